//
// Generated by NVIDIA NVVM Compiler
//
// Compiler Build ID: CL-36424714
// Cuda compilation tools, release 13.0, V13.0.88
// Based on NVVM 20.0.0
//

.version 9.0
.target sm_100
.address_size 64

	// .globl	_Z13processBlocksP11BlockOfGridiPff
// _ZZ13processBlocksP11BlockOfGridiPffE9sharedMax has been demoted
// _ZZN3cub18CUB_300001_SM_10006detail6reduce28DeviceReduceSingleTileKernelINS2_10policy_hubIfjN4cuda3__47maximumIvEEE10Policy1000EPfSB_jS8_ffNS5_3std3__410__identityEEEvT0_T1_T2_T3_T4_T6_E12temp_storage has been demoted
// _ZZN3cub18CUB_300001_SM_10006detail6reduce18DeviceReduceKernelINS2_10policy_hubIfjN4cuda3__47maximumIvEEE10Policy1000EPfjS8_fNS5_3std3__410__identityEEEvT0_PT3_T1_NS0_13GridEvenShareISI_EET2_T4_E12temp_storage has been demoted
// _ZZN3cub18CUB_300001_SM_10006detail6reduce28DeviceReduceSingleTileKernelINS2_10policy_hubIfjN4cuda3__47maximumIvEEE10Policy1000EPfSB_iS8_ffNS5_3std3__410__identityEEEvT0_T1_T2_T3_T4_T6_E12temp_storage has been demoted
.global .align 1 .b8 _ZN34_INTERNAL_cc2c6ce6_4_k_cu_3b7a56614cuda3std3__45__cpo5beginE[1];
.global .align 1 .b8 _ZN34_INTERNAL_cc2c6ce6_4_k_cu_3b7a56614cuda3std3__45__cpo3endE[1];
.global .align 1 .b8 _ZN34_INTERNAL_cc2c6ce6_4_k_cu_3b7a56614cuda3std3__45__cpo6cbeginE[1];
.global .align 1 .b8 _ZN34_INTERNAL_cc2c6ce6_4_k_cu_3b7a56614cuda3std3__45__cpo4cendE[1];
.global .align 1 .b8 _ZN34_INTERNAL_cc2c6ce6_4_k_cu_3b7a56614cuda3std3__45__cpo6rbeginE[1];
.global .align 1 .b8 _ZN34_INTERNAL_cc2c6ce6_4_k_cu_3b7a56614cuda3std3__45__cpo4rendE[1];
.global .align 1 .b8 _ZN34_INTERNAL_cc2c6ce6_4_k_cu_3b7a56614cuda3std3__45__cpo7crbeginE[1];
.global .align 1 .b8 _ZN34_INTERNAL_cc2c6ce6_4_k_cu_3b7a56614cuda3std3__45__cpo5crendE[1];
.global .align 1 .b8 _ZN34_INTERNAL_cc2c6ce6_4_k_cu_3b7a56614cuda3std3__436_GLOBAL__N__cc2c6ce6_4_k_cu_3b7a56616ignoreE[1];
.global .align 1 .b8 _ZN34_INTERNAL_cc2c6ce6_4_k_cu_3b7a56614cuda3std3__419piecewise_constructE[1];
.global .align 1 .b8 _ZN34_INTERNAL_cc2c6ce6_4_k_cu_3b7a56614cuda3std3__48in_placeE[1];
.global .align 1 .b8 _ZN34_INTERNAL_cc2c6ce6_4_k_cu_3b7a56614cuda3std3__420unreachable_sentinelE[1];
.global .align 1 .b8 _ZN34_INTERNAL_cc2c6ce6_4_k_cu_3b7a56614cuda3std3__47nulloptE[1];
.global .align 1 .b8 _ZN34_INTERNAL_cc2c6ce6_4_k_cu_3b7a56614cuda3std3__48unexpectE[1];
.global .align 1 .b8 _ZN34_INTERNAL_cc2c6ce6_4_k_cu_3b7a56614cuda3std6ranges3__45__cpo4swapE[1];
.global .align 1 .b8 _ZN34_INTERNAL_cc2c6ce6_4_k_cu_3b7a56614cuda3std6ranges3__45__cpo9iter_moveE[1];
.global .align 1 .b8 _ZN34_INTERNAL_cc2c6ce6_4_k_cu_3b7a56614cuda3std6ranges3__45__cpo5beginE[1];
.global .align 1 .b8 _ZN34_INTERNAL_cc2c6ce6_4_k_cu_3b7a56614cuda3std6ranges3__45__cpo3endE[1];
.global .align 1 .b8 _ZN34_INTERNAL_cc2c6ce6_4_k_cu_3b7a56614cuda3std6ranges3__45__cpo6cbeginE[1];
.global .align 1 .b8 _ZN34_INTERNAL_cc2c6ce6_4_k_cu_3b7a56614cuda3std6ranges3__45__cpo4cendE[1];
.global .align 1 .b8 _ZN34_INTERNAL_cc2c6ce6_4_k_cu_3b7a56614cuda3std6ranges3__45__cpo7advanceE[1];
.global .align 1 .b8 _ZN34_INTERNAL_cc2c6ce6_4_k_cu_3b7a56614cuda3std6ranges3__45__cpo9iter_swapE[1];
.global .align 1 .b8 _ZN34_INTERNAL_cc2c6ce6_4_k_cu_3b7a56614cuda3std6ranges3__45__cpo4nextE[1];
.global .align 1 .b8 _ZN34_INTERNAL_cc2c6ce6_4_k_cu_3b7a56614cuda3std6ranges3__45__cpo4prevE[1];
.global .align 1 .b8 _ZN34_INTERNAL_cc2c6ce6_4_k_cu_3b7a56614cuda3std6ranges3__45__cpo4dataE[1];
.global .align 1 .b8 _ZN34_INTERNAL_cc2c6ce6_4_k_cu_3b7a56614cuda3std6ranges3__45__cpo5cdataE[1];
.global .align 1 .b8 _ZN34_INTERNAL_cc2c6ce6_4_k_cu_3b7a56614cuda3std6ranges3__45__cpo4sizeE[1];
.global .align 1 .b8 _ZN34_INTERNAL_cc2c6ce6_4_k_cu_3b7a56614cuda3std6ranges3__45__cpo5ssizeE[1];
.global .align 1 .b8 _ZN34_INTERNAL_cc2c6ce6_4_k_cu_3b7a56614cuda3std6ranges3__45__cpo8distanceE[1];
.global .align 1 .b8 _ZN34_INTERNAL_cc2c6ce6_4_k_cu_3b7a56616thrust24THRUST_300001_SM_1000_NS6system6detail10sequential3seqE[1];
.global .align 1 .b8 _ZN34_INTERNAL_cc2c6ce6_4_k_cu_3b7a56616thrust24THRUST_300001_SM_1000_NS12placeholders2_1E[1];
.global .align 1 .b8 _ZN34_INTERNAL_cc2c6ce6_4_k_cu_3b7a56616thrust24THRUST_300001_SM_1000_NS12placeholders2_2E[1];
.global .align 1 .b8 _ZN34_INTERNAL_cc2c6ce6_4_k_cu_3b7a56616thrust24THRUST_300001_SM_1000_NS12placeholders2_3E[1];
.global .align 1 .b8 _ZN34_INTERNAL_cc2c6ce6_4_k_cu_3b7a56616thrust24THRUST_300001_SM_1000_NS12placeholders2_4E[1];
.global .align 1 .b8 _ZN34_INTERNAL_cc2c6ce6_4_k_cu_3b7a56616thrust24THRUST_300001_SM_1000_NS12placeholders2_5E[1];
.global .align 1 .b8 _ZN34_INTERNAL_cc2c6ce6_4_k_cu_3b7a56616thrust24THRUST_300001_SM_1000_NS12placeholders2_6E[1];
.global .align 1 .b8 _ZN34_INTERNAL_cc2c6ce6_4_k_cu_3b7a56616thrust24THRUST_300001_SM_1000_NS12placeholders2_7E[1];
.global .align 1 .b8 _ZN34_INTERNAL_cc2c6ce6_4_k_cu_3b7a56616thrust24THRUST_300001_SM_1000_NS12placeholders2_8E[1];
.global .align 1 .b8 _ZN34_INTERNAL_cc2c6ce6_4_k_cu_3b7a56616thrust24THRUST_300001_SM_1000_NS12placeholders2_9E[1];
.global .align 1 .b8 _ZN34_INTERNAL_cc2c6ce6_4_k_cu_3b7a56616thrust24THRUST_300001_SM_1000_NS12placeholders3_10E[1];

.visible .entry _Z13processBlocksP11BlockOfGridiPff(
	.param .u64 .ptr .align 1 _Z13processBlocksP11BlockOfGridiPff_param_0,
	.param .u32 _Z13processBlocksP11BlockOfGridiPff_param_1,
	.param .u64 .ptr .align 1 _Z13processBlocksP11BlockOfGridiPff_param_2,
	.param .f32 _Z13processBlocksP11BlockOfGridiPff_param_3
)
{
	.reg .pred 	%p<32>;
	.reg .b32 	%r<159>;
	.reg .b32 	%f<25>;
	.reg .b64 	%rd<35>;
	// demoted variable
	.shared .align 4 .b8 _ZZ13processBlocksP11BlockOfGridiPffE9sharedMax[36];
	ld.param.u64 	%rd3, [_Z13processBlocksP11BlockOfGridiPff_param_0];
	ld.param.u32 	%r67, [_Z13processBlocksP11BlockOfGridiPff_param_1];
	ld.param.u64 	%rd4, [_Z13processBlocksP11BlockOfGridiPff_param_2];
	cvta.to.global.u64 	%rd1, %rd4;
	mov.u32 	%r1, %tid.x;
	setp.ge.s32 	%p1, %r1, %r67;
	shl.b32 	%r68, %r1, 2;
	mov.u32 	%r69, _ZZ13processBlocksP11BlockOfGridiPffE9sharedMax;
	add.s32 	%r2, %r69, %r68;
	@%p1 bra 	$L__BB0_34;
	cvta.to.global.u64 	%rd5, %rd3;
	mul.wide.u32 	%rd6, %r1, 64;
	add.s64 	%rd2, %rd5, %rd6;
	ld.global.v2.u32 	{%r134, %r143}, [%rd2];
	setp.le.s32 	%p2, %r143, %r134;
	@%p2 bra 	$L__BB0_8;
	ld.global.v2.u32 	{%r136, %r137}, [%rd2+8];
	mov.b32 	%r131, 0;
$L__BB0_3:
	setp.le.s32 	%p3, %r137, %r136;
	@%p3 bra 	$L__BB0_7;
	mov.b32 	%r133, 0;
$L__BB0_5:
	ld.global.v2.f32 	{%f3, %f4}, [%rd2+48];
	ld.global.u32 	%r73, [%rd2];
	add.s32 	%r74, %r73, %r131;
	add.s32 	%r75, %r133, %r136;
	mad.lo.s32 	%r76, %r74, 150, %r75;
	add.s32 	%r77, %r76, 150;
	mul.wide.s32 	%rd7, %r77, 4;
	add.s64 	%rd8, %rd1, %rd7;
	ld.global.f32 	%f5, [%rd8];
	ld.global.f32 	%f6, [%rd8+-600];
	add.f32 	%f7, %f6, %f6;
	sub.f32 	%f8, %f5, %f7;
	ld.global.f32 	%f9, [%rd8+-1200];
	add.f32 	%f10, %f8, %f9;
	add.s32 	%r14, %r133, 1;
	ld.global.f32 	%f11, [%rd8+-596];
	sub.f32 	%f12, %f11, %f7;
	ld.global.f32 	%f13, [%rd8+-604];
	add.f32 	%f14, %f12, %f13;
	mul.f32 	%f15, %f4, %f14;
	fma.rn.f32 	%f16, %f3, %f10, %f15;
	st.global.f32 	[%rd2+56], %f16;
	ld.global.f32 	%f17, [%rd8+-600];
	add.f32 	%f18, %f17, %f16;
	ld.global.u64 	%rd9, [%rd2+24];
	cvta.to.global.u64 	%rd10, %rd9;
	ld.global.u32 	%r78, [%rd2+16];
	mad.lo.s32 	%r79, %r78, %r131, %r133;
	mul.wide.s32 	%rd11, %r79, 4;
	add.s64 	%rd12, %rd10, %rd11;
	st.global.f32 	[%rd12], %f18;
	ld.global.v2.u32 	{%r136, %r137}, [%rd2+8];
	sub.s32 	%r80, %r137, %r136;
	setp.lt.s32 	%p4, %r14, %r80;
	mov.u32 	%r133, %r14;
	@%p4 bra 	$L__BB0_5;
	ld.global.v2.u32 	{%r134, %r143}, [%rd2];
$L__BB0_7:
	add.s32 	%r131, %r131, 1;
	sub.s32 	%r81, %r143, %r134;
	setp.lt.s32 	%p5, %r131, %r81;
	@%p5 bra 	$L__BB0_3;
$L__BB0_8:
	setp.lt.s32 	%p6, %r134, 1;
	setp.gt.s32 	%p7, %r143, 199;
	or.pred  	%p8, %p6, %p7;
	@%p8 bra 	$L__BB0_11;
	ld.global.u32 	%r82, [%rd2+8];
	setp.lt.s32 	%p9, %r82, 1;
	@%p9 bra 	$L__BB0_11;
	ld.global.u32 	%r83, [%rd2+12];
	setp.lt.s32 	%p10, %r83, 200;
	@%p10 bra 	$L__BB0_26;
$L__BB0_11:
	setp.ne.s32 	%p11, %r134, 0;
	@%p11 bra 	$L__BB0_15;
	ld.global.v2.u32 	{%r140, %r84}, [%rd2+8];
	setp.ge.s32 	%p12, %r140, %r84;
	@%p12 bra 	$L__BB0_15;
$L__BB0_13:
	ld.global.u64 	%rd13, [%rd2+24];
	cvta.to.global.u64 	%rd14, %rd13;
	ld.global.u32 	%r85, [%rd2+8];
	sub.s32 	%r86, %r140, %r85;
	mul.wide.s32 	%rd15, %r86, 4;
	add.s64 	%rd16, %rd14, %rd15;
	mov.b32 	%r87, 0;
	st.global.u32 	[%rd16], %r87;
	add.s32 	%r140, %r140, 1;
	ld.global.u32 	%r88, [%rd2+12];
	setp.lt.s32 	%p13, %r140, %r88;
	@%p13 bra 	$L__BB0_13;
	ld.global.u32 	%r143, [%rd2+4];
$L__BB0_15:
	setp.ne.s32 	%p14, %r143, 200;
	@%p14 bra 	$L__BB0_19;
	ld.global.v2.u32 	{%r142, %r90}, [%rd2+8];
	setp.ge.s32 	%p15, %r142, %r90;
	mov.b32 	%r143, 200;
	@%p15 bra 	$L__BB0_19;
$L__BB0_17:
	ld.global.u64 	%rd17, [%rd2+24];
	cvta.to.global.u64 	%rd18, %rd17;
	ld.global.v2.u32 	{%r91, %r92}, [%rd2];
	not.b32 	%r93, %r91;
	add.s32 	%r94, %r92, %r93;
	ld.global.u32 	%r95, [%rd2+16];
	ld.global.u32 	%r96, [%rd2+8];
	sub.s32 	%r97, %r142, %r96;
	mad.lo.s32 	%r98, %r94, %r95, %r97;
	mul.wide.s32 	%rd19, %r98, 4;
	add.s64 	%rd20, %rd18, %rd19;
	mov.b32 	%r99, 0;
	st.global.u32 	[%rd20], %r99;
	add.s32 	%r142, %r142, 1;
	ld.global.u32 	%r100, [%rd2+12];
	setp.lt.s32 	%p16, %r142, %r100;
	@%p16 bra 	$L__BB0_17;
	ld.global.u32 	%r143, [%rd2+4];
$L__BB0_19:
	ld.global.u32 	%r101, [%rd2+8];
	setp.ne.s32 	%p17, %r101, 0;
	ld.global.u32 	%r134, [%rd2];
	setp.ge.s32 	%p18, %r134, %r143;
	or.pred  	%p19, %p17, %p18;
	@%p19 bra 	$L__BB0_22;
$L__BB0_20:
	ld.global.u64 	%rd21, [%rd2+24];
	cvta.to.global.u64 	%rd22, %rd21;
	ld.global.u32 	%r103, [%rd2];
	sub.s32 	%r104, %r134, %r103;
	ld.global.u32 	%r105, [%rd2+16];
	mul.lo.s32 	%r106, %r104, %r105;
	mul.wide.s32 	%rd23, %r106, 4;
	add.s64 	%rd24, %rd22, %rd23;
	mov.b32 	%r107, 0;
	st.global.u32 	[%rd24], %r107;
	add.s32 	%r134, %r134, 1;
	ld.global.u32 	%r143, [%rd2+4];
	setp.lt.s32 	%p20, %r134, %r143;
	@%p20 bra 	$L__BB0_20;
	ld.global.u32 	%r134, [%rd2];
$L__BB0_22:
	ld.global.u32 	%r108, [%rd2+12];
	setp.ne.s32 	%p21, %r108, 200;
	setp.ge.s32 	%p22, %r134, %r143;
	or.pred  	%p23, %p21, %p22;
	@%p23 bra 	$L__BB0_25;
$L__BB0_23:
	ld.global.u64 	%rd25, [%rd2+24];
	cvta.to.global.u64 	%rd26, %rd25;
	ld.global.u32 	%r109, [%rd2];
	sub.s32 	%r110, %r134, %r109;
	ld.global.u32 	%r111, [%rd2+16];
	ld.global.v2.u32 	{%r112, %r113}, [%rd2+8];
	not.b32 	%r114, %r112;
	mad.lo.s32 	%r115, %r110, %r111, %r113;
	add.s32 	%r116, %r115, %r114;
	mul.wide.s32 	%rd27, %r116, 4;
	add.s64 	%rd28, %rd26, %rd27;
	mov.b32 	%r117, 0;
	st.global.u32 	[%rd28], %r117;
	add.s32 	%r134, %r134, 1;
	ld.global.u32 	%r143, [%rd2+4];
	setp.lt.s32 	%p24, %r134, %r143;
	@%p24 bra 	$L__BB0_23;
	ld.global.u32 	%r134, [%rd2];
$L__BB0_25:
	ld.global.f32 	%f24, [%rd2+60];
$L__BB0_26:
	setp.ge.s32 	%p25, %r134, %r143;
	@%p25 bra 	$L__BB0_33;
	ld.global.u32 	%r157, [%rd2+12];
$L__BB0_28:
	ld.global.u32 	%r155, [%rd2+8];
	setp.ge.s32 	%p26, %r155, %r157;
	@%p26 bra 	$L__BB0_32;
	mul.lo.s32 	%r56, %r134, 150;
$L__BB0_30:
	ld.global.u64 	%rd29, [%rd2+24];
	cvta.to.global.u64 	%rd30, %rd29;
	ld.global.u32 	%r118, [%rd2];
	sub.s32 	%r119, %r134, %r118;
	ld.global.u32 	%r120, [%rd2+16];
	ld.global.u32 	%r121, [%rd2+8];
	sub.s32 	%r122, %r155, %r121;
	mad.lo.s32 	%r123, %r119, %r120, %r122;
	mul.wide.s32 	%rd31, %r123, 4;
	add.s64 	%rd32, %rd30, %rd31;
	ld.global.f32 	%f20, [%rd32];
	add.s32 	%r124, %r155, %r56;
	mul.wide.s32 	%rd33, %r124, 4;
	add.s64 	%rd34, %rd1, %rd33;
	st.global.f32 	[%rd34], %f20;
	add.s32 	%r155, %r155, 1;
	ld.global.u32 	%r157, [%rd2+12];
	setp.lt.s32 	%p27, %r155, %r157;
	@%p27 bra 	$L__BB0_30;
	ld.global.u32 	%r143, [%rd2+4];
$L__BB0_32:
	add.s32 	%r134, %r134, 1;
	setp.lt.s32 	%p28, %r134, %r143;
	@%p28 bra 	$L__BB0_28;
$L__BB0_33:
	st.shared.f32 	[%r2], %f24;
	bra.uni 	$L__BB0_35;
$L__BB0_34:
	mov.b32 	%r70, 0;
	st.shared.u32 	[%r2], %r70;
$L__BB0_35:
	bar.sync 	0;
	mov.u32 	%r158, %ntid.x;
	setp.lt.u32 	%p29, %r158, 2;
	@%p29 bra 	$L__BB0_39;
$L__BB0_36:
	shr.u32 	%r66, %r158, 1;
	setp.ge.u32 	%p30, %r1, %r66;
	@%p30 bra 	$L__BB0_38;
	ld.shared.f32 	%f21, [%r2];
	shl.b32 	%r125, %r66, 2;
	add.s32 	%r126, %r2, %r125;
	ld.shared.f32 	%f22, [%r126];
	max.f32 	%f23, %f21, %f22;
	st.shared.f32 	[%r2], %f23;
$L__BB0_38:
	bar.sync 	0;
	setp.gt.u32 	%p31, %r158, 3;
	mov.u32 	%r158, %r66;
	@%p31 bra 	$L__BB0_36;
$L__BB0_39:
	bar.sync 	0;
	ret;

}
	// .globl	_ZN3cub18CUB_300001_SM_10006detail11EmptyKernelIvEEvv
.visible .entry _ZN3cub18CUB_300001_SM_10006detail11EmptyKernelIvEEvv()
{


	ret;

}
	// .globl	_ZN3cub18CUB_300001_SM_10006detail6reduce28DeviceReduceSingleTileKernelINS2_10policy_hubIfjN4cuda3__47maximumIvEEE10Policy1000EPfSB_jS8_ffNS5_3std3__410__identityEEEvT0_T1_T2_T3_T4_T6_
.visible .entry _ZN3cub18CUB_300001_SM_10006detail6reduce28DeviceReduceSingleTileKernelINS2_10policy_hubIfjN4cuda3__47maximumIvEEE10Policy1000EPfSB_jS8_ffNS5_3std3__410__identityEEEvT0_T1_T2_T3_T4_T6_(
	.param .u64 .ptr .align 1 _ZN3cub18CUB_300001_SM_10006detail6reduce28DeviceReduceSingleTileKernelINS2_10policy_hubIfjN4cuda3__47maximumIvEEE10Policy1000EPfSB_jS8_ffNS5_3std3__410__identityEEEvT0_T1_T2_T3_T4_T6__param_0,
	.param .u64 .ptr .align 1 _ZN3cub18CUB_300001_SM_10006detail6reduce28DeviceReduceSingleTileKernelINS2_10policy_hubIfjN4cuda3__47maximumIvEEE10Policy1000EPfSB_jS8_ffNS5_3std3__410__identityEEEvT0_T1_T2_T3_T4_T6__param_1,
	.param .u32 _ZN3cub18CUB_300001_SM_10006detail6reduce28DeviceReduceSingleTileKernelINS2_10policy_hubIfjN4cuda3__47maximumIvEEE10Policy1000EPfSB_jS8_ffNS5_3std3__410__identityEEEvT0_T1_T2_T3_T4_T6__param_2,
	.param .align 1 .b8 _ZN3cub18CUB_300001_SM_10006detail6reduce28DeviceReduceSingleTileKernelINS2_10policy_hubIfjN4cuda3__47maximumIvEEE10Policy1000EPfSB_jS8_ffNS5_3std3__410__identityEEEvT0_T1_T2_T3_T4_T6__param_3[1],
	.param .f32 _ZN3cub18CUB_300001_SM_10006detail6reduce28DeviceReduceSingleTileKernelINS2_10policy_hubIfjN4cuda3__47maximumIvEEE10Policy1000EPfSB_jS8_ffNS5_3std3__410__identityEEEvT0_T1_T2_T3_T4_T6__param_4,
	.param .align 1 .b8 _ZN3cub18CUB_300001_SM_10006detail6reduce28DeviceReduceSingleTileKernelINS2_10policy_hubIfjN4cuda3__47maximumIvEEE10Policy1000EPfSB_jS8_ffNS5_3std3__410__identityEEEvT0_T1_T2_T3_T4_T6__param_5[1]
)
.maxntid 256
.minnctapersm 1
{
	.reg .pred 	%p<252>;
	.reg .b32 	%r<419>;
	.reg .b32 	%f<445>;
	.reg .b64 	%rd<122>;
	// demoted variable
	.shared .align 4 .b8 _ZZN3cub18CUB_300001_SM_10006detail6reduce28DeviceReduceSingleTileKernelINS2_10policy_hubIfjN4cuda3__47maximumIvEEE10Policy1000EPfSB_jS8_ffNS5_3std3__410__identityEEEvT0_T1_T2_T3_T4_T6_E12temp_storage[44];
	ld.param.u64 	%rd15, [_ZN3cub18CUB_300001_SM_10006detail6reduce28DeviceReduceSingleTileKernelINS2_10policy_hubIfjN4cuda3__47maximumIvEEE10Policy1000EPfSB_jS8_ffNS5_3std3__410__identityEEEvT0_T1_T2_T3_T4_T6__param_0];
	ld.param.u64 	%rd16, [_ZN3cub18CUB_300001_SM_10006detail6reduce28DeviceReduceSingleTileKernelINS2_10policy_hubIfjN4cuda3__47maximumIvEEE10Policy1000EPfSB_jS8_ffNS5_3std3__410__identityEEEvT0_T1_T2_T3_T4_T6__param_1];
	ld.param.u32 	%r70, [_ZN3cub18CUB_300001_SM_10006detail6reduce28DeviceReduceSingleTileKernelINS2_10policy_hubIfjN4cuda3__47maximumIvEEE10Policy1000EPfSB_jS8_ffNS5_3std3__410__identityEEEvT0_T1_T2_T3_T4_T6__param_2];
	ld.param.f32 	%f58, [_ZN3cub18CUB_300001_SM_10006detail6reduce28DeviceReduceSingleTileKernelINS2_10policy_hubIfjN4cuda3__47maximumIvEEE10Policy1000EPfSB_jS8_ffNS5_3std3__410__identityEEEvT0_T1_T2_T3_T4_T6__param_4];
	cvta.to.global.u64 	%rd1, %rd16;
	setp.ne.s32 	%p1, %r70, 0;
	@%p1 bra 	$L__BB2_3;
	mov.u32 	%r392, %tid.x;
	setp.ne.s32 	%p251, %r392, 0;
	@%p251 bra 	$L__BB2_76;
	st.global.f32 	[%rd1], %f58;
	bra.uni 	$L__BB2_76;
$L__BB2_3:
	and.b64  	%rd17, %rd15, 15;
	setp.ne.s64 	%p2, %rd17, 0;
	@%p2 bra 	$L__BB2_39;
	setp.gt.u32 	%p126, %r70, 4095;
	@%p126 bra 	$L__BB2_23;
	mov.u32 	%r1, %tid.x;
	setp.ge.u32 	%p191, %r1, %r70;
	mov.f32 	%f423, 0f00000000;
	mov.u32 	%r396, %r1;
	@%p191 bra 	$L__BB2_7;
	mul.wide.u32 	%rd110, %r1, 4;
	add.s64 	%rd109, %rd15, %rd110;
	// begin inline asm
	ld.global.nc.u32 %r312, [%rd109];
	// end inline asm
	mov.b32 	%f423, %r312;
	add.s32 	%r396, %r1, 256;
$L__BB2_7:
	setp.ge.u32 	%p192, %r396, %r70;
	@%p192 bra 	$L__BB2_14;
	not.b32 	%r313, %r396;
	add.s32 	%r4, %r70, %r313;
	and.b32  	%r314, %r4, 768;
	setp.eq.s32 	%p193, %r314, 768;
	@%p193 bra 	$L__BB2_11;
	mul.wide.u32 	%rd111, %r396, 4;
	add.s64 	%rd118, %rd15, %rd111;
	shr.u32 	%r315, %r4, 8;
	add.s32 	%r316, %r315, 1;
	and.b32  	%r317, %r316, 3;
	neg.s32 	%r394, %r317;
$L__BB2_10:
	.pragma "nounroll";
	// begin inline asm
	ld.global.nc.u32 %r318, [%rd118];
	// end inline asm
	mov.b32 	%f336, %r318;
	setp.lt.f32 	%p194, %f423, %f336;
	selp.f32 	%f423, %f336, %f423, %p194;
	add.s32 	%r396, %r396, 256;
	add.s64 	%rd118, %rd118, 1024;
	add.s32 	%r394, %r394, 1;
	setp.ne.s32 	%p195, %r394, 0;
	@%p195 bra 	$L__BB2_10;
$L__BB2_11:
	setp.lt.u32 	%p196, %r4, 768;
	@%p196 bra 	$L__BB2_14;
	mul.wide.u32 	%rd113, %r396, 4;
	add.s64 	%rd119, %rd15, %rd113;
$L__BB2_13:
	// begin inline asm
	ld.global.nc.u32 %r319, [%rd119];
	// end inline asm
	mov.b32 	%f337, %r319;
	setp.lt.f32 	%p197, %f423, %f337;
	selp.f32 	%f338, %f337, %f423, %p197;
	add.s64 	%rd115, %rd119, 1024;
	// begin inline asm
	ld.global.nc.u32 %r320, [%rd115];
	// end inline asm
	mov.b32 	%f339, %r320;
	setp.lt.f32 	%p198, %f338, %f339;
	selp.f32 	%f340, %f339, %f338, %p198;
	add.s64 	%rd116, %rd119, 2048;
	// begin inline asm
	ld.global.nc.u32 %r321, [%rd116];
	// end inline asm
	mov.b32 	%f341, %r321;
	setp.lt.f32 	%p199, %f340, %f341;
	selp.f32 	%f342, %f341, %f340, %p199;
	add.s64 	%rd117, %rd119, 3072;
	// begin inline asm
	ld.global.nc.u32 %r322, [%rd117];
	// end inline asm
	mov.b32 	%f343, %r322;
	setp.lt.f32 	%p200, %f342, %f343;
	selp.f32 	%f423, %f343, %f342, %p200;
	add.s32 	%r396, %r396, 1024;
	add.s64 	%rd119, %rd119, 4096;
	setp.lt.s32 	%p201, %r396, %r70;
	@%p201 bra 	$L__BB2_13;
$L__BB2_14:
	setp.lt.u32 	%p202, %r70, 256;
	@%p202 bra 	$L__BB2_19;
	// begin inline asm
	mov.u32 %r361, %laneid;
	// end inline asm
	mov.b32 	%r363, %f423;
	mov.b32 	%r364, 1;
	mov.b32 	%r385, 31;
	mov.b32 	%r386, -1;
	// begin inline asm
	shfl.sync.down.b32 %r362, %r363, %r364, %r385, %r386;
	// end inline asm
	mov.b32 	%f391, %r362;
	setp.gt.s32 	%p230, %r361, 30;
	setp.lt.f32 	%p231, %f423, %f391;
	selp.f32 	%f392, %f391, %f423, %p231;
	selp.f32 	%f393, %f423, %f392, %p230;
	mov.b32 	%r368, %f393;
	mov.b32 	%r369, 2;
	// begin inline asm
	shfl.sync.down.b32 %r367, %r368, %r369, %r385, %r386;
	// end inline asm
	mov.b32 	%f394, %r367;
	setp.gt.s32 	%p232, %r361, 29;
	setp.lt.f32 	%p233, %f393, %f394;
	selp.f32 	%f395, %f394, %f393, %p233;
	selp.f32 	%f396, %f393, %f395, %p232;
	mov.b32 	%r373, %f396;
	mov.b32 	%r374, 4;
	// begin inline asm
	shfl.sync.down.b32 %r372, %r373, %r374, %r385, %r386;
	// end inline asm
	mov.b32 	%f397, %r372;
	setp.gt.s32 	%p234, %r361, 27;
	setp.lt.f32 	%p235, %f396, %f397;
	selp.f32 	%f398, %f397, %f396, %p235;
	selp.f32 	%f399, %f396, %f398, %p234;
	mov.b32 	%r378, %f399;
	mov.b32 	%r379, 8;
	// begin inline asm
	shfl.sync.down.b32 %r377, %r378, %r379, %r385, %r386;
	// end inline asm
	mov.b32 	%f400, %r377;
	setp.gt.s32 	%p236, %r361, 23;
	setp.lt.f32 	%p237, %f399, %f400;
	selp.f32 	%f401, %f400, %f399, %p237;
	selp.f32 	%f402, %f399, %f401, %p236;
	mov.b32 	%r383, %f402;
	mov.b32 	%r384, 16;
	// begin inline asm
	shfl.sync.down.b32 %r382, %r383, %r384, %r385, %r386;
	// end inline asm
	mov.b32 	%f403, %r382;
	setp.gt.s32 	%p238, %r361, 15;
	setp.lt.f32 	%p239, %f402, %f403;
	selp.f32 	%f10, %f403, %f402, %p239;
	selp.f32 	%f444, %f402, %f10, %p238;
	setp.ne.s32 	%p240, %r361, 0;
	@%p240 bra 	$L__BB2_17;
	shr.u32 	%r387, %r1, 3;
	and.b32  	%r388, %r387, 124;
	mov.u32 	%r389, _ZZN3cub18CUB_300001_SM_10006detail6reduce28DeviceReduceSingleTileKernelINS2_10policy_hubIfjN4cuda3__47maximumIvEEE10Policy1000EPfSB_jS8_ffNS5_3std3__410__identityEEEvT0_T1_T2_T3_T4_T6_E12temp_storage;
	add.s32 	%r390, %r389, %r388;
	st.shared.f32 	[%r390+8], %f10;
$L__BB2_17:
	bar.sync 	0;
	setp.ne.s32 	%p241, %r1, 0;
	@%p241 bra 	$L__BB2_74;
	ld.shared.f32 	%f404, [_ZZN3cub18CUB_300001_SM_10006detail6reduce28DeviceReduceSingleTileKernelINS2_10policy_hubIfjN4cuda3__47maximumIvEEE10Policy1000EPfSB_jS8_ffNS5_3std3__410__identityEEEvT0_T1_T2_T3_T4_T6_E12temp_storage+12];
	setp.lt.f32 	%p242, %f444, %f404;
	selp.f32 	%f405, %f404, %f444, %p242;
	ld.shared.f32 	%f406, [_ZZN3cub18CUB_300001_SM_10006detail6reduce28DeviceReduceSingleTileKernelINS2_10policy_hubIfjN4cuda3__47maximumIvEEE10Policy1000EPfSB_jS8_ffNS5_3std3__410__identityEEEvT0_T1_T2_T3_T4_T6_E12temp_storage+16];
	setp.lt.f32 	%p243, %f405, %f406;
	selp.f32 	%f407, %f406, %f405, %p243;
	ld.shared.f32 	%f408, [_ZZN3cub18CUB_300001_SM_10006detail6reduce28DeviceReduceSingleTileKernelINS2_10policy_hubIfjN4cuda3__47maximumIvEEE10Policy1000EPfSB_jS8_ffNS5_3std3__410__identityEEEvT0_T1_T2_T3_T4_T6_E12temp_storage+20];
	setp.lt.f32 	%p244, %f407, %f408;
	selp.f32 	%f409, %f408, %f407, %p244;
	ld.shared.f32 	%f410, [_ZZN3cub18CUB_300001_SM_10006detail6reduce28DeviceReduceSingleTileKernelINS2_10policy_hubIfjN4cuda3__47maximumIvEEE10Policy1000EPfSB_jS8_ffNS5_3std3__410__identityEEEvT0_T1_T2_T3_T4_T6_E12temp_storage+24];
	setp.lt.f32 	%p245, %f409, %f410;
	selp.f32 	%f411, %f410, %f409, %p245;
	ld.shared.f32 	%f412, [_ZZN3cub18CUB_300001_SM_10006detail6reduce28DeviceReduceSingleTileKernelINS2_10policy_hubIfjN4cuda3__47maximumIvEEE10Policy1000EPfSB_jS8_ffNS5_3std3__410__identityEEEvT0_T1_T2_T3_T4_T6_E12temp_storage+28];
	setp.lt.f32 	%p246, %f411, %f412;
	selp.f32 	%f413, %f412, %f411, %p246;
	ld.shared.f32 	%f414, [_ZZN3cub18CUB_300001_SM_10006detail6reduce28DeviceReduceSingleTileKernelINS2_10policy_hubIfjN4cuda3__47maximumIvEEE10Policy1000EPfSB_jS8_ffNS5_3std3__410__identityEEEvT0_T1_T2_T3_T4_T6_E12temp_storage+32];
	setp.lt.f32 	%p247, %f413, %f414;
	selp.f32 	%f415, %f414, %f413, %p247;
	ld.shared.f32 	%f416, [_ZZN3cub18CUB_300001_SM_10006detail6reduce28DeviceReduceSingleTileKernelINS2_10policy_hubIfjN4cuda3__47maximumIvEEE10Policy1000EPfSB_jS8_ffNS5_3std3__410__identityEEEvT0_T1_T2_T3_T4_T6_E12temp_storage+36];
	setp.lt.f32 	%p248, %f415, %f416;
	selp.f32 	%f444, %f416, %f415, %p248;
	bra.uni 	$L__BB2_74;
$L__BB2_19:
	// begin inline asm
	mov.u32 %r323, %laneid;
	// end inline asm
	and.b32  	%r349, %r1, 992;
	add.s32 	%r350, %r349, 32;
	setp.gt.u32 	%p203, %r350, %r70;
	not.b32 	%r351, %r349;
	add.s32 	%r352, %r70, %r351;
	selp.b32 	%r347, %r352, 31, %p203;
	mov.b32 	%r325, %f423;
	mov.b32 	%r326, 1;
	mov.b32 	%r348, -1;
	// begin inline asm
	shfl.sync.down.b32 %r324, %r325, %r326, %r347, %r348;
	// end inline asm
	mov.b32 	%f344, %r324;
	setp.lt.s32 	%p204, %r323, %r347;
	setp.lt.f32 	%p205, %f423, %f344;
	selp.f32 	%f345, %f344, %f423, %p205;
	selp.f32 	%f346, %f345, %f423, %p204;
	mov.b32 	%r330, %f346;
	mov.b32 	%r331, 2;
	// begin inline asm
	shfl.sync.down.b32 %r329, %r330, %r331, %r347, %r348;
	// end inline asm
	mov.b32 	%f347, %r329;
	add.s32 	%r353, %r323, 2;
	setp.gt.s32 	%p206, %r353, %r347;
	setp.lt.f32 	%p207, %f346, %f347;
	selp.f32 	%f348, %f347, %f346, %p207;
	selp.f32 	%f349, %f346, %f348, %p206;
	mov.b32 	%r335, %f349;
	mov.b32 	%r336, 4;
	// begin inline asm
	shfl.sync.down.b32 %r334, %r335, %r336, %r347, %r348;
	// end inline asm
	mov.b32 	%f350, %r334;
	add.s32 	%r354, %r323, 4;
	setp.gt.s32 	%p208, %r354, %r347;
	setp.lt.f32 	%p209, %f349, %f350;
	selp.f32 	%f351, %f350, %f349, %p209;
	selp.f32 	%f352, %f349, %f351, %p208;
	mov.b32 	%r340, %f352;
	mov.b32 	%r341, 8;
	// begin inline asm
	shfl.sync.down.b32 %r339, %r340, %r341, %r347, %r348;
	// end inline asm
	mov.b32 	%f353, %r339;
	add.s32 	%r355, %r323, 8;
	setp.gt.s32 	%p210, %r355, %r347;
	setp.lt.f32 	%p211, %f352, %f353;
	selp.f32 	%f354, %f353, %f352, %p211;
	selp.f32 	%f355, %f352, %f354, %p210;
	mov.b32 	%r345, %f355;
	mov.b32 	%r346, 16;
	// begin inline asm
	shfl.sync.down.b32 %r344, %r345, %r346, %r347, %r348;
	// end inline asm
	mov.b32 	%f356, %r344;
	add.s32 	%r356, %r323, 16;
	setp.gt.s32 	%p212, %r356, %r347;
	setp.lt.f32 	%p213, %f355, %f356;
	selp.f32 	%f357, %f356, %f355, %p213;
	selp.f32 	%f444, %f355, %f357, %p212;
	setp.ne.s32 	%p214, %r323, 0;
	@%p214 bra 	$L__BB2_21;
	shr.u32 	%r357, %r1, 3;
	and.b32  	%r358, %r357, 124;
	mov.u32 	%r359, _ZZN3cub18CUB_300001_SM_10006detail6reduce28DeviceReduceSingleTileKernelINS2_10policy_hubIfjN4cuda3__47maximumIvEEE10Policy1000EPfSB_jS8_ffNS5_3std3__410__identityEEEvT0_T1_T2_T3_T4_T6_E12temp_storage;
	add.s32 	%r360, %r359, %r358;
	st.shared.f32 	[%r360+8], %f444;
$L__BB2_21:
	bar.sync 	0;
	setp.ne.s32 	%p215, %r1, 0;
	@%p215 bra 	$L__BB2_74;
	setp.gt.u32 	%p216, %r70, 32;
	ld.shared.f32 	%f358, [_ZZN3cub18CUB_300001_SM_10006detail6reduce28DeviceReduceSingleTileKernelINS2_10policy_hubIfjN4cuda3__47maximumIvEEE10Policy1000EPfSB_jS8_ffNS5_3std3__410__identityEEEvT0_T1_T2_T3_T4_T6_E12temp_storage+12];
	setp.lt.f32 	%p217, %f444, %f358;
	selp.f32 	%f360, %f358, %f444, %p217;
	selp.f32 	%f361, %f360, %f444, %p216;
	setp.gt.u32 	%p218, %r70, 64;
	ld.shared.f32 	%f363, [_ZZN3cub18CUB_300001_SM_10006detail6reduce28DeviceReduceSingleTileKernelINS2_10policy_hubIfjN4cuda3__47maximumIvEEE10Policy1000EPfSB_jS8_ffNS5_3std3__410__identityEEEvT0_T1_T2_T3_T4_T6_E12temp_storage+16];
	setp.lt.f32 	%p219, %f361, %f363;
	selp.f32 	%f365, %f363, %f361, %p219;
	selp.f32 	%f366, %f365, %f361, %p218;
	setp.gt.u32 	%p220, %r70, 96;
	ld.shared.f32 	%f368, [_ZZN3cub18CUB_300001_SM_10006detail6reduce28DeviceReduceSingleTileKernelINS2_10policy_hubIfjN4cuda3__47maximumIvEEE10Policy1000EPfSB_jS8_ffNS5_3std3__410__identityEEEvT0_T1_T2_T3_T4_T6_E12temp_storage+20];
	setp.lt.f32 	%p221, %f366, %f368;
	selp.f32 	%f370, %f368, %f366, %p221;
	selp.f32 	%f371, %f370, %f366, %p220;
	setp.gt.u32 	%p222, %r70, 128;
	ld.shared.f32 	%f373, [_ZZN3cub18CUB_300001_SM_10006detail6reduce28DeviceReduceSingleTileKernelINS2_10policy_hubIfjN4cuda3__47maximumIvEEE10Policy1000EPfSB_jS8_ffNS5_3std3__410__identityEEEvT0_T1_T2_T3_T4_T6_E12temp_storage+24];
	setp.lt.f32 	%p223, %f371, %f373;
	selp.f32 	%f375, %f373, %f371, %p223;
	selp.f32 	%f376, %f375, %f371, %p222;
	setp.gt.u32 	%p224, %r70, 160;
	ld.shared.f32 	%f378, [_ZZN3cub18CUB_300001_SM_10006detail6reduce28DeviceReduceSingleTileKernelINS2_10policy_hubIfjN4cuda3__47maximumIvEEE10Policy1000EPfSB_jS8_ffNS5_3std3__410__identityEEEvT0_T1_T2_T3_T4_T6_E12temp_storage+28];
	setp.lt.f32 	%p225, %f376, %f378;
	selp.f32 	%f380, %f378, %f376, %p225;
	selp.f32 	%f381, %f380, %f376, %p224;
	setp.gt.u32 	%p226, %r70, 192;
	ld.shared.f32 	%f383, [_ZZN3cub18CUB_300001_SM_10006detail6reduce28DeviceReduceSingleTileKernelINS2_10policy_hubIfjN4cuda3__47maximumIvEEE10Policy1000EPfSB_jS8_ffNS5_3std3__410__identityEEEvT0_T1_T2_T3_T4_T6_E12temp_storage+32];
	setp.lt.f32 	%p227, %f381, %f383;
	selp.f32 	%f385, %f383, %f381, %p227;
	selp.f32 	%f386, %f385, %f381, %p226;
	setp.gt.u32 	%p228, %r70, 224;
	ld.shared.f32 	%f388, [_ZZN3cub18CUB_300001_SM_10006detail6reduce28DeviceReduceSingleTileKernelINS2_10policy_hubIfjN4cuda3__47maximumIvEEE10Policy1000EPfSB_jS8_ffNS5_3std3__410__identityEEEvT0_T1_T2_T3_T4_T6_E12temp_storage+36];
	setp.lt.f32 	%p229, %f386, %f388;
	selp.f32 	%f390, %f388, %f386, %p229;
	selp.f32 	%f444, %f390, %f386, %p228;
	bra.uni 	$L__BB2_74;
$L__BB2_23:
	mov.u32 	%r13, %tid.x;
	shl.b32 	%r14, %r13, 2;
	mul.wide.u32 	%rd85, %r14, 4;
	add.s64 	%rd75, %rd15, %rd85;
	// begin inline asm
	ld.global.nc.v2.u64 {%rd73, %rd74}, [%rd75];
	// end inline asm
	mov.b64 	{%r232, %r233}, %rd74;
	mov.b64 	{%r234, %r235}, %rd73;
	mov.b32 	%f238, %r235;
	mov.b32 	%f239, %r234;
	mov.b32 	%f240, %r233;
	mov.b32 	%f241, %r232;
	add.s64 	%rd78, %rd75, 4096;
	// begin inline asm
	ld.global.nc.v2.u64 {%rd76, %rd77}, [%rd78];
	// end inline asm
	mov.b64 	{%r236, %r237}, %rd77;
	mov.b64 	{%r238, %r239}, %rd76;
	mov.b32 	%f242, %r239;
	mov.b32 	%f243, %r238;
	mov.b32 	%f244, %r237;
	mov.b32 	%f245, %r236;
	add.s64 	%rd81, %rd75, 8192;
	// begin inline asm
	ld.global.nc.v2.u64 {%rd79, %rd80}, [%rd81];
	// end inline asm
	mov.b64 	{%r240, %r241}, %rd80;
	mov.b64 	{%r242, %r243}, %rd79;
	mov.b32 	%f246, %r243;
	mov.b32 	%f247, %r242;
	mov.b32 	%f248, %r241;
	mov.b32 	%f249, %r240;
	add.s64 	%rd84, %rd75, 12288;
	// begin inline asm
	ld.global.nc.v2.u64 {%rd82, %rd83}, [%rd84];
	// end inline asm
	mov.b64 	{%r244, %r245}, %rd83;
	mov.b64 	{%r246, %r247}, %rd82;
	mov.b32 	%f250, %r247;
	mov.b32 	%f251, %r246;
	mov.b32 	%f252, %r245;
	mov.b32 	%f253, %r244;
	setp.lt.f32 	%p127, %f239, %f238;
	selp.f32 	%f254, %f238, %f239, %p127;
	setp.lt.f32 	%p128, %f241, %f240;
	selp.f32 	%f255, %f240, %f241, %p128;
	setp.lt.f32 	%p129, %f243, %f242;
	selp.f32 	%f256, %f242, %f243, %p129;
	setp.lt.f32 	%p130, %f245, %f244;
	selp.f32 	%f257, %f244, %f245, %p130;
	setp.lt.f32 	%p131, %f247, %f246;
	selp.f32 	%f258, %f246, %f247, %p131;
	setp.lt.f32 	%p132, %f249, %f248;
	selp.f32 	%f259, %f248, %f249, %p132;
	setp.lt.f32 	%p133, %f251, %f250;
	selp.f32 	%f260, %f250, %f251, %p133;
	setp.lt.f32 	%p134, %f253, %f252;
	selp.f32 	%f261, %f252, %f253, %p134;
	setp.lt.f32 	%p135, %f254, %f255;
	selp.f32 	%f262, %f255, %f254, %p135;
	setp.lt.f32 	%p136, %f256, %f257;
	selp.f32 	%f263, %f257, %f256, %p136;
	setp.lt.f32 	%p137, %f258, %f259;
	selp.f32 	%f264, %f259, %f258, %p137;
	setp.lt.f32 	%p138, %f260, %f261;
	selp.f32 	%f265, %f261, %f260, %p138;
	setp.lt.f32 	%p139, %f262, %f263;
	selp.f32 	%f266, %f263, %f262, %p139;
	setp.lt.f32 	%p140, %f264, %f265;
	selp.f32 	%f267, %f265, %f264, %p140;
	setp.lt.f32 	%p141, %f266, %f267;
	selp.f32 	%f430, %f267, %f266, %p141;
	add.s32 	%r15, %r70, -4096;
	setp.lt.u32 	%p142, %r15, 4096;
	mov.b32 	%r399, 4096;
	@%p142 bra 	$L__BB2_27;
	mov.b32 	%r399, 4096;
$L__BB2_25:
	add.s32 	%r249, %r399, %r14;
	mul.wide.u32 	%rd98, %r249, 4;
	add.s64 	%rd88, %rd15, %rd98;
	// begin inline asm
	ld.global.nc.v2.u64 {%rd86, %rd87}, [%rd88];
	// end inline asm
	mov.b64 	{%r250, %r251}, %rd87;
	mov.b64 	{%r252, %r253}, %rd86;
	mov.b32 	%f268, %r253;
	mov.b32 	%f269, %r252;
	mov.b32 	%f270, %r251;
	mov.b32 	%f271, %r250;
	add.s64 	%rd91, %rd88, 4096;
	// begin inline asm
	ld.global.nc.v2.u64 {%rd89, %rd90}, [%rd91];
	// end inline asm
	mov.b64 	{%r254, %r255}, %rd90;
	mov.b64 	{%r256, %r257}, %rd89;
	mov.b32 	%f272, %r257;
	mov.b32 	%f273, %r256;
	mov.b32 	%f274, %r255;
	mov.b32 	%f275, %r254;
	add.s64 	%rd94, %rd88, 8192;
	// begin inline asm
	ld.global.nc.v2.u64 {%rd92, %rd93}, [%rd94];
	// end inline asm
	mov.b64 	{%r258, %r259}, %rd93;
	mov.b64 	{%r260, %r261}, %rd92;
	mov.b32 	%f276, %r261;
	mov.b32 	%f277, %r260;
	mov.b32 	%f278, %r259;
	mov.b32 	%f279, %r258;
	add.s64 	%rd97, %rd88, 12288;
	// begin inline asm
	ld.global.nc.v2.u64 {%rd95, %rd96}, [%rd97];
	// end inline asm
	mov.b64 	{%r262, %r263}, %rd96;
	mov.b64 	{%r264, %r265}, %rd95;
	mov.b32 	%f280, %r265;
	mov.b32 	%f281, %r264;
	mov.b32 	%f282, %r263;
	mov.b32 	%f283, %r262;
	setp.lt.f32 	%p143, %f430, %f269;
	selp.f32 	%f284, %f269, %f430, %p143;
	setp.lt.f32 	%p144, %f268, %f271;
	selp.f32 	%f285, %f271, %f268, %p144;
	setp.lt.f32 	%p145, %f270, %f273;
	selp.f32 	%f286, %f273, %f270, %p145;
	setp.lt.f32 	%p146, %f272, %f275;
	selp.f32 	%f287, %f275, %f272, %p146;
	setp.lt.f32 	%p147, %f274, %f277;
	selp.f32 	%f288, %f277, %f274, %p147;
	setp.lt.f32 	%p148, %f276, %f279;
	selp.f32 	%f289, %f279, %f276, %p148;
	setp.lt.f32 	%p149, %f278, %f281;
	selp.f32 	%f290, %f281, %f278, %p149;
	setp.lt.f32 	%p150, %f280, %f283;
	selp.f32 	%f291, %f283, %f280, %p150;
	setp.lt.f32 	%p151, %f284, %f285;
	selp.f32 	%f292, %f285, %f284, %p151;
	setp.lt.f32 	%p152, %f286, %f287;
	selp.f32 	%f293, %f287, %f286, %p152;
	setp.lt.f32 	%p153, %f288, %f289;
	selp.f32 	%f294, %f289, %f288, %p153;
	setp.lt.f32 	%p154, %f290, %f291;
	selp.f32 	%f295, %f291, %f290, %p154;
	setp.lt.f32 	%p155, %f292, %f293;
	selp.f32 	%f296, %f293, %f292, %p155;
	setp.lt.f32 	%p156, %f294, %f295;
	selp.f32 	%f297, %f295, %f294, %p156;
	setp.lt.f32 	%p157, %f296, %f297;
	selp.f32 	%f298, %f297, %f296, %p157;
	setp.lt.f32 	%p158, %f298, %f282;
	selp.f32 	%f430, %f282, %f298, %p158;
	sub.s32 	%r266, %r70, %r399;
	setp.lt.u32 	%p159, %r266, 4096;
	@%p159 bra 	$L__BB2_35;
	add.s32 	%r399, %r399, 4096;
	setp.le.u32 	%p160, %r399, %r15;
	@%p160 bra 	$L__BB2_25;
$L__BB2_27:
	setp.le.u32 	%p161, %r70, %r399;
	@%p161 bra 	$L__BB2_35;
	sub.s32 	%r19, %r70, %r399;
	setp.ge.s32 	%p162, %r13, %r19;
	@%p162 bra 	$L__BB2_35;
	not.b32 	%r267, %r13;
	add.s32 	%r268, %r70, %r267;
	sub.s32 	%r20, %r268, %r399;
	and.b32  	%r269, %r20, 768;
	setp.eq.s32 	%p163, %r269, 768;
	mov.u32 	%r403, %r13;
	@%p163 bra 	$L__BB2_32;
	add.s32 	%r401, %r13, %r399;
	shr.u32 	%r270, %r20, 8;
	add.s32 	%r271, %r270, 1;
	and.b32  	%r272, %r271, 3;
	neg.s32 	%r400, %r272;
	mov.u32 	%r403, %r13;
$L__BB2_31:
	.pragma "nounroll";
	mul.wide.u32 	%rd100, %r401, 4;
	add.s64 	%rd99, %rd15, %rd100;
	// begin inline asm
	ld.global.nc.u32 %r273, [%rd99];
	// end inline asm
	mov.b32 	%f300, %r273;
	setp.lt.f32 	%p164, %f430, %f300;
	selp.f32 	%f430, %f300, %f430, %p164;
	add.s32 	%r403, %r403, 256;
	add.s32 	%r401, %r401, 256;
	add.s32 	%r400, %r400, 1;
	setp.ne.s32 	%p165, %r400, 0;
	@%p165 bra 	$L__BB2_31;
$L__BB2_32:
	setp.lt.u32 	%p166, %r20, 768;
	@%p166 bra 	$L__BB2_35;
	add.s32 	%r405, %r403, 512;
	add.s32 	%r404, %r403, %r399;
$L__BB2_34:
	mul.wide.u32 	%rd105, %r404, 4;
	add.s64 	%rd101, %rd15, %rd105;
	// begin inline asm
	ld.global.nc.u32 %r274, [%rd101];
	// end inline asm
	mov.b32 	%f301, %r274;
	setp.lt.f32 	%p167, %f430, %f301;
	selp.f32 	%f302, %f301, %f430, %p167;
	add.s32 	%r278, %r404, 256;
	mul.wide.u32 	%rd106, %r278, 4;
	add.s64 	%rd102, %rd15, %rd106;
	// begin inline asm
	ld.global.nc.u32 %r275, [%rd102];
	// end inline asm
	mov.b32 	%f303, %r275;
	setp.lt.f32 	%p168, %f302, %f303;
	selp.f32 	%f304, %f303, %f302, %p168;
	add.s32 	%r279, %r404, 512;
	mul.wide.u32 	%rd107, %r279, 4;
	add.s64 	%rd103, %rd15, %rd107;
	// begin inline asm
	ld.global.nc.u32 %r276, [%rd103];
	// end inline asm
	mov.b32 	%f305, %r276;
	setp.lt.f32 	%p169, %f304, %f305;
	selp.f32 	%f306, %f305, %f304, %p169;
	add.s32 	%r280, %r404, 768;
	mul.wide.u32 	%rd108, %r280, 4;
	add.s64 	%rd104, %rd15, %rd108;
	// begin inline asm
	ld.global.nc.u32 %r277, [%rd104];
	// end inline asm
	mov.b32 	%f307, %r277;
	setp.lt.f32 	%p170, %f306, %f307;
	selp.f32 	%f430, %f307, %f306, %p170;
	add.s32 	%r34, %r405, 1024;
	add.s32 	%r281, %r405, 512;
	add.s32 	%r404, %r404, 1024;
	setp.lt.s32 	%p171, %r281, %r19;
	mov.u32 	%r405, %r34;
	@%p171 bra 	$L__BB2_34;
$L__BB2_35:
	// begin inline asm
	mov.u32 %r282, %laneid;
	// end inline asm
	mov.b32 	%r284, %f430;
	mov.b32 	%r285, 1;
	mov.b32 	%r306, 31;
	mov.b32 	%r307, -1;
	// begin inline asm
	shfl.sync.down.b32 %r283, %r284, %r285, %r306, %r307;
	// end inline asm
	mov.b32 	%f308, %r283;
	setp.gt.s32 	%p172, %r282, 30;
	setp.lt.f32 	%p173, %f430, %f308;
	selp.f32 	%f309, %f308, %f430, %p173;
	selp.f32 	%f310, %f430, %f309, %p172;
	mov.b32 	%r289, %f310;
	mov.b32 	%r290, 2;
	// begin inline asm
	shfl.sync.down.b32 %r288, %r289, %r290, %r306, %r307;
	// end inline asm
	mov.b32 	%f311, %r288;
	setp.gt.s32 	%p174, %r282, 29;
	setp.lt.f32 	%p175, %f310, %f311;
	selp.f32 	%f312, %f311, %f310, %p175;
	selp.f32 	%f313, %f310, %f312, %p174;
	mov.b32 	%r294, %f313;
	mov.b32 	%r295, 4;
	// begin inline asm
	shfl.sync.down.b32 %r293, %r294, %r295, %r306, %r307;
	// end inline asm
	mov.b32 	%f314, %r293;
	setp.gt.s32 	%p176, %r282, 27;
	setp.lt.f32 	%p177, %f313, %f314;
	selp.f32 	%f315, %f314, %f313, %p177;
	selp.f32 	%f316, %f313, %f315, %p176;
	mov.b32 	%r299, %f316;
	mov.b32 	%r300, 8;
	// begin inline asm
	shfl.sync.down.b32 %r298, %r299, %r300, %r306, %r307;
	// end inline asm
	mov.b32 	%f317, %r298;
	setp.gt.s32 	%p178, %r282, 23;
	setp.lt.f32 	%p179, %f316, %f317;
	selp.f32 	%f318, %f317, %f316, %p179;
	selp.f32 	%f319, %f316, %f318, %p178;
	mov.b32 	%r304, %f319;
	mov.b32 	%r305, 16;
	// begin inline asm
	shfl.sync.down.b32 %r303, %r304, %r305, %r306, %r307;
	// end inline asm
	mov.b32 	%f320, %r303;
	setp.gt.s32 	%p180, %r282, 15;
	setp.lt.f32 	%p181, %f319, %f320;
	selp.f32 	%f26, %f320, %f319, %p181;
	selp.f32 	%f444, %f319, %f26, %p180;
	setp.ne.s32 	%p182, %r282, 0;
	@%p182 bra 	$L__BB2_37;
	shr.u32 	%r308, %r13, 3;
	and.b32  	%r309, %r308, 124;
	mov.u32 	%r310, _ZZN3cub18CUB_300001_SM_10006detail6reduce28DeviceReduceSingleTileKernelINS2_10policy_hubIfjN4cuda3__47maximumIvEEE10Policy1000EPfSB_jS8_ffNS5_3std3__410__identityEEEvT0_T1_T2_T3_T4_T6_E12temp_storage;
	add.s32 	%r311, %r310, %r309;
	st.shared.f32 	[%r311+8], %f26;
$L__BB2_37:
	bar.sync 	0;
	setp.ne.s32 	%p183, %r13, 0;
	@%p183 bra 	$L__BB2_74;
	ld.shared.f32 	%f321, [_ZZN3cub18CUB_300001_SM_10006detail6reduce28DeviceReduceSingleTileKernelINS2_10policy_hubIfjN4cuda3__47maximumIvEEE10Policy1000EPfSB_jS8_ffNS5_3std3__410__identityEEEvT0_T1_T2_T3_T4_T6_E12temp_storage+12];
	setp.lt.f32 	%p184, %f444, %f321;
	selp.f32 	%f322, %f321, %f444, %p184;
	ld.shared.f32 	%f323, [_ZZN3cub18CUB_300001_SM_10006detail6reduce28DeviceReduceSingleTileKernelINS2_10policy_hubIfjN4cuda3__47maximumIvEEE10Policy1000EPfSB_jS8_ffNS5_3std3__410__identityEEEvT0_T1_T2_T3_T4_T6_E12temp_storage+16];
	setp.lt.f32 	%p185, %f322, %f323;
	selp.f32 	%f324, %f323, %f322, %p185;
	ld.shared.f32 	%f325, [_ZZN3cub18CUB_300001_SM_10006detail6reduce28DeviceReduceSingleTileKernelINS2_10policy_hubIfjN4cuda3__47maximumIvEEE10Policy1000EPfSB_jS8_ffNS5_3std3__410__identityEEEvT0_T1_T2_T3_T4_T6_E12temp_storage+20];
	setp.lt.f32 	%p186, %f324, %f325;
	selp.f32 	%f326, %f325, %f324, %p186;
	ld.shared.f32 	%f327, [_ZZN3cub18CUB_300001_SM_10006detail6reduce28DeviceReduceSingleTileKernelINS2_10policy_hubIfjN4cuda3__47maximumIvEEE10Policy1000EPfSB_jS8_ffNS5_3std3__410__identityEEEvT0_T1_T2_T3_T4_T6_E12temp_storage+24];
	setp.lt.f32 	%p187, %f326, %f327;
	selp.f32 	%f328, %f327, %f326, %p187;
	ld.shared.f32 	%f329, [_ZZN3cub18CUB_300001_SM_10006detail6reduce28DeviceReduceSingleTileKernelINS2_10policy_hubIfjN4cuda3__47maximumIvEEE10Policy1000EPfSB_jS8_ffNS5_3std3__410__identityEEEvT0_T1_T2_T3_T4_T6_E12temp_storage+28];
	setp.lt.f32 	%p188, %f328, %f329;
	selp.f32 	%f330, %f329, %f328, %p188;
	ld.shared.f32 	%f331, [_ZZN3cub18CUB_300001_SM_10006detail6reduce28DeviceReduceSingleTileKernelINS2_10policy_hubIfjN4cuda3__47maximumIvEEE10Policy1000EPfSB_jS8_ffNS5_3std3__410__identityEEEvT0_T1_T2_T3_T4_T6_E12temp_storage+32];
	setp.lt.f32 	%p189, %f330, %f331;
	selp.f32 	%f332, %f331, %f330, %p189;
	ld.shared.f32 	%f333, [_ZZN3cub18CUB_300001_SM_10006detail6reduce28DeviceReduceSingleTileKernelINS2_10policy_hubIfjN4cuda3__47maximumIvEEE10Policy1000EPfSB_jS8_ffNS5_3std3__410__identityEEEvT0_T1_T2_T3_T4_T6_E12temp_storage+36];
	setp.lt.f32 	%p190, %f332, %f333;
	selp.f32 	%f444, %f333, %f332, %p190;
	bra.uni 	$L__BB2_74;
$L__BB2_39:
	setp.gt.u32 	%p3, %r70, 4095;
	@%p3 bra 	$L__BB2_58;
	mov.u32 	%r36, %tid.x;
	setp.ge.u32 	%p68, %r36, %r70;
	mov.f32 	%f436, 0f00000000;
	mov.u32 	%r409, %r36;
	@%p68 bra 	$L__BB2_42;
	mul.wide.u32 	%rd65, %r36, 4;
	add.s64 	%rd64, %rd15, %rd65;
	// begin inline asm
	ld.global.nc.u32 %r152, [%rd64];
	// end inline asm
	mov.b32 	%f436, %r152;
	add.s32 	%r409, %r36, 256;
$L__BB2_42:
	setp.ge.u32 	%p69, %r409, %r70;
	@%p69 bra 	$L__BB2_49;
	not.b32 	%r153, %r409;
	add.s32 	%r39, %r70, %r153;
	and.b32  	%r154, %r39, 768;
	setp.eq.s32 	%p70, %r154, 768;
	@%p70 bra 	$L__BB2_46;
	mul.wide.u32 	%rd66, %r409, 4;
	add.s64 	%rd120, %rd15, %rd66;
	shr.u32 	%r155, %r39, 8;
	add.s32 	%r156, %r155, 1;
	and.b32  	%r157, %r156, 3;
	neg.s32 	%r407, %r157;
$L__BB2_45:
	.pragma "nounroll";
	// begin inline asm
	ld.global.nc.u32 %r158, [%rd120];
	// end inline asm
	mov.b32 	%f157, %r158;
	setp.lt.f32 	%p71, %f436, %f157;
	selp.f32 	%f436, %f157, %f436, %p71;
	add.s32 	%r409, %r409, 256;
	add.s64 	%rd120, %rd120, 1024;
	add.s32 	%r407, %r407, 1;
	setp.ne.s32 	%p72, %r407, 0;
	@%p72 bra 	$L__BB2_45;
$L__BB2_46:
	setp.lt.u32 	%p73, %r39, 768;
	@%p73 bra 	$L__BB2_49;
	mul.wide.u32 	%rd68, %r409, 4;
	add.s64 	%rd121, %rd15, %rd68;
$L__BB2_48:
	// begin inline asm
	ld.global.nc.u32 %r159, [%rd121];
	// end inline asm
	mov.b32 	%f158, %r159;
	setp.lt.f32 	%p74, %f436, %f158;
	selp.f32 	%f159, %f158, %f436, %p74;
	add.s64 	%rd70, %rd121, 1024;
	// begin inline asm
	ld.global.nc.u32 %r160, [%rd70];
	// end inline asm
	mov.b32 	%f160, %r160;
	setp.lt.f32 	%p75, %f159, %f160;
	selp.f32 	%f161, %f160, %f159, %p75;
	add.s64 	%rd71, %rd121, 2048;
	// begin inline asm
	ld.global.nc.u32 %r161, [%rd71];
	// end inline asm
	mov.b32 	%f162, %r161;
	setp.lt.f32 	%p76, %f161, %f162;
	selp.f32 	%f163, %f162, %f161, %p76;
	add.s64 	%rd72, %rd121, 3072;
	// begin inline asm
	ld.global.nc.u32 %r162, [%rd72];
	// end inline asm
	mov.b32 	%f164, %r162;
	setp.lt.f32 	%p77, %f163, %f164;
	selp.f32 	%f436, %f164, %f163, %p77;
	add.s32 	%r409, %r409, 1024;
	add.s64 	%rd121, %rd121, 4096;
	setp.lt.s32 	%p78, %r409, %r70;
	@%p78 bra 	$L__BB2_48;
$L__BB2_49:
	setp.lt.u32 	%p79, %r70, 256;
	@%p79 bra 	$L__BB2_54;
	// begin inline asm
	mov.u32 %r201, %laneid;
	// end inline asm
	mov.b32 	%r203, %f436;
	mov.b32 	%r204, 1;
	mov.b32 	%r225, 31;
	mov.b32 	%r226, -1;
	// begin inline asm
	shfl.sync.down.b32 %r202, %r203, %r204, %r225, %r226;
	// end inline asm
	mov.b32 	%f212, %r202;
	setp.gt.s32 	%p107, %r201, 30;
	setp.lt.f32 	%p108, %f436, %f212;
	selp.f32 	%f213, %f212, %f436, %p108;
	selp.f32 	%f214, %f436, %f213, %p107;
	mov.b32 	%r208, %f214;
	mov.b32 	%r209, 2;
	// begin inline asm
	shfl.sync.down.b32 %r207, %r208, %r209, %r225, %r226;
	// end inline asm
	mov.b32 	%f215, %r207;
	setp.gt.s32 	%p109, %r201, 29;
	setp.lt.f32 	%p110, %f214, %f215;
	selp.f32 	%f216, %f215, %f214, %p110;
	selp.f32 	%f217, %f214, %f216, %p109;
	mov.b32 	%r213, %f217;
	mov.b32 	%r214, 4;
	// begin inline asm
	shfl.sync.down.b32 %r212, %r213, %r214, %r225, %r226;
	// end inline asm
	mov.b32 	%f218, %r212;
	setp.gt.s32 	%p111, %r201, 27;
	setp.lt.f32 	%p112, %f217, %f218;
	selp.f32 	%f219, %f218, %f217, %p112;
	selp.f32 	%f220, %f217, %f219, %p111;
	mov.b32 	%r218, %f220;
	mov.b32 	%r219, 8;
	// begin inline asm
	shfl.sync.down.b32 %r217, %r218, %r219, %r225, %r226;
	// end inline asm
	mov.b32 	%f221, %r217;
	setp.gt.s32 	%p113, %r201, 23;
	setp.lt.f32 	%p114, %f220, %f221;
	selp.f32 	%f222, %f221, %f220, %p114;
	selp.f32 	%f223, %f220, %f222, %p113;
	mov.b32 	%r223, %f223;
	mov.b32 	%r224, 16;
	// begin inline asm
	shfl.sync.down.b32 %r222, %r223, %r224, %r225, %r226;
	// end inline asm
	mov.b32 	%f224, %r222;
	setp.gt.s32 	%p115, %r201, 15;
	setp.lt.f32 	%p116, %f223, %f224;
	selp.f32 	%f38, %f224, %f223, %p116;
	selp.f32 	%f444, %f223, %f38, %p115;
	setp.ne.s32 	%p117, %r201, 0;
	@%p117 bra 	$L__BB2_52;
	shr.u32 	%r227, %r36, 3;
	and.b32  	%r228, %r227, 124;
	mov.u32 	%r229, _ZZN3cub18CUB_300001_SM_10006detail6reduce28DeviceReduceSingleTileKernelINS2_10policy_hubIfjN4cuda3__47maximumIvEEE10Policy1000EPfSB_jS8_ffNS5_3std3__410__identityEEEvT0_T1_T2_T3_T4_T6_E12temp_storage;
	add.s32 	%r230, %r229, %r228;
	st.shared.f32 	[%r230+8], %f38;
$L__BB2_52:
	bar.sync 	0;
	setp.ne.s32 	%p118, %r36, 0;
	@%p118 bra 	$L__BB2_74;
	ld.shared.f32 	%f225, [_ZZN3cub18CUB_300001_SM_10006detail6reduce28DeviceReduceSingleTileKernelINS2_10policy_hubIfjN4cuda3__47maximumIvEEE10Policy1000EPfSB_jS8_ffNS5_3std3__410__identityEEEvT0_T1_T2_T3_T4_T6_E12temp_storage+12];
	setp.lt.f32 	%p119, %f444, %f225;
	selp.f32 	%f226, %f225, %f444, %p119;
	ld.shared.f32 	%f227, [_ZZN3cub18CUB_300001_SM_10006detail6reduce28DeviceReduceSingleTileKernelINS2_10policy_hubIfjN4cuda3__47maximumIvEEE10Policy1000EPfSB_jS8_ffNS5_3std3__410__identityEEEvT0_T1_T2_T3_T4_T6_E12temp_storage+16];
	setp.lt.f32 	%p120, %f226, %f227;
	selp.f32 	%f228, %f227, %f226, %p120;
	ld.shared.f32 	%f229, [_ZZN3cub18CUB_300001_SM_10006detail6reduce28DeviceReduceSingleTileKernelINS2_10policy_hubIfjN4cuda3__47maximumIvEEE10Policy1000EPfSB_jS8_ffNS5_3std3__410__identityEEEvT0_T1_T2_T3_T4_T6_E12temp_storage+20];
	setp.lt.f32 	%p121, %f228, %f229;
	selp.f32 	%f230, %f229, %f228, %p121;
	ld.shared.f32 	%f231, [_ZZN3cub18CUB_300001_SM_10006detail6reduce28DeviceReduceSingleTileKernelINS2_10policy_hubIfjN4cuda3__47maximumIvEEE10Policy1000EPfSB_jS8_ffNS5_3std3__410__identityEEEvT0_T1_T2_T3_T4_T6_E12temp_storage+24];
	setp.lt.f32 	%p122, %f230, %f231;
	selp.f32 	%f232, %f231, %f230, %p122;
	ld.shared.f32 	%f233, [_ZZN3cub18CUB_300001_SM_10006detail6reduce28DeviceReduceSingleTileKernelINS2_10policy_hubIfjN4cuda3__47maximumIvEEE10Policy1000EPfSB_jS8_ffNS5_3std3__410__identityEEEvT0_T1_T2_T3_T4_T6_E12temp_storage+28];
	setp.lt.f32 	%p123, %f232, %f233;
	selp.f32 	%f234, %f233, %f232, %p123;
	ld.shared.f32 	%f235, [_ZZN3cub18CUB_300001_SM_10006detail6reduce28DeviceReduceSingleTileKernelINS2_10policy_hubIfjN4cuda3__47maximumIvEEE10Policy1000EPfSB_jS8_ffNS5_3std3__410__identityEEEvT0_T1_T2_T3_T4_T6_E12temp_storage+32];
	setp.lt.f32 	%p124, %f234, %f235;
	selp.f32 	%f236, %f235, %f234, %p124;
	ld.shared.f32 	%f237, [_ZZN3cub18CUB_300001_SM_10006detail6reduce28DeviceReduceSingleTileKernelINS2_10policy_hubIfjN4cuda3__47maximumIvEEE10Policy1000EPfSB_jS8_ffNS5_3std3__410__identityEEEvT0_T1_T2_T3_T4_T6_E12temp_storage+36];
	setp.lt.f32 	%p125, %f236, %f237;
	selp.f32 	%f444, %f237, %f236, %p125;
	bra.uni 	$L__BB2_74;
$L__BB2_54:
	// begin inline asm
	mov.u32 %r163, %laneid;
	// end inline asm
	and.b32  	%r189, %r36, 992;
	add.s32 	%r190, %r189, 32;
	setp.gt.u32 	%p80, %r190, %r70;
	not.b32 	%r191, %r189;
	add.s32 	%r192, %r70, %r191;
	selp.b32 	%r187, %r192, 31, %p80;
	mov.b32 	%r165, %f436;
	mov.b32 	%r166, 1;
	mov.b32 	%r188, -1;
	// begin inline asm
	shfl.sync.down.b32 %r164, %r165, %r166, %r187, %r188;
	// end inline asm
	mov.b32 	%f165, %r164;
	setp.lt.s32 	%p81, %r163, %r187;
	setp.lt.f32 	%p82, %f436, %f165;
	selp.f32 	%f166, %f165, %f436, %p82;
	selp.f32 	%f167, %f166, %f436, %p81;
	mov.b32 	%r170, %f167;
	mov.b32 	%r171, 2;
	// begin inline asm
	shfl.sync.down.b32 %r169, %r170, %r171, %r187, %r188;
	// end inline asm
	mov.b32 	%f168, %r169;
	add.s32 	%r193, %r163, 2;
	setp.gt.s32 	%p83, %r193, %r187;
	setp.lt.f32 	%p84, %f167, %f168;
	selp.f32 	%f169, %f168, %f167, %p84;
	selp.f32 	%f170, %f167, %f169, %p83;
	mov.b32 	%r175, %f170;
	mov.b32 	%r176, 4;
	// begin inline asm
	shfl.sync.down.b32 %r174, %r175, %r176, %r187, %r188;
	// end inline asm
	mov.b32 	%f171, %r174;
	add.s32 	%r194, %r163, 4;
	setp.gt.s32 	%p85, %r194, %r187;
	setp.lt.f32 	%p86, %f170, %f171;
	selp.f32 	%f172, %f171, %f170, %p86;
	selp.f32 	%f173, %f170, %f172, %p85;
	mov.b32 	%r180, %f173;
	mov.b32 	%r181, 8;
	// begin inline asm
	shfl.sync.down.b32 %r179, %r180, %r181, %r187, %r188;
	// end inline asm
	mov.b32 	%f174, %r179;
	add.s32 	%r195, %r163, 8;
	setp.gt.s32 	%p87, %r195, %r187;
	setp.lt.f32 	%p88, %f173, %f174;
	selp.f32 	%f175, %f174, %f173, %p88;
	selp.f32 	%f176, %f173, %f175, %p87;
	mov.b32 	%r185, %f176;
	mov.b32 	%r186, 16;
	// begin inline asm
	shfl.sync.down.b32 %r184, %r185, %r186, %r187, %r188;
	// end inline asm
	mov.b32 	%f177, %r184;
	add.s32 	%r196, %r163, 16;
	setp.gt.s32 	%p89, %r196, %r187;
	setp.lt.f32 	%p90, %f176, %f177;
	selp.f32 	%f178, %f177, %f176, %p90;
	selp.f32 	%f444, %f176, %f178, %p89;
	setp.ne.s32 	%p91, %r163, 0;
	@%p91 bra 	$L__BB2_56;
	shr.u32 	%r197, %r36, 3;
	and.b32  	%r198, %r197, 124;
	mov.u32 	%r199, _ZZN3cub18CUB_300001_SM_10006detail6reduce28DeviceReduceSingleTileKernelINS2_10policy_hubIfjN4cuda3__47maximumIvEEE10Policy1000EPfSB_jS8_ffNS5_3std3__410__identityEEEvT0_T1_T2_T3_T4_T6_E12temp_storage;
	add.s32 	%r200, %r199, %r198;
	st.shared.f32 	[%r200+8], %f444;
$L__BB2_56:
	bar.sync 	0;
	setp.ne.s32 	%p92, %r36, 0;
	@%p92 bra 	$L__BB2_74;
	setp.gt.u32 	%p93, %r70, 32;
	ld.shared.f32 	%f179, [_ZZN3cub18CUB_300001_SM_10006detail6reduce28DeviceReduceSingleTileKernelINS2_10policy_hubIfjN4cuda3__47maximumIvEEE10Policy1000EPfSB_jS8_ffNS5_3std3__410__identityEEEvT0_T1_T2_T3_T4_T6_E12temp_storage+12];
	setp.lt.f32 	%p94, %f444, %f179;
	selp.f32 	%f181, %f179, %f444, %p94;
	selp.f32 	%f182, %f181, %f444, %p93;
	setp.gt.u32 	%p95, %r70, 64;
	ld.shared.f32 	%f184, [_ZZN3cub18CUB_300001_SM_10006detail6reduce28DeviceReduceSingleTileKernelINS2_10policy_hubIfjN4cuda3__47maximumIvEEE10Policy1000EPfSB_jS8_ffNS5_3std3__410__identityEEEvT0_T1_T2_T3_T4_T6_E12temp_storage+16];
	setp.lt.f32 	%p96, %f182, %f184;
	selp.f32 	%f186, %f184, %f182, %p96;
	selp.f32 	%f187, %f186, %f182, %p95;
	setp.gt.u32 	%p97, %r70, 96;
	ld.shared.f32 	%f189, [_ZZN3cub18CUB_300001_SM_10006detail6reduce28DeviceReduceSingleTileKernelINS2_10policy_hubIfjN4cuda3__47maximumIvEEE10Policy1000EPfSB_jS8_ffNS5_3std3__410__identityEEEvT0_T1_T2_T3_T4_T6_E12temp_storage+20];
	setp.lt.f32 	%p98, %f187, %f189;
	selp.f32 	%f191, %f189, %f187, %p98;
	selp.f32 	%f192, %f191, %f187, %p97;
	setp.gt.u32 	%p99, %r70, 128;
	ld.shared.f32 	%f194, [_ZZN3cub18CUB_300001_SM_10006detail6reduce28DeviceReduceSingleTileKernelINS2_10policy_hubIfjN4cuda3__47maximumIvEEE10Policy1000EPfSB_jS8_ffNS5_3std3__410__identityEEEvT0_T1_T2_T3_T4_T6_E12temp_storage+24];
	setp.lt.f32 	%p100, %f192, %f194;
	selp.f32 	%f196, %f194, %f192, %p100;
	selp.f32 	%f197, %f196, %f192, %p99;
	setp.gt.u32 	%p101, %r70, 160;
	ld.shared.f32 	%f199, [_ZZN3cub18CUB_300001_SM_10006detail6reduce28DeviceReduceSingleTileKernelINS2_10policy_hubIfjN4cuda3__47maximumIvEEE10Policy1000EPfSB_jS8_ffNS5_3std3__410__identityEEEvT0_T1_T2_T3_T4_T6_E12temp_storage+28];
	setp.lt.f32 	%p102, %f197, %f199;
	selp.f32 	%f201, %f199, %f197, %p102;
	selp.f32 	%f202, %f201, %f197, %p101;
	setp.gt.u32 	%p103, %r70, 192;
	ld.shared.f32 	%f204, [_ZZN3cub18CUB_300001_SM_10006detail6reduce28DeviceReduceSingleTileKernelINS2_10policy_hubIfjN4cuda3__47maximumIvEEE10Policy1000EPfSB_jS8_ffNS5_3std3__410__identityEEEvT0_T1_T2_T3_T4_T6_E12temp_storage+32];
	setp.lt.f32 	%p104, %f202, %f204;
	selp.f32 	%f206, %f204, %f202, %p104;
	selp.f32 	%f207, %f206, %f202, %p103;
	setp.gt.u32 	%p105, %r70, 224;
	ld.shared.f32 	%f209, [_ZZN3cub18CUB_300001_SM_10006detail6reduce28DeviceReduceSingleTileKernelINS2_10policy_hubIfjN4cuda3__47maximumIvEEE10Policy1000EPfSB_jS8_ffNS5_3std3__410__identityEEEvT0_T1_T2_T3_T4_T6_E12temp_storage+36];
	setp.lt.f32 	%p106, %f207, %f209;
	selp.f32 	%f211, %f209, %f207, %p106;
	selp.f32 	%f444, %f211, %f207, %p105;
	bra.uni 	$L__BB2_74;
$L__BB2_58:
	mov.u32 	%r48, %tid.x;
	mul.wide.u32 	%rd34, %r48, 4;
	add.s64 	%rd18, %rd15, %rd34;
	// begin inline asm
	ld.global.nc.u32 %r71, [%rd18];
	// end inline asm
	mov.b32 	%f59, %r71;
	add.s64 	%rd19, %rd18, 1024;
	// begin inline asm
	ld.global.nc.u32 %r72, [%rd19];
	// end inline asm
	mov.b32 	%f60, %r72;
	add.s64 	%rd20, %rd18, 2048;
	// begin inline asm
	ld.global.nc.u32 %r73, [%rd20];
	// end inline asm
	mov.b32 	%f61, %r73;
	add.s64 	%rd21, %rd18, 3072;
	// begin inline asm
	ld.global.nc.u32 %r74, [%rd21];
	// end inline asm
	mov.b32 	%f62, %r74;
	add.s64 	%rd22, %rd18, 4096;
	// begin inline asm
	ld.global.nc.u32 %r75, [%rd22];
	// end inline asm
	mov.b32 	%f63, %r75;
	add.s64 	%rd23, %rd18, 5120;
	// begin inline asm
	ld.global.nc.u32 %r76, [%rd23];
	// end inline asm
	mov.b32 	%f64, %r76;
	add.s64 	%rd24, %rd18, 6144;
	// begin inline asm
	ld.global.nc.u32 %r77, [%rd24];
	// end inline asm
	mov.b32 	%f65, %r77;
	add.s64 	%rd25, %rd18, 7168;
	// begin inline asm
	ld.global.nc.u32 %r78, [%rd25];
	// end inline asm
	mov.b32 	%f66, %r78;
	add.s64 	%rd26, %rd18, 8192;
	// begin inline asm
	ld.global.nc.u32 %r79, [%rd26];
	// end inline asm
	mov.b32 	%f67, %r79;
	add.s64 	%rd27, %rd18, 9216;
	// begin inline asm
	ld.global.nc.u32 %r80, [%rd27];
	// end inline asm
	mov.b32 	%f68, %r80;
	add.s64 	%rd28, %rd18, 10240;
	// begin inline asm
	ld.global.nc.u32 %r81, [%rd28];
	// end inline asm
	mov.b32 	%f69, %r81;
	add.s64 	%rd29, %rd18, 11264;
	// begin inline asm
	ld.global.nc.u32 %r82, [%rd29];
	// end inline asm
	mov.b32 	%f70, %r82;
	add.s64 	%rd30, %rd18, 12288;
	// begin inline asm
	ld.global.nc.u32 %r83, [%rd30];
	// end inline asm
	mov.b32 	%f71, %r83;
	add.s64 	%rd31, %rd18, 13312;
	// begin inline asm
	ld.global.nc.u32 %r84, [%rd31];
	// end inline asm
	mov.b32 	%f72, %r84;
	add.s64 	%rd32, %rd18, 14336;
	// begin inline asm
	ld.global.nc.u32 %r85, [%rd32];
	// end inline asm
	mov.b32 	%f73, %r85;
	add.s64 	%rd33, %rd18, 15360;
	// begin inline asm
	ld.global.nc.u32 %r86, [%rd33];
	// end inline asm
	mov.b32 	%f74, %r86;
	setp.lt.f32 	%p4, %f59, %f60;
	selp.f32 	%f75, %f60, %f59, %p4;
	setp.lt.f32 	%p5, %f61, %f62;
	selp.f32 	%f76, %f62, %f61, %p5;
	setp.lt.f32 	%p6, %f63, %f64;
	selp.f32 	%f77, %f64, %f63, %p6;
	setp.lt.f32 	%p7, %f65, %f66;
	selp.f32 	%f78, %f66, %f65, %p7;
	setp.lt.f32 	%p8, %f67, %f68;
	selp.f32 	%f79, %f68, %f67, %p8;
	setp.lt.f32 	%p9, %f69, %f70;
	selp.f32 	%f80, %f70, %f69, %p9;
	setp.lt.f32 	%p10, %f71, %f72;
	selp.f32 	%f81, %f72, %f71, %p10;
	setp.lt.f32 	%p11, %f73, %f74;
	selp.f32 	%f82, %f74, %f73, %p11;
	setp.lt.f32 	%p12, %f75, %f76;
	selp.f32 	%f83, %f76, %f75, %p12;
	setp.lt.f32 	%p13, %f77, %f78;
	selp.f32 	%f84, %f78, %f77, %p13;
	setp.lt.f32 	%p14, %f79, %f80;
	selp.f32 	%f85, %f80, %f79, %p14;
	setp.lt.f32 	%p15, %f81, %f82;
	selp.f32 	%f86, %f82, %f81, %p15;
	setp.lt.f32 	%p16, %f83, %f84;
	selp.f32 	%f87, %f84, %f83, %p16;
	setp.lt.f32 	%p17, %f85, %f86;
	selp.f32 	%f88, %f86, %f85, %p17;
	setp.lt.f32 	%p18, %f87, %f88;
	selp.f32 	%f443, %f88, %f87, %p18;
	add.s32 	%r49, %r70, -4096;
	setp.lt.u32 	%p19, %r49, 4096;
	mov.b32 	%r412, 4096;
	@%p19 bra 	$L__BB2_62;
	mov.b32 	%r412, 4096;
$L__BB2_60:
	add.s32 	%r105, %r48, %r412;
	mul.wide.u32 	%rd51, %r105, 4;
	add.s64 	%rd35, %rd15, %rd51;
	// begin inline asm
	ld.global.nc.u32 %r89, [%rd35];
	// end inline asm
	mov.b32 	%f89, %r89;
	mul.wide.u32 	%rd52, %r412, 4;
	add.s64 	%rd53, %rd18, %rd52;
	add.s64 	%rd36, %rd53, 1024;
	// begin inline asm
	ld.global.nc.u32 %r90, [%rd36];
	// end inline asm
	mov.b32 	%f90, %r90;
	add.s64 	%rd37, %rd53, 2048;
	// begin inline asm
	ld.global.nc.u32 %r91, [%rd37];
	// end inline asm
	mov.b32 	%f91, %r91;
	add.s64 	%rd38, %rd53, 3072;
	// begin inline asm
	ld.global.nc.u32 %r92, [%rd38];
	// end inline asm
	mov.b32 	%f92, %r92;
	add.s64 	%rd39, %rd53, 4096;
	// begin inline asm
	ld.global.nc.u32 %r93, [%rd39];
	// end inline asm
	mov.b32 	%f93, %r93;
	add.s64 	%rd40, %rd53, 5120;
	// begin inline asm
	ld.global.nc.u32 %r94, [%rd40];
	// end inline asm
	mov.b32 	%f94, %r94;
	add.s64 	%rd41, %rd53, 6144;
	// begin inline asm
	ld.global.nc.u32 %r95, [%rd41];
	// end inline asm
	mov.b32 	%f95, %r95;
	add.s64 	%rd42, %rd53, 7168;
	// begin inline asm
	ld.global.nc.u32 %r96, [%rd42];
	// end inline asm
	mov.b32 	%f96, %r96;
	add.s64 	%rd43, %rd53, 8192;
	// begin inline asm
	ld.global.nc.u32 %r97, [%rd43];
	// end inline asm
	mov.b32 	%f97, %r97;
	add.s64 	%rd44, %rd53, 9216;
	// begin inline asm
	ld.global.nc.u32 %r98, [%rd44];
	// end inline asm
	mov.b32 	%f98, %r98;
	add.s64 	%rd45, %rd53, 10240;
	// begin inline asm
	ld.global.nc.u32 %r99, [%rd45];
	// end inline asm
	mov.b32 	%f99, %r99;
	add.s64 	%rd46, %rd53, 11264;
	// begin inline asm
	ld.global.nc.u32 %r100, [%rd46];
	// end inline asm
	mov.b32 	%f100, %r100;
	add.s64 	%rd47, %rd53, 12288;
	// begin inline asm
	ld.global.nc.u32 %r101, [%rd47];
	// end inline asm
	mov.b32 	%f101, %r101;
	add.s64 	%rd48, %rd53, 13312;
	// begin inline asm
	ld.global.nc.u32 %r102, [%rd48];
	// end inline asm
	mov.b32 	%f102, %r102;
	add.s64 	%rd49, %rd53, 14336;
	// begin inline asm
	ld.global.nc.u32 %r103, [%rd49];
	// end inline asm
	mov.b32 	%f103, %r103;
	add.s64 	%rd50, %rd53, 15360;
	// begin inline asm
	ld.global.nc.u32 %r104, [%rd50];
	// end inline asm
	mov.b32 	%f104, %r104;
	setp.lt.f32 	%p20, %f443, %f89;
	selp.f32 	%f105, %f89, %f443, %p20;
	setp.lt.f32 	%p21, %f90, %f91;
	selp.f32 	%f106, %f91, %f90, %p21;
	setp.lt.f32 	%p22, %f92, %f93;
	selp.f32 	%f107, %f93, %f92, %p22;
	setp.lt.f32 	%p23, %f94, %f95;
	selp.f32 	%f108, %f95, %f94, %p23;
	setp.lt.f32 	%p24, %f96, %f97;
	selp.f32 	%f109, %f97, %f96, %p24;
	setp.lt.f32 	%p25, %f98, %f99;
	selp.f32 	%f110, %f99, %f98, %p25;
	setp.lt.f32 	%p26, %f100, %f101;
	selp.f32 	%f111, %f101, %f100, %p26;
	setp.lt.f32 	%p27, %f102, %f103;
	selp.f32 	%f112, %f103, %f102, %p27;
	setp.lt.f32 	%p28, %f105, %f106;
	selp.f32 	%f113, %f106, %f105, %p28;
	setp.lt.f32 	%p29, %f107, %f108;
	selp.f32 	%f114, %f108, %f107, %p29;
	setp.lt.f32 	%p30, %f109, %f110;
	selp.f32 	%f115, %f110, %f109, %p30;
	setp.lt.f32 	%p31, %f111, %f112;
	selp.f32 	%f116, %f112, %f111, %p31;
	setp.lt.f32 	%p32, %f113, %f114;
	selp.f32 	%f117, %f114, %f113, %p32;
	setp.lt.f32 	%p33, %f115, %f116;
	selp.f32 	%f118, %f116, %f115, %p33;
	setp.lt.f32 	%p34, %f117, %f118;
	selp.f32 	%f119, %f118, %f117, %p34;
	setp.lt.f32 	%p35, %f119, %f104;
	selp.f32 	%f443, %f104, %f119, %p35;
	sub.s32 	%r106, %r70, %r412;
	setp.lt.u32 	%p36, %r106, 4096;
	@%p36 bra 	$L__BB2_70;
	add.s32 	%r412, %r412, 4096;
	setp.le.u32 	%p37, %r412, %r49;
	@%p37 bra 	$L__BB2_60;
$L__BB2_62:
	setp.le.u32 	%p38, %r70, %r412;
	@%p38 bra 	$L__BB2_70;
	sub.s32 	%r53, %r70, %r412;
	setp.ge.s32 	%p39, %r48, %r53;
	@%p39 bra 	$L__BB2_70;
	not.b32 	%r107, %r48;
	add.s32 	%r108, %r70, %r107;
	sub.s32 	%r54, %r108, %r412;
	and.b32  	%r109, %r54, 768;
	setp.eq.s32 	%p40, %r109, 768;
	mov.u32 	%r416, %r48;
	@%p40 bra 	$L__BB2_67;
	add.s32 	%r414, %r48, %r412;
	shr.u32 	%r110, %r54, 8;
	add.s32 	%r111, %r110, 1;
	and.b32  	%r112, %r111, 3;
	neg.s32 	%r413, %r112;
	mov.u32 	%r416, %r48;
$L__BB2_66:
	.pragma "nounroll";
	mul.wide.u32 	%rd55, %r414, 4;
	add.s64 	%rd54, %rd15, %rd55;
	// begin inline asm
	ld.global.nc.u32 %r113, [%rd54];
	// end inline asm
	mov.b32 	%f121, %r113;
	setp.lt.f32 	%p41, %f443, %f121;
	selp.f32 	%f443, %f121, %f443, %p41;
	add.s32 	%r416, %r416, 256;
	add.s32 	%r414, %r414, 256;
	add.s32 	%r413, %r413, 1;
	setp.ne.s32 	%p42, %r413, 0;
	@%p42 bra 	$L__BB2_66;
$L__BB2_67:
	setp.lt.u32 	%p43, %r54, 768;
	@%p43 bra 	$L__BB2_70;
	add.s32 	%r418, %r416, 512;
	add.s32 	%r417, %r416, %r412;
$L__BB2_69:
	mul.wide.u32 	%rd60, %r417, 4;
	add.s64 	%rd56, %rd15, %rd60;
	// begin inline asm
	ld.global.nc.u32 %r114, [%rd56];
	// end inline asm
	mov.b32 	%f122, %r114;
	setp.lt.f32 	%p44, %f443, %f122;
	selp.f32 	%f123, %f122, %f443, %p44;
	add.s32 	%r118, %r417, 256;
	mul.wide.u32 	%rd61, %r118, 4;
	add.s64 	%rd57, %rd15, %rd61;
	// begin inline asm
	ld.global.nc.u32 %r115, [%rd57];
	// end inline asm
	mov.b32 	%f124, %r115;
	setp.lt.f32 	%p45, %f123, %f124;
	selp.f32 	%f125, %f124, %f123, %p45;
	add.s32 	%r119, %r417, 512;
	mul.wide.u32 	%rd62, %r119, 4;
	add.s64 	%rd58, %rd15, %rd62;
	// begin inline asm
	ld.global.nc.u32 %r116, [%rd58];
	// end inline asm
	mov.b32 	%f126, %r116;
	setp.lt.f32 	%p46, %f125, %f126;
	selp.f32 	%f127, %f126, %f125, %p46;
	add.s32 	%r120, %r417, 768;
	mul.wide.u32 	%rd63, %r120, 4;
	add.s64 	%rd59, %rd15, %rd63;
	// begin inline asm
	ld.global.nc.u32 %r117, [%rd59];
	// end inline asm
	mov.b32 	%f128, %r117;
	setp.lt.f32 	%p47, %f127, %f128;
	selp.f32 	%f443, %f128, %f127, %p47;
	add.s32 	%r68, %r418, 1024;
	add.s32 	%r121, %r418, 512;
	add.s32 	%r417, %r417, 1024;
	setp.lt.s32 	%p48, %r121, %r53;
	mov.u32 	%r418, %r68;
	@%p48 bra 	$L__BB2_69;
$L__BB2_70:
	// begin inline asm
	mov.u32 %r122, %laneid;
	// end inline asm
	mov.b32 	%r124, %f443;
	mov.b32 	%r125, 1;
	mov.b32 	%r146, 31;
	mov.b32 	%r147, -1;
	// begin inline asm
	shfl.sync.down.b32 %r123, %r124, %r125, %r146, %r147;
	// end inline asm
	mov.b32 	%f129, %r123;
	setp.gt.s32 	%p49, %r122, 30;
	setp.lt.f32 	%p50, %f443, %f129;
	selp.f32 	%f130, %f129, %f443, %p50;
	selp.f32 	%f131, %f443, %f130, %p49;
	mov.b32 	%r129, %f131;
	mov.b32 	%r130, 2;
	// begin inline asm
	shfl.sync.down.b32 %r128, %r129, %r130, %r146, %r147;
	// end inline asm
	mov.b32 	%f132, %r128;
	setp.gt.s32 	%p51, %r122, 29;
	setp.lt.f32 	%p52, %f131, %f132;
	selp.f32 	%f133, %f132, %f131, %p52;
	selp.f32 	%f134, %f131, %f133, %p51;
	mov.b32 	%r134, %f134;
	mov.b32 	%r135, 4;
	// begin inline asm
	shfl.sync.down.b32 %r133, %r134, %r135, %r146, %r147;
	// end inline asm
	mov.b32 	%f135, %r133;
	setp.gt.s32 	%p53, %r122, 27;
	setp.lt.f32 	%p54, %f134, %f135;
	selp.f32 	%f136, %f135, %f134, %p54;
	selp.f32 	%f137, %f134, %f136, %p53;
	mov.b32 	%r139, %f137;
	mov.b32 	%r140, 8;
	// begin inline asm
	shfl.sync.down.b32 %r138, %r139, %r140, %r146, %r147;
	// end inline asm
	mov.b32 	%f138, %r138;
	setp.gt.s32 	%p55, %r122, 23;
	setp.lt.f32 	%p56, %f137, %f138;
	selp.f32 	%f139, %f138, %f137, %p56;
	selp.f32 	%f140, %f137, %f139, %p55;
	mov.b32 	%r144, %f140;
	mov.b32 	%r145, 16;
	// begin inline asm
	shfl.sync.down.b32 %r143, %r144, %r145, %r146, %r147;
	// end inline asm
	mov.b32 	%f141, %r143;
	setp.gt.s32 	%p57, %r122, 15;
	setp.lt.f32 	%p58, %f140, %f141;
	selp.f32 	%f54, %f141, %f140, %p58;
	selp.f32 	%f444, %f140, %f54, %p57;
	setp.ne.s32 	%p59, %r122, 0;
	@%p59 bra 	$L__BB2_72;
	shr.u32 	%r148, %r48, 3;
	and.b32  	%r149, %r148, 124;
	mov.u32 	%r150, _ZZN3cub18CUB_300001_SM_10006detail6reduce28DeviceReduceSingleTileKernelINS2_10policy_hubIfjN4cuda3__47maximumIvEEE10Policy1000EPfSB_jS8_ffNS5_3std3__410__identityEEEvT0_T1_T2_T3_T4_T6_E12temp_storage;
	add.s32 	%r151, %r150, %r149;
	st.shared.f32 	[%r151+8], %f54;
$L__BB2_72:
	bar.sync 	0;
	setp.ne.s32 	%p60, %r48, 0;
	@%p60 bra 	$L__BB2_74;
	ld.shared.f32 	%f142, [_ZZN3cub18CUB_300001_SM_10006detail6reduce28DeviceReduceSingleTileKernelINS2_10policy_hubIfjN4cuda3__47maximumIvEEE10Policy1000EPfSB_jS8_ffNS5_3std3__410__identityEEEvT0_T1_T2_T3_T4_T6_E12temp_storage+12];
	setp.lt.f32 	%p61, %f444, %f142;
	selp.f32 	%f143, %f142, %f444, %p61;
	ld.shared.f32 	%f144, [_ZZN3cub18CUB_300001_SM_10006detail6reduce28DeviceReduceSingleTileKernelINS2_10policy_hubIfjN4cuda3__47maximumIvEEE10Policy1000EPfSB_jS8_ffNS5_3std3__410__identityEEEvT0_T1_T2_T3_T4_T6_E12temp_storage+16];
	setp.lt.f32 	%p62, %f143, %f144;
	selp.f32 	%f145, %f144, %f143, %p62;
	ld.shared.f32 	%f146, [_ZZN3cub18CUB_300001_SM_10006detail6reduce28DeviceReduceSingleTileKernelINS2_10policy_hubIfjN4cuda3__47maximumIvEEE10Policy1000EPfSB_jS8_ffNS5_3std3__410__identityEEEvT0_T1_T2_T3_T4_T6_E12temp_storage+20];
	setp.lt.f32 	%p63, %f145, %f146;
	selp.f32 	%f147, %f146, %f145, %p63;
	ld.shared.f32 	%f148, [_ZZN3cub18CUB_300001_SM_10006detail6reduce28DeviceReduceSingleTileKernelINS2_10policy_hubIfjN4cuda3__47maximumIvEEE10Policy1000EPfSB_jS8_ffNS5_3std3__410__identityEEEvT0_T1_T2_T3_T4_T6_E12temp_storage+24];
	setp.lt.f32 	%p64, %f147, %f148;
	selp.f32 	%f149, %f148, %f147, %p64;
	ld.shared.f32 	%f150, [_ZZN3cub18CUB_300001_SM_10006detail6reduce28DeviceReduceSingleTileKernelINS2_10policy_hubIfjN4cuda3__47maximumIvEEE10Policy1000EPfSB_jS8_ffNS5_3std3__410__identityEEEvT0_T1_T2_T3_T4_T6_E12temp_storage+28];
	setp.lt.f32 	%p65, %f149, %f150;
	selp.f32 	%f151, %f150, %f149, %p65;
	ld.shared.f32 	%f152, [_ZZN3cub18CUB_300001_SM_10006detail6reduce28DeviceReduceSingleTileKernelINS2_10policy_hubIfjN4cuda3__47maximumIvEEE10Policy1000EPfSB_jS8_ffNS5_3std3__410__identityEEEvT0_T1_T2_T3_T4_T6_E12temp_storage+32];
	setp.lt.f32 	%p66, %f151, %f152;
	selp.f32 	%f153, %f152, %f151, %p66;
	ld.shared.f32 	%f154, [_ZZN3cub18CUB_300001_SM_10006detail6reduce28DeviceReduceSingleTileKernelINS2_10policy_hubIfjN4cuda3__47maximumIvEEE10Policy1000EPfSB_jS8_ffNS5_3std3__410__identityEEEvT0_T1_T2_T3_T4_T6_E12temp_storage+36];
	setp.lt.f32 	%p67, %f153, %f154;
	selp.f32 	%f444, %f154, %f153, %p67;
$L__BB2_74:
	mov.u32 	%r391, %tid.x;
	setp.ne.s32 	%p249, %r391, 0;
	@%p249 bra 	$L__BB2_76;
	setp.lt.f32 	%p250, %f58, %f444;
	selp.f32 	%f417, %f444, %f58, %p250;
	st.global.f32 	[%rd1], %f417;
$L__BB2_76:
	ret;

}
	// .globl	_ZN3cub18CUB_300001_SM_10006detail6reduce18DeviceReduceKernelINS2_10policy_hubIfjN4cuda3__47maximumIvEEE10Policy1000EPfjS8_fNS5_3std3__410__identityEEEvT0_PT3_T1_NS0_13GridEvenShareISI_EET2_T4_
.visible .entry _ZN3cub18CUB_300001_SM_10006detail6reduce18DeviceReduceKernelINS2_10policy_hubIfjN4cuda3__47maximumIvEEE10Policy1000EPfjS8_fNS5_3std3__410__identityEEEvT0_PT3_T1_NS0_13GridEvenShareISI_EET2_T4_(
	.param .u64 .ptr .align 1 _ZN3cub18CUB_300001_SM_10006detail6reduce18DeviceReduceKernelINS2_10policy_hubIfjN4cuda3__47maximumIvEEE10Policy1000EPfjS8_fNS5_3std3__410__identityEEEvT0_PT3_T1_NS0_13GridEvenShareISI_EET2_T4__param_0,
	.param .u64 .ptr .align 1 _ZN3cub18CUB_300001_SM_10006detail6reduce18DeviceReduceKernelINS2_10policy_hubIfjN4cuda3__47maximumIvEEE10Policy1000EPfjS8_fNS5_3std3__410__identityEEEvT0_PT3_T1_NS0_13GridEvenShareISI_EET2_T4__param_1,
	.param .u32 _ZN3cub18CUB_300001_SM_10006detail6reduce18DeviceReduceKernelINS2_10policy_hubIfjN4cuda3__47maximumIvEEE10Policy1000EPfjS8_fNS5_3std3__410__identityEEEvT0_PT3_T1_NS0_13GridEvenShareISI_EET2_T4__param_2,
	.param .align 4 .b8 _ZN3cub18CUB_300001_SM_10006detail6reduce18DeviceReduceKernelINS2_10policy_hubIfjN4cuda3__47maximumIvEEE10Policy1000EPfjS8_fNS5_3std3__410__identityEEEvT0_PT3_T1_NS0_13GridEvenShareISI_EET2_T4__param_3[40],
	.param .align 1 .b8 _ZN3cub18CUB_300001_SM_10006detail6reduce18DeviceReduceKernelINS2_10policy_hubIfjN4cuda3__47maximumIvEEE10Policy1000EPfjS8_fNS5_3std3__410__identityEEEvT0_PT3_T1_NS0_13GridEvenShareISI_EET2_T4__param_4[1],
	.param .align 1 .b8 _ZN3cub18CUB_300001_SM_10006detail6reduce18DeviceReduceKernelINS2_10policy_hubIfjN4cuda3__47maximumIvEEE10Policy1000EPfjS8_fNS5_3std3__410__identityEEEvT0_PT3_T1_NS0_13GridEvenShareISI_EET2_T4__param_5[1]
)
.maxntid 256
{
	.reg .pred 	%p<249>;
	.reg .b32 	%r<478>;
	.reg .b32 	%f<439>;
	.reg .b64 	%rd<112>;
	// demoted variable
	.shared .align 4 .b8 _ZZN3cub18CUB_300001_SM_10006detail6reduce18DeviceReduceKernelINS2_10policy_hubIfjN4cuda3__47maximumIvEEE10Policy1000EPfjS8_fNS5_3std3__410__identityEEEvT0_PT3_T1_NS0_13GridEvenShareISI_EET2_T4_E12temp_storage[44];
	ld.param.u32 	%r1, [_ZN3cub18CUB_300001_SM_10006detail6reduce18DeviceReduceKernelINS2_10policy_hubIfjN4cuda3__47maximumIvEEE10Policy1000EPfjS8_fNS5_3std3__410__identityEEEvT0_PT3_T1_NS0_13GridEvenShareISI_EET2_T4__param_3+20];
	ld.param.u64 	%rd1, [_ZN3cub18CUB_300001_SM_10006detail6reduce18DeviceReduceKernelINS2_10policy_hubIfjN4cuda3__47maximumIvEEE10Policy1000EPfjS8_fNS5_3std3__410__identityEEEvT0_PT3_T1_NS0_13GridEvenShareISI_EET2_T4__param_0];
	ld.param.u32 	%r2, [_ZN3cub18CUB_300001_SM_10006detail6reduce18DeviceReduceKernelINS2_10policy_hubIfjN4cuda3__47maximumIvEEE10Policy1000EPfjS8_fNS5_3std3__410__identityEEEvT0_PT3_T1_NS0_13GridEvenShareISI_EET2_T4__param_3+24];
	mov.u32 	%r3, %ctaid.x;
	shl.b32 	%r4, %r2, 12;
	shl.b32 	%r5, %r3, 12;
	and.b64  	%rd3, %rd1, 15;
	setp.ne.s64 	%p1, %rd3, 0;
	@%p1 bra 	$L__BB3_36;
	sub.s32 	%r6, %r1, %r5;
	setp.gt.u32 	%p125, %r6, 4095;
	@%p125 bra 	$L__BB3_20;
	mov.u32 	%r7, %tid.x;
	setp.ge.u32 	%p190, %r7, %r6;
	mov.f32 	%f419, 0f00000000;
	mov.u32 	%r448, %r7;
	@%p190 bra 	$L__BB3_4;
	add.s32 	%r359, %r5, %r7;
	mul.wide.u32 	%rd97, %r359, 4;
	add.s64 	%rd96, %rd1, %rd97;
	// begin inline asm
	ld.global.nc.u32 %r358, [%rd96];
	// end inline asm
	mov.b32 	%f419, %r358;
	add.s32 	%r448, %r7, 256;
$L__BB3_4:
	setp.ge.u32 	%p191, %r448, %r6;
	@%p191 bra 	$L__BB3_11;
	not.b32 	%r360, %r448;
	add.s32 	%r10, %r1, %r360;
	and.b32  	%r361, %r10, 768;
	setp.eq.s32 	%p192, %r361, 768;
	@%p192 bra 	$L__BB3_8;
	add.s32 	%r446, %r448, %r5;
	shr.u32 	%r362, %r10, 8;
	add.s32 	%r363, %r362, 1;
	and.b32  	%r364, %r363, 3;
	neg.s32 	%r445, %r364;
$L__BB3_7:
	.pragma "nounroll";
	mul.wide.u32 	%rd99, %r446, 4;
	add.s64 	%rd98, %rd1, %rd99;
	// begin inline asm
	ld.global.nc.u32 %r365, [%rd98];
	// end inline asm
	mov.b32 	%f333, %r365;
	setp.lt.f32 	%p193, %f419, %f333;
	selp.f32 	%f419, %f333, %f419, %p193;
	add.s32 	%r448, %r448, 256;
	add.s32 	%r446, %r446, 256;
	add.s32 	%r445, %r445, 1;
	setp.ne.s32 	%p194, %r445, 0;
	@%p194 bra 	$L__BB3_7;
$L__BB3_8:
	sub.s32 	%r366, %r10, %r5;
	setp.lt.u32 	%p195, %r366, 768;
	@%p195 bra 	$L__BB3_11;
	add.s32 	%r450, %r448, 512;
	add.s32 	%r449, %r448, %r5;
$L__BB3_10:
	mul.wide.u32 	%rd104, %r449, 4;
	add.s64 	%rd100, %rd1, %rd104;
	// begin inline asm
	ld.global.nc.u32 %r367, [%rd100];
	// end inline asm
	mov.b32 	%f334, %r367;
	setp.lt.f32 	%p196, %f419, %f334;
	selp.f32 	%f335, %f334, %f419, %p196;
	add.s32 	%r371, %r449, 256;
	mul.wide.u32 	%rd105, %r371, 4;
	add.s64 	%rd101, %rd1, %rd105;
	// begin inline asm
	ld.global.nc.u32 %r368, [%rd101];
	// end inline asm
	mov.b32 	%f336, %r368;
	setp.lt.f32 	%p197, %f335, %f336;
	selp.f32 	%f337, %f336, %f335, %p197;
	add.s32 	%r372, %r449, 512;
	mul.wide.u32 	%rd106, %r372, 4;
	add.s64 	%rd102, %rd1, %rd106;
	// begin inline asm
	ld.global.nc.u32 %r369, [%rd102];
	// end inline asm
	mov.b32 	%f338, %r369;
	setp.lt.f32 	%p198, %f337, %f338;
	selp.f32 	%f339, %f338, %f337, %p198;
	add.s32 	%r373, %r449, 768;
	mul.wide.u32 	%rd107, %r373, 4;
	add.s64 	%rd103, %rd1, %rd107;
	// begin inline asm
	ld.global.nc.u32 %r370, [%rd103];
	// end inline asm
	mov.b32 	%f340, %r370;
	setp.lt.f32 	%p199, %f339, %f340;
	selp.f32 	%f419, %f340, %f339, %p199;
	add.s32 	%r24, %r450, 1024;
	add.s32 	%r374, %r450, 512;
	add.s32 	%r449, %r449, 1024;
	setp.lt.s32 	%p200, %r374, %r6;
	mov.u32 	%r450, %r24;
	@%p200 bra 	$L__BB3_10;
$L__BB3_11:
	setp.lt.u32 	%p201, %r6, 256;
	@%p201 bra 	$L__BB3_16;
	// begin inline asm
	mov.u32 %r413, %laneid;
	// end inline asm
	mov.b32 	%r415, %f419;
	mov.b32 	%r416, 1;
	mov.b32 	%r437, 31;
	mov.b32 	%r438, -1;
	// begin inline asm
	shfl.sync.down.b32 %r414, %r415, %r416, %r437, %r438;
	// end inline asm
	mov.b32 	%f388, %r414;
	setp.gt.s32 	%p229, %r413, 30;
	setp.lt.f32 	%p230, %f419, %f388;
	selp.f32 	%f389, %f388, %f419, %p230;
	selp.f32 	%f390, %f419, %f389, %p229;
	mov.b32 	%r420, %f390;
	mov.b32 	%r421, 2;
	// begin inline asm
	shfl.sync.down.b32 %r419, %r420, %r421, %r437, %r438;
	// end inline asm
	mov.b32 	%f391, %r419;
	setp.gt.s32 	%p231, %r413, 29;
	setp.lt.f32 	%p232, %f390, %f391;
	selp.f32 	%f392, %f391, %f390, %p232;
	selp.f32 	%f393, %f390, %f392, %p231;
	mov.b32 	%r425, %f393;
	mov.b32 	%r426, 4;
	// begin inline asm
	shfl.sync.down.b32 %r424, %r425, %r426, %r437, %r438;
	// end inline asm
	mov.b32 	%f394, %r424;
	setp.gt.s32 	%p233, %r413, 27;
	setp.lt.f32 	%p234, %f393, %f394;
	selp.f32 	%f395, %f394, %f393, %p234;
	selp.f32 	%f396, %f393, %f395, %p233;
	mov.b32 	%r430, %f396;
	mov.b32 	%r431, 8;
	// begin inline asm
	shfl.sync.down.b32 %r429, %r430, %r431, %r437, %r438;
	// end inline asm
	mov.b32 	%f397, %r429;
	setp.gt.s32 	%p235, %r413, 23;
	setp.lt.f32 	%p236, %f396, %f397;
	selp.f32 	%f398, %f397, %f396, %p236;
	selp.f32 	%f399, %f396, %f398, %p235;
	mov.b32 	%r435, %f399;
	mov.b32 	%r436, 16;
	// begin inline asm
	shfl.sync.down.b32 %r434, %r435, %r436, %r437, %r438;
	// end inline asm
	mov.b32 	%f400, %r434;
	setp.gt.s32 	%p237, %r413, 15;
	setp.lt.f32 	%p238, %f399, %f400;
	selp.f32 	%f10, %f400, %f399, %p238;
	selp.f32 	%f438, %f399, %f10, %p237;
	setp.ne.s32 	%p239, %r413, 0;
	@%p239 bra 	$L__BB3_14;
	shr.u32 	%r439, %r7, 3;
	and.b32  	%r440, %r439, 124;
	mov.u32 	%r441, _ZZN3cub18CUB_300001_SM_10006detail6reduce18DeviceReduceKernelINS2_10policy_hubIfjN4cuda3__47maximumIvEEE10Policy1000EPfjS8_fNS5_3std3__410__identityEEEvT0_PT3_T1_NS0_13GridEvenShareISI_EET2_T4_E12temp_storage;
	add.s32 	%r442, %r441, %r440;
	st.shared.f32 	[%r442+8], %f10;
$L__BB3_14:
	bar.sync 	0;
	setp.ne.s32 	%p240, %r7, 0;
	@%p240 bra 	$L__BB3_71;
	ld.shared.f32 	%f401, [_ZZN3cub18CUB_300001_SM_10006detail6reduce18DeviceReduceKernelINS2_10policy_hubIfjN4cuda3__47maximumIvEEE10Policy1000EPfjS8_fNS5_3std3__410__identityEEEvT0_PT3_T1_NS0_13GridEvenShareISI_EET2_T4_E12temp_storage+12];
	setp.lt.f32 	%p241, %f438, %f401;
	selp.f32 	%f402, %f401, %f438, %p241;
	ld.shared.f32 	%f403, [_ZZN3cub18CUB_300001_SM_10006detail6reduce18DeviceReduceKernelINS2_10policy_hubIfjN4cuda3__47maximumIvEEE10Policy1000EPfjS8_fNS5_3std3__410__identityEEEvT0_PT3_T1_NS0_13GridEvenShareISI_EET2_T4_E12temp_storage+16];
	setp.lt.f32 	%p242, %f402, %f403;
	selp.f32 	%f404, %f403, %f402, %p242;
	ld.shared.f32 	%f405, [_ZZN3cub18CUB_300001_SM_10006detail6reduce18DeviceReduceKernelINS2_10policy_hubIfjN4cuda3__47maximumIvEEE10Policy1000EPfjS8_fNS5_3std3__410__identityEEEvT0_PT3_T1_NS0_13GridEvenShareISI_EET2_T4_E12temp_storage+20];
	setp.lt.f32 	%p243, %f404, %f405;
	selp.f32 	%f406, %f405, %f404, %p243;
	ld.shared.f32 	%f407, [_ZZN3cub18CUB_300001_SM_10006detail6reduce18DeviceReduceKernelINS2_10policy_hubIfjN4cuda3__47maximumIvEEE10Policy1000EPfjS8_fNS5_3std3__410__identityEEEvT0_PT3_T1_NS0_13GridEvenShareISI_EET2_T4_E12temp_storage+24];
	setp.lt.f32 	%p244, %f406, %f407;
	selp.f32 	%f408, %f407, %f406, %p244;
	ld.shared.f32 	%f409, [_ZZN3cub18CUB_300001_SM_10006detail6reduce18DeviceReduceKernelINS2_10policy_hubIfjN4cuda3__47maximumIvEEE10Policy1000EPfjS8_fNS5_3std3__410__identityEEEvT0_PT3_T1_NS0_13GridEvenShareISI_EET2_T4_E12temp_storage+28];
	setp.lt.f32 	%p245, %f408, %f409;
	selp.f32 	%f410, %f409, %f408, %p245;
	ld.shared.f32 	%f411, [_ZZN3cub18CUB_300001_SM_10006detail6reduce18DeviceReduceKernelINS2_10policy_hubIfjN4cuda3__47maximumIvEEE10Policy1000EPfjS8_fNS5_3std3__410__identityEEEvT0_PT3_T1_NS0_13GridEvenShareISI_EET2_T4_E12temp_storage+32];
	setp.lt.f32 	%p246, %f410, %f411;
	selp.f32 	%f412, %f411, %f410, %p246;
	ld.shared.f32 	%f413, [_ZZN3cub18CUB_300001_SM_10006detail6reduce18DeviceReduceKernelINS2_10policy_hubIfjN4cuda3__47maximumIvEEE10Policy1000EPfjS8_fNS5_3std3__410__identityEEEvT0_PT3_T1_NS0_13GridEvenShareISI_EET2_T4_E12temp_storage+36];
	setp.lt.f32 	%p247, %f412, %f413;
	selp.f32 	%f438, %f413, %f412, %p247;
	bra.uni 	$L__BB3_71;
$L__BB3_16:
	// begin inline asm
	mov.u32 %r375, %laneid;
	// end inline asm
	and.b32  	%r401, %r7, 992;
	add.s32 	%r402, %r401, 32;
	setp.gt.u32 	%p202, %r402, %r6;
	not.b32 	%r403, %r401;
	add.s32 	%r404, %r6, %r403;
	selp.b32 	%r399, %r404, 31, %p202;
	mov.b32 	%r377, %f419;
	mov.b32 	%r378, 1;
	mov.b32 	%r400, -1;
	// begin inline asm
	shfl.sync.down.b32 %r376, %r377, %r378, %r399, %r400;
	// end inline asm
	mov.b32 	%f341, %r376;
	setp.lt.s32 	%p203, %r375, %r399;
	setp.lt.f32 	%p204, %f419, %f341;
	selp.f32 	%f342, %f341, %f419, %p204;
	selp.f32 	%f343, %f342, %f419, %p203;
	mov.b32 	%r382, %f343;
	mov.b32 	%r383, 2;
	// begin inline asm
	shfl.sync.down.b32 %r381, %r382, %r383, %r399, %r400;
	// end inline asm
	mov.b32 	%f344, %r381;
	add.s32 	%r405, %r375, 2;
	setp.gt.s32 	%p205, %r405, %r399;
	setp.lt.f32 	%p206, %f343, %f344;
	selp.f32 	%f345, %f344, %f343, %p206;
	selp.f32 	%f346, %f343, %f345, %p205;
	mov.b32 	%r387, %f346;
	mov.b32 	%r388, 4;
	// begin inline asm
	shfl.sync.down.b32 %r386, %r387, %r388, %r399, %r400;
	// end inline asm
	mov.b32 	%f347, %r386;
	add.s32 	%r406, %r375, 4;
	setp.gt.s32 	%p207, %r406, %r399;
	setp.lt.f32 	%p208, %f346, %f347;
	selp.f32 	%f348, %f347, %f346, %p208;
	selp.f32 	%f349, %f346, %f348, %p207;
	mov.b32 	%r392, %f349;
	mov.b32 	%r393, 8;
	// begin inline asm
	shfl.sync.down.b32 %r391, %r392, %r393, %r399, %r400;
	// end inline asm
	mov.b32 	%f350, %r391;
	add.s32 	%r407, %r375, 8;
	setp.gt.s32 	%p209, %r407, %r399;
	setp.lt.f32 	%p210, %f349, %f350;
	selp.f32 	%f351, %f350, %f349, %p210;
	selp.f32 	%f352, %f349, %f351, %p209;
	mov.b32 	%r397, %f352;
	mov.b32 	%r398, 16;
	// begin inline asm
	shfl.sync.down.b32 %r396, %r397, %r398, %r399, %r400;
	// end inline asm
	mov.b32 	%f353, %r396;
	add.s32 	%r408, %r375, 16;
	setp.gt.s32 	%p211, %r408, %r399;
	setp.lt.f32 	%p212, %f352, %f353;
	selp.f32 	%f354, %f353, %f352, %p212;
	selp.f32 	%f438, %f352, %f354, %p211;
	setp.ne.s32 	%p213, %r375, 0;
	@%p213 bra 	$L__BB3_18;
	shr.u32 	%r409, %r7, 3;
	and.b32  	%r410, %r409, 124;
	mov.u32 	%r411, _ZZN3cub18CUB_300001_SM_10006detail6reduce18DeviceReduceKernelINS2_10policy_hubIfjN4cuda3__47maximumIvEEE10Policy1000EPfjS8_fNS5_3std3__410__identityEEEvT0_PT3_T1_NS0_13GridEvenShareISI_EET2_T4_E12temp_storage;
	add.s32 	%r412, %r411, %r410;
	st.shared.f32 	[%r412+8], %f438;
$L__BB3_18:
	bar.sync 	0;
	setp.ne.s32 	%p214, %r7, 0;
	@%p214 bra 	$L__BB3_71;
	setp.gt.u32 	%p215, %r6, 32;
	ld.shared.f32 	%f355, [_ZZN3cub18CUB_300001_SM_10006detail6reduce18DeviceReduceKernelINS2_10policy_hubIfjN4cuda3__47maximumIvEEE10Policy1000EPfjS8_fNS5_3std3__410__identityEEEvT0_PT3_T1_NS0_13GridEvenShareISI_EET2_T4_E12temp_storage+12];
	setp.lt.f32 	%p216, %f438, %f355;
	selp.f32 	%f357, %f355, %f438, %p216;
	selp.f32 	%f358, %f357, %f438, %p215;
	setp.gt.u32 	%p217, %r6, 64;
	ld.shared.f32 	%f360, [_ZZN3cub18CUB_300001_SM_10006detail6reduce18DeviceReduceKernelINS2_10policy_hubIfjN4cuda3__47maximumIvEEE10Policy1000EPfjS8_fNS5_3std3__410__identityEEEvT0_PT3_T1_NS0_13GridEvenShareISI_EET2_T4_E12temp_storage+16];
	setp.lt.f32 	%p218, %f358, %f360;
	selp.f32 	%f362, %f360, %f358, %p218;
	selp.f32 	%f363, %f362, %f358, %p217;
	setp.gt.u32 	%p219, %r6, 96;
	ld.shared.f32 	%f365, [_ZZN3cub18CUB_300001_SM_10006detail6reduce18DeviceReduceKernelINS2_10policy_hubIfjN4cuda3__47maximumIvEEE10Policy1000EPfjS8_fNS5_3std3__410__identityEEEvT0_PT3_T1_NS0_13GridEvenShareISI_EET2_T4_E12temp_storage+20];
	setp.lt.f32 	%p220, %f363, %f365;
	selp.f32 	%f367, %f365, %f363, %p220;
	selp.f32 	%f368, %f367, %f363, %p219;
	setp.gt.u32 	%p221, %r6, 128;
	ld.shared.f32 	%f370, [_ZZN3cub18CUB_300001_SM_10006detail6reduce18DeviceReduceKernelINS2_10policy_hubIfjN4cuda3__47maximumIvEEE10Policy1000EPfjS8_fNS5_3std3__410__identityEEEvT0_PT3_T1_NS0_13GridEvenShareISI_EET2_T4_E12temp_storage+24];
	setp.lt.f32 	%p222, %f368, %f370;
	selp.f32 	%f372, %f370, %f368, %p222;
	selp.f32 	%f373, %f372, %f368, %p221;
	setp.gt.u32 	%p223, %r6, 160;
	ld.shared.f32 	%f375, [_ZZN3cub18CUB_300001_SM_10006detail6reduce18DeviceReduceKernelINS2_10policy_hubIfjN4cuda3__47maximumIvEEE10Policy1000EPfjS8_fNS5_3std3__410__identityEEEvT0_PT3_T1_NS0_13GridEvenShareISI_EET2_T4_E12temp_storage+28];
	setp.lt.f32 	%p224, %f373, %f375;
	selp.f32 	%f377, %f375, %f373, %p224;
	selp.f32 	%f378, %f377, %f373, %p223;
	setp.gt.u32 	%p225, %r6, 192;
	ld.shared.f32 	%f380, [_ZZN3cub18CUB_300001_SM_10006detail6reduce18DeviceReduceKernelINS2_10policy_hubIfjN4cuda3__47maximumIvEEE10Policy1000EPfjS8_fNS5_3std3__410__identityEEEvT0_PT3_T1_NS0_13GridEvenShareISI_EET2_T4_E12temp_storage+32];
	setp.lt.f32 	%p226, %f378, %f380;
	selp.f32 	%f382, %f380, %f378, %p226;
	selp.f32 	%f383, %f382, %f378, %p225;
	setp.gt.u32 	%p227, %r6, 224;
	ld.shared.f32 	%f385, [_ZZN3cub18CUB_300001_SM_10006detail6reduce18DeviceReduceKernelINS2_10policy_hubIfjN4cuda3__47maximumIvEEE10Policy1000EPfjS8_fNS5_3std3__410__identityEEEvT0_PT3_T1_NS0_13GridEvenShareISI_EET2_T4_E12temp_storage+36];
	setp.lt.f32 	%p228, %f383, %f385;
	selp.f32 	%f387, %f385, %f383, %p228;
	selp.f32 	%f438, %f387, %f383, %p227;
	bra.uni 	$L__BB3_71;
$L__BB3_20:
	mov.u32 	%r26, %tid.x;
	shl.b32 	%r27, %r26, 2;
	add.s32 	%r274, %r5, %r27;
	mul.wide.u32 	%rd72, %r274, 4;
	add.s64 	%rd62, %rd1, %rd72;
	// begin inline asm
	ld.global.nc.v2.u64 {%rd60, %rd61}, [%rd62];
	// end inline asm
	mov.b64 	{%r275, %r276}, %rd61;
	mov.b64 	{%r277, %r278}, %rd60;
	mov.b32 	%f235, %r278;
	mov.b32 	%f236, %r277;
	mov.b32 	%f237, %r276;
	mov.b32 	%f238, %r275;
	add.s64 	%rd65, %rd62, 4096;
	// begin inline asm
	ld.global.nc.v2.u64 {%rd63, %rd64}, [%rd65];
	// end inline asm
	mov.b64 	{%r279, %r280}, %rd64;
	mov.b64 	{%r281, %r282}, %rd63;
	mov.b32 	%f239, %r282;
	mov.b32 	%f240, %r281;
	mov.b32 	%f241, %r280;
	mov.b32 	%f242, %r279;
	add.s64 	%rd68, %rd62, 8192;
	// begin inline asm
	ld.global.nc.v2.u64 {%rd66, %rd67}, [%rd68];
	// end inline asm
	mov.b64 	{%r283, %r284}, %rd67;
	mov.b64 	{%r285, %r286}, %rd66;
	mov.b32 	%f243, %r286;
	mov.b32 	%f244, %r285;
	mov.b32 	%f245, %r284;
	mov.b32 	%f246, %r283;
	add.s64 	%rd71, %rd62, 12288;
	// begin inline asm
	ld.global.nc.v2.u64 {%rd69, %rd70}, [%rd71];
	// end inline asm
	mov.b64 	{%r287, %r288}, %rd70;
	mov.b64 	{%r289, %r290}, %rd69;
	mov.b32 	%f247, %r290;
	mov.b32 	%f248, %r289;
	mov.b32 	%f249, %r288;
	mov.b32 	%f250, %r287;
	setp.lt.f32 	%p126, %f236, %f235;
	selp.f32 	%f251, %f235, %f236, %p126;
	setp.lt.f32 	%p127, %f238, %f237;
	selp.f32 	%f252, %f237, %f238, %p127;
	setp.lt.f32 	%p128, %f240, %f239;
	selp.f32 	%f253, %f239, %f240, %p128;
	setp.lt.f32 	%p129, %f242, %f241;
	selp.f32 	%f254, %f241, %f242, %p129;
	setp.lt.f32 	%p130, %f244, %f243;
	selp.f32 	%f255, %f243, %f244, %p130;
	setp.lt.f32 	%p131, %f246, %f245;
	selp.f32 	%f256, %f245, %f246, %p131;
	setp.lt.f32 	%p132, %f248, %f247;
	selp.f32 	%f257, %f247, %f248, %p132;
	setp.lt.f32 	%p133, %f250, %f249;
	selp.f32 	%f258, %f249, %f250, %p133;
	setp.lt.f32 	%p134, %f251, %f252;
	selp.f32 	%f259, %f252, %f251, %p134;
	setp.lt.f32 	%p135, %f253, %f254;
	selp.f32 	%f260, %f254, %f253, %p135;
	setp.lt.f32 	%p136, %f255, %f256;
	selp.f32 	%f261, %f256, %f255, %p136;
	setp.lt.f32 	%p137, %f257, %f258;
	selp.f32 	%f262, %f258, %f257, %p137;
	setp.lt.f32 	%p138, %f259, %f260;
	selp.f32 	%f263, %f260, %f259, %p138;
	setp.lt.f32 	%p139, %f261, %f262;
	selp.f32 	%f264, %f262, %f261, %p139;
	setp.lt.f32 	%p140, %f263, %f264;
	selp.f32 	%f425, %f264, %f263, %p140;
	setp.lt.u32 	%p141, %r6, %r4;
	@%p141 bra 	$L__BB3_32;
	add.s32 	%r28, %r4, %r5;
	add.s32 	%r452, %r28, 256;
	add.s32 	%r451, %r28, %r26;
	mov.b32 	%r453, 0;
$L__BB3_22:
	add.s32 	%r5, %r5, %r4;
	add.s32 	%r292, %r1, -4096;
	setp.gt.u32 	%p142, %r5, %r292;
	@%p142 bra 	$L__BB3_24;
	add.s32 	%r293, %r5, %r27;
	mul.wide.u32 	%rd85, %r293, 4;
	add.s64 	%rd75, %rd1, %rd85;
	// begin inline asm
	ld.global.nc.v2.u64 {%rd73, %rd74}, [%rd75];
	// end inline asm
	mov.b64 	{%r294, %r295}, %rd74;
	mov.b64 	{%r296, %r297}, %rd73;
	mov.b32 	%f265, %r297;
	mov.b32 	%f266, %r296;
	mov.b32 	%f267, %r295;
	mov.b32 	%f268, %r294;
	add.s64 	%rd78, %rd75, 4096;
	// begin inline asm
	ld.global.nc.v2.u64 {%rd76, %rd77}, [%rd78];
	// end inline asm
	mov.b64 	{%r298, %r299}, %rd77;
	mov.b64 	{%r300, %r301}, %rd76;
	mov.b32 	%f269, %r301;
	mov.b32 	%f270, %r300;
	mov.b32 	%f271, %r299;
	mov.b32 	%f272, %r298;
	add.s64 	%rd81, %rd75, 8192;
	// begin inline asm
	ld.global.nc.v2.u64 {%rd79, %rd80}, [%rd81];
	// end inline asm
	mov.b64 	{%r302, %r303}, %rd80;
	mov.b64 	{%r304, %r305}, %rd79;
	mov.b32 	%f273, %r305;
	mov.b32 	%f274, %r304;
	mov.b32 	%f275, %r303;
	mov.b32 	%f276, %r302;
	add.s64 	%rd84, %rd75, 12288;
	// begin inline asm
	ld.global.nc.v2.u64 {%rd82, %rd83}, [%rd84];
	// end inline asm
	mov.b64 	{%r306, %r307}, %rd83;
	mov.b64 	{%r308, %r309}, %rd82;
	mov.b32 	%f277, %r309;
	mov.b32 	%f278, %r308;
	mov.b32 	%f279, %r307;
	mov.b32 	%f280, %r306;
	setp.lt.f32 	%p143, %f425, %f266;
	selp.f32 	%f281, %f266, %f425, %p143;
	setp.lt.f32 	%p144, %f265, %f268;
	selp.f32 	%f282, %f268, %f265, %p144;
	setp.lt.f32 	%p145, %f267, %f270;
	selp.f32 	%f283, %f270, %f267, %p145;
	setp.lt.f32 	%p146, %f269, %f272;
	selp.f32 	%f284, %f272, %f269, %p146;
	setp.lt.f32 	%p147, %f271, %f274;
	selp.f32 	%f285, %f274, %f271, %p147;
	setp.lt.f32 	%p148, %f273, %f276;
	selp.f32 	%f286, %f276, %f273, %p148;
	setp.lt.f32 	%p149, %f275, %f278;
	selp.f32 	%f287, %f278, %f275, %p149;
	setp.lt.f32 	%p150, %f277, %f280;
	selp.f32 	%f288, %f280, %f277, %p150;
	setp.lt.f32 	%p151, %f281, %f282;
	selp.f32 	%f289, %f282, %f281, %p151;
	setp.lt.f32 	%p152, %f283, %f284;
	selp.f32 	%f290, %f284, %f283, %p152;
	setp.lt.f32 	%p153, %f285, %f286;
	selp.f32 	%f291, %f286, %f285, %p153;
	setp.lt.f32 	%p154, %f287, %f288;
	selp.f32 	%f292, %f288, %f287, %p154;
	setp.lt.f32 	%p155, %f289, %f290;
	selp.f32 	%f293, %f290, %f289, %p155;
	setp.lt.f32 	%p156, %f291, %f292;
	selp.f32 	%f294, %f292, %f291, %p156;
	setp.lt.f32 	%p157, %f293, %f294;
	selp.f32 	%f295, %f294, %f293, %p157;
	setp.lt.f32 	%p158, %f295, %f279;
	selp.f32 	%f425, %f279, %f295, %p158;
	sub.s32 	%r310, %r1, %r5;
	setp.lt.u32 	%p159, %r310, %r4;
	add.s32 	%r453, %r453, 1;
	add.s32 	%r452, %r452, %r4;
	add.s32 	%r451, %r451, %r4;
	@%p159 bra 	$L__BB3_32;
	bra.uni 	$L__BB3_22;
$L__BB3_24:
	setp.le.u32 	%p160, %r1, %r5;
	@%p160 bra 	$L__BB3_32;
	sub.s32 	%r39, %r1, %r5;
	setp.ge.s32 	%p161, %r26, %r39;
	@%p161 bra 	$L__BB3_32;
	not.b32 	%r311, %r26;
	add.s32 	%r312, %r1, %r311;
	sub.s32 	%r313, %r312, %r28;
	mul.lo.s32 	%r314, %r2, %r453;
	shl.b32 	%r315, %r314, 12;
	sub.s32 	%r40, %r313, %r315;
	shr.u32 	%r316, %r312, 8;
	add.s32 	%r41, %r316, 1;
	and.b32  	%r317, %r312, 768;
	setp.eq.s32 	%p162, %r317, 768;
	mov.u32 	%r458, %r26;
	@%p162 bra 	$L__BB3_29;
	and.b32  	%r318, %r41, 3;
	neg.s32 	%r455, %r318;
	mov.u32 	%r458, %r26;
$L__BB3_28:
	.pragma "nounroll";
	mul.wide.u32 	%rd87, %r451, 4;
	add.s64 	%rd86, %rd1, %rd87;
	// begin inline asm
	ld.global.nc.u32 %r319, [%rd86];
	// end inline asm
	mov.b32 	%f297, %r319;
	setp.lt.f32 	%p163, %f425, %f297;
	selp.f32 	%f425, %f297, %f425, %p163;
	add.s32 	%r458, %r458, 256;
	add.s32 	%r451, %r451, 256;
	add.s32 	%r455, %r455, 1;
	setp.ne.s32 	%p164, %r455, 0;
	@%p164 bra 	$L__BB3_28;
$L__BB3_29:
	setp.lt.u32 	%p165, %r40, 768;
	@%p165 bra 	$L__BB3_32;
	add.s32 	%r460, %r458, 512;
	add.s32 	%r459, %r458, %r452;
$L__BB3_31:
	add.s32 	%r324, %r459, -256;
	mul.wide.u32 	%rd92, %r324, 4;
	add.s64 	%rd88, %rd1, %rd92;
	// begin inline asm
	ld.global.nc.u32 %r320, [%rd88];
	// end inline asm
	mov.b32 	%f298, %r320;
	setp.lt.f32 	%p166, %f425, %f298;
	selp.f32 	%f299, %f298, %f425, %p166;
	mul.wide.u32 	%rd93, %r459, 4;
	add.s64 	%rd89, %rd1, %rd93;
	// begin inline asm
	ld.global.nc.u32 %r321, [%rd89];
	// end inline asm
	mov.b32 	%f300, %r321;
	setp.lt.f32 	%p167, %f299, %f300;
	selp.f32 	%f301, %f300, %f299, %p167;
	add.s32 	%r325, %r459, 256;
	mul.wide.u32 	%rd94, %r325, 4;
	add.s64 	%rd90, %rd1, %rd94;
	// begin inline asm
	ld.global.nc.u32 %r322, [%rd90];
	// end inline asm
	mov.b32 	%f302, %r322;
	setp.lt.f32 	%p168, %f301, %f302;
	selp.f32 	%f303, %f302, %f301, %p168;
	add.s32 	%r326, %r459, 512;
	mul.wide.u32 	%rd95, %r326, 4;
	add.s64 	%rd91, %rd1, %rd95;
	// begin inline asm
	ld.global.nc.u32 %r323, [%rd91];
	// end inline asm
	mov.b32 	%f304, %r323;
	setp.lt.f32 	%p169, %f303, %f304;
	selp.f32 	%f425, %f304, %f303, %p169;
	add.s32 	%r54, %r460, 1024;
	add.s32 	%r327, %r460, 512;
	add.s32 	%r459, %r459, 1024;
	setp.lt.s32 	%p170, %r327, %r39;
	mov.u32 	%r460, %r54;
	@%p170 bra 	$L__BB3_31;
$L__BB3_32:
	// begin inline asm
	mov.u32 %r328, %laneid;
	// end inline asm
	mov.b32 	%r330, %f425;
	mov.b32 	%r331, 1;
	mov.b32 	%r352, 31;
	mov.b32 	%r353, -1;
	// begin inline asm
	shfl.sync.down.b32 %r329, %r330, %r331, %r352, %r353;
	// end inline asm
	mov.b32 	%f305, %r329;
	setp.gt.s32 	%p171, %r328, 30;
	setp.lt.f32 	%p172, %f425, %f305;
	selp.f32 	%f306, %f305, %f425, %p172;
	selp.f32 	%f307, %f425, %f306, %p171;
	mov.b32 	%r335, %f307;
	mov.b32 	%r336, 2;
	// begin inline asm
	shfl.sync.down.b32 %r334, %r335, %r336, %r352, %r353;
	// end inline asm
	mov.b32 	%f308, %r334;
	setp.gt.s32 	%p173, %r328, 29;
	setp.lt.f32 	%p174, %f307, %f308;
	selp.f32 	%f309, %f308, %f307, %p174;
	selp.f32 	%f310, %f307, %f309, %p173;
	mov.b32 	%r340, %f310;
	mov.b32 	%r341, 4;
	// begin inline asm
	shfl.sync.down.b32 %r339, %r340, %r341, %r352, %r353;
	// end inline asm
	mov.b32 	%f311, %r339;
	setp.gt.s32 	%p175, %r328, 27;
	setp.lt.f32 	%p176, %f310, %f311;
	selp.f32 	%f312, %f311, %f310, %p176;
	selp.f32 	%f313, %f310, %f312, %p175;
	mov.b32 	%r345, %f313;
	mov.b32 	%r346, 8;
	// begin inline asm
	shfl.sync.down.b32 %r344, %r345, %r346, %r352, %r353;
	// end inline asm
	mov.b32 	%f314, %r344;
	setp.gt.s32 	%p177, %r328, 23;
	setp.lt.f32 	%p178, %f313, %f314;
	selp.f32 	%f315, %f314, %f313, %p178;
	selp.f32 	%f316, %f313, %f315, %p177;
	mov.b32 	%r350, %f316;
	mov.b32 	%r351, 16;
	// begin inline asm
	shfl.sync.down.b32 %r349, %r350, %r351, %r352, %r353;
	// end inline asm
	mov.b32 	%f317, %r349;
	setp.gt.s32 	%p179, %r328, 15;
	setp.lt.f32 	%p180, %f316, %f317;
	selp.f32 	%f25, %f317, %f316, %p180;
	selp.f32 	%f438, %f316, %f25, %p179;
	setp.ne.s32 	%p181, %r328, 0;
	@%p181 bra 	$L__BB3_34;
	shr.u32 	%r354, %r26, 3;
	and.b32  	%r355, %r354, 124;
	mov.u32 	%r356, _ZZN3cub18CUB_300001_SM_10006detail6reduce18DeviceReduceKernelINS2_10policy_hubIfjN4cuda3__47maximumIvEEE10Policy1000EPfjS8_fNS5_3std3__410__identityEEEvT0_PT3_T1_NS0_13GridEvenShareISI_EET2_T4_E12temp_storage;
	add.s32 	%r357, %r356, %r355;
	st.shared.f32 	[%r357+8], %f25;
$L__BB3_34:
	bar.sync 	0;
	setp.ne.s32 	%p182, %r26, 0;
	@%p182 bra 	$L__BB3_71;
	ld.shared.f32 	%f318, [_ZZN3cub18CUB_300001_SM_10006detail6reduce18DeviceReduceKernelINS2_10policy_hubIfjN4cuda3__47maximumIvEEE10Policy1000EPfjS8_fNS5_3std3__410__identityEEEvT0_PT3_T1_NS0_13GridEvenShareISI_EET2_T4_E12temp_storage+12];
	setp.lt.f32 	%p183, %f438, %f318;
	selp.f32 	%f319, %f318, %f438, %p183;
	ld.shared.f32 	%f320, [_ZZN3cub18CUB_300001_SM_10006detail6reduce18DeviceReduceKernelINS2_10policy_hubIfjN4cuda3__47maximumIvEEE10Policy1000EPfjS8_fNS5_3std3__410__identityEEEvT0_PT3_T1_NS0_13GridEvenShareISI_EET2_T4_E12temp_storage+16];
	setp.lt.f32 	%p184, %f319, %f320;
	selp.f32 	%f321, %f320, %f319, %p184;
	ld.shared.f32 	%f322, [_ZZN3cub18CUB_300001_SM_10006detail6reduce18DeviceReduceKernelINS2_10policy_hubIfjN4cuda3__47maximumIvEEE10Policy1000EPfjS8_fNS5_3std3__410__identityEEEvT0_PT3_T1_NS0_13GridEvenShareISI_EET2_T4_E12temp_storage+20];
	setp.lt.f32 	%p185, %f321, %f322;
	selp.f32 	%f323, %f322, %f321, %p185;
	ld.shared.f32 	%f324, [_ZZN3cub18CUB_300001_SM_10006detail6reduce18DeviceReduceKernelINS2_10policy_hubIfjN4cuda3__47maximumIvEEE10Policy1000EPfjS8_fNS5_3std3__410__identityEEEvT0_PT3_T1_NS0_13GridEvenShareISI_EET2_T4_E12temp_storage+24];
	setp.lt.f32 	%p186, %f323, %f324;
	selp.f32 	%f325, %f324, %f323, %p186;
	ld.shared.f32 	%f326, [_ZZN3cub18CUB_300001_SM_10006detail6reduce18DeviceReduceKernelINS2_10policy_hubIfjN4cuda3__47maximumIvEEE10Policy1000EPfjS8_fNS5_3std3__410__identityEEEvT0_PT3_T1_NS0_13GridEvenShareISI_EET2_T4_E12temp_storage+28];
	setp.lt.f32 	%p187, %f325, %f326;
	selp.f32 	%f327, %f326, %f325, %p187;
	ld.shared.f32 	%f328, [_ZZN3cub18CUB_300001_SM_10006detail6reduce18DeviceReduceKernelINS2_10policy_hubIfjN4cuda3__47maximumIvEEE10Policy1000EPfjS8_fNS5_3std3__410__identityEEEvT0_PT3_T1_NS0_13GridEvenShareISI_EET2_T4_E12temp_storage+32];
	setp.lt.f32 	%p188, %f327, %f328;
	selp.f32 	%f329, %f328, %f327, %p188;
	ld.shared.f32 	%f330, [_ZZN3cub18CUB_300001_SM_10006detail6reduce18DeviceReduceKernelINS2_10policy_hubIfjN4cuda3__47maximumIvEEE10Policy1000EPfjS8_fNS5_3std3__410__identityEEEvT0_PT3_T1_NS0_13GridEvenShareISI_EET2_T4_E12temp_storage+36];
	setp.lt.f32 	%p189, %f329, %f330;
	selp.f32 	%f438, %f330, %f329, %p189;
	bra.uni 	$L__BB3_71;
$L__BB3_36:
	sub.s32 	%r56, %r1, %r5;
	setp.gt.u32 	%p2, %r56, 4095;
	@%p2 bra 	$L__BB3_55;
	mov.u32 	%r57, %tid.x;
	setp.ge.u32 	%p67, %r57, %r56;
	mov.f32 	%f431, 0f00000000;
	mov.u32 	%r465, %r57;
	@%p67 bra 	$L__BB3_39;
	add.s32 	%r190, %r5, %r57;
	mul.wide.u32 	%rd49, %r190, 4;
	add.s64 	%rd48, %rd1, %rd49;
	// begin inline asm
	ld.global.nc.u32 %r189, [%rd48];
	// end inline asm
	mov.b32 	%f431, %r189;
	add.s32 	%r465, %r57, 256;
$L__BB3_39:
	setp.ge.u32 	%p68, %r465, %r56;
	@%p68 bra 	$L__BB3_46;
	not.b32 	%r191, %r465;
	add.s32 	%r60, %r1, %r191;
	and.b32  	%r192, %r60, 768;
	setp.eq.s32 	%p69, %r192, 768;
	@%p69 bra 	$L__BB3_43;
	add.s32 	%r463, %r465, %r5;
	shr.u32 	%r193, %r60, 8;
	add.s32 	%r194, %r193, 1;
	and.b32  	%r195, %r194, 3;
	neg.s32 	%r462, %r195;
$L__BB3_42:
	.pragma "nounroll";
	mul.wide.u32 	%rd51, %r463, 4;
	add.s64 	%rd50, %rd1, %rd51;
	// begin inline asm
	ld.global.nc.u32 %r196, [%rd50];
	// end inline asm
	mov.b32 	%f154, %r196;
	setp.lt.f32 	%p70, %f431, %f154;
	selp.f32 	%f431, %f154, %f431, %p70;
	add.s32 	%r465, %r465, 256;
	add.s32 	%r463, %r463, 256;
	add.s32 	%r462, %r462, 1;
	setp.ne.s32 	%p71, %r462, 0;
	@%p71 bra 	$L__BB3_42;
$L__BB3_43:
	sub.s32 	%r197, %r60, %r5;
	setp.lt.u32 	%p72, %r197, 768;
	@%p72 bra 	$L__BB3_46;
	add.s32 	%r467, %r465, 512;
	add.s32 	%r466, %r465, %r5;
$L__BB3_45:
	mul.wide.u32 	%rd56, %r466, 4;
	add.s64 	%rd52, %rd1, %rd56;
	// begin inline asm
	ld.global.nc.u32 %r198, [%rd52];
	// end inline asm
	mov.b32 	%f155, %r198;
	setp.lt.f32 	%p73, %f431, %f155;
	selp.f32 	%f156, %f155, %f431, %p73;
	add.s32 	%r202, %r466, 256;
	mul.wide.u32 	%rd57, %r202, 4;
	add.s64 	%rd53, %rd1, %rd57;
	// begin inline asm
	ld.global.nc.u32 %r199, [%rd53];
	// end inline asm
	mov.b32 	%f157, %r199;
	setp.lt.f32 	%p74, %f156, %f157;
	selp.f32 	%f158, %f157, %f156, %p74;
	add.s32 	%r203, %r466, 512;
	mul.wide.u32 	%rd58, %r203, 4;
	add.s64 	%rd54, %rd1, %rd58;
	// begin inline asm
	ld.global.nc.u32 %r200, [%rd54];
	// end inline asm
	mov.b32 	%f159, %r200;
	setp.lt.f32 	%p75, %f158, %f159;
	selp.f32 	%f160, %f159, %f158, %p75;
	add.s32 	%r204, %r466, 768;
	mul.wide.u32 	%rd59, %r204, 4;
	add.s64 	%rd55, %rd1, %rd59;
	// begin inline asm
	ld.global.nc.u32 %r201, [%rd55];
	// end inline asm
	mov.b32 	%f161, %r201;
	setp.lt.f32 	%p76, %f160, %f161;
	selp.f32 	%f431, %f161, %f160, %p76;
	add.s32 	%r74, %r467, 1024;
	add.s32 	%r205, %r467, 512;
	add.s32 	%r466, %r466, 1024;
	setp.lt.s32 	%p77, %r205, %r56;
	mov.u32 	%r467, %r74;
	@%p77 bra 	$L__BB3_45;
$L__BB3_46:
	setp.lt.u32 	%p78, %r56, 256;
	@%p78 bra 	$L__BB3_51;
	// begin inline asm
	mov.u32 %r244, %laneid;
	// end inline asm
	mov.b32 	%r246, %f431;
	mov.b32 	%r247, 1;
	mov.b32 	%r268, 31;
	mov.b32 	%r269, -1;
	// begin inline asm
	shfl.sync.down.b32 %r245, %r246, %r247, %r268, %r269;
	// end inline asm
	mov.b32 	%f209, %r245;
	setp.gt.s32 	%p106, %r244, 30;
	setp.lt.f32 	%p107, %f431, %f209;
	selp.f32 	%f210, %f209, %f431, %p107;
	selp.f32 	%f211, %f431, %f210, %p106;
	mov.b32 	%r251, %f211;
	mov.b32 	%r252, 2;
	// begin inline asm
	shfl.sync.down.b32 %r250, %r251, %r252, %r268, %r269;
	// end inline asm
	mov.b32 	%f212, %r250;
	setp.gt.s32 	%p108, %r244, 29;
	setp.lt.f32 	%p109, %f211, %f212;
	selp.f32 	%f213, %f212, %f211, %p109;
	selp.f32 	%f214, %f211, %f213, %p108;
	mov.b32 	%r256, %f214;
	mov.b32 	%r257, 4;
	// begin inline asm
	shfl.sync.down.b32 %r255, %r256, %r257, %r268, %r269;
	// end inline asm
	mov.b32 	%f215, %r255;
	setp.gt.s32 	%p110, %r244, 27;
	setp.lt.f32 	%p111, %f214, %f215;
	selp.f32 	%f216, %f215, %f214, %p111;
	selp.f32 	%f217, %f214, %f216, %p110;
	mov.b32 	%r261, %f217;
	mov.b32 	%r262, 8;
	// begin inline asm
	shfl.sync.down.b32 %r260, %r261, %r262, %r268, %r269;
	// end inline asm
	mov.b32 	%f218, %r260;
	setp.gt.s32 	%p112, %r244, 23;
	setp.lt.f32 	%p113, %f217, %f218;
	selp.f32 	%f219, %f218, %f217, %p113;
	selp.f32 	%f220, %f217, %f219, %p112;
	mov.b32 	%r266, %f220;
	mov.b32 	%r267, 16;
	// begin inline asm
	shfl.sync.down.b32 %r265, %r266, %r267, %r268, %r269;
	// end inline asm
	mov.b32 	%f221, %r265;
	setp.gt.s32 	%p114, %r244, 15;
	setp.lt.f32 	%p115, %f220, %f221;
	selp.f32 	%f37, %f221, %f220, %p115;
	selp.f32 	%f438, %f220, %f37, %p114;
	setp.ne.s32 	%p116, %r244, 0;
	@%p116 bra 	$L__BB3_49;
	shr.u32 	%r270, %r57, 3;
	and.b32  	%r271, %r270, 124;
	mov.u32 	%r272, _ZZN3cub18CUB_300001_SM_10006detail6reduce18DeviceReduceKernelINS2_10policy_hubIfjN4cuda3__47maximumIvEEE10Policy1000EPfjS8_fNS5_3std3__410__identityEEEvT0_PT3_T1_NS0_13GridEvenShareISI_EET2_T4_E12temp_storage;
	add.s32 	%r273, %r272, %r271;
	st.shared.f32 	[%r273+8], %f37;
$L__BB3_49:
	bar.sync 	0;
	setp.ne.s32 	%p117, %r57, 0;
	@%p117 bra 	$L__BB3_71;
	ld.shared.f32 	%f222, [_ZZN3cub18CUB_300001_SM_10006detail6reduce18DeviceReduceKernelINS2_10policy_hubIfjN4cuda3__47maximumIvEEE10Policy1000EPfjS8_fNS5_3std3__410__identityEEEvT0_PT3_T1_NS0_13GridEvenShareISI_EET2_T4_E12temp_storage+12];
	setp.lt.f32 	%p118, %f438, %f222;
	selp.f32 	%f223, %f222, %f438, %p118;
	ld.shared.f32 	%f224, [_ZZN3cub18CUB_300001_SM_10006detail6reduce18DeviceReduceKernelINS2_10policy_hubIfjN4cuda3__47maximumIvEEE10Policy1000EPfjS8_fNS5_3std3__410__identityEEEvT0_PT3_T1_NS0_13GridEvenShareISI_EET2_T4_E12temp_storage+16];
	setp.lt.f32 	%p119, %f223, %f224;
	selp.f32 	%f225, %f224, %f223, %p119;
	ld.shared.f32 	%f226, [_ZZN3cub18CUB_300001_SM_10006detail6reduce18DeviceReduceKernelINS2_10policy_hubIfjN4cuda3__47maximumIvEEE10Policy1000EPfjS8_fNS5_3std3__410__identityEEEvT0_PT3_T1_NS0_13GridEvenShareISI_EET2_T4_E12temp_storage+20];
	setp.lt.f32 	%p120, %f225, %f226;
	selp.f32 	%f227, %f226, %f225, %p120;
	ld.shared.f32 	%f228, [_ZZN3cub18CUB_300001_SM_10006detail6reduce18DeviceReduceKernelINS2_10policy_hubIfjN4cuda3__47maximumIvEEE10Policy1000EPfjS8_fNS5_3std3__410__identityEEEvT0_PT3_T1_NS0_13GridEvenShareISI_EET2_T4_E12temp_storage+24];
	setp.lt.f32 	%p121, %f227, %f228;
	selp.f32 	%f229, %f228, %f227, %p121;
	ld.shared.f32 	%f230, [_ZZN3cub18CUB_300001_SM_10006detail6reduce18DeviceReduceKernelINS2_10policy_hubIfjN4cuda3__47maximumIvEEE10Policy1000EPfjS8_fNS5_3std3__410__identityEEEvT0_PT3_T1_NS0_13GridEvenShareISI_EET2_T4_E12temp_storage+28];
	setp.lt.f32 	%p122, %f229, %f230;
	selp.f32 	%f231, %f230, %f229, %p122;
	ld.shared.f32 	%f232, [_ZZN3cub18CUB_300001_SM_10006detail6reduce18DeviceReduceKernelINS2_10policy_hubIfjN4cuda3__47maximumIvEEE10Policy1000EPfjS8_fNS5_3std3__410__identityEEEvT0_PT3_T1_NS0_13GridEvenShareISI_EET2_T4_E12temp_storage+32];
	setp.lt.f32 	%p123, %f231, %f232;
	selp.f32 	%f233, %f232, %f231, %p123;
	ld.shared.f32 	%f234, [_ZZN3cub18CUB_300001_SM_10006detail6reduce18DeviceReduceKernelINS2_10policy_hubIfjN4cuda3__47maximumIvEEE10Policy1000EPfjS8_fNS5_3std3__410__identityEEEvT0_PT3_T1_NS0_13GridEvenShareISI_EET2_T4_E12temp_storage+36];
	setp.lt.f32 	%p124, %f233, %f234;
	selp.f32 	%f438, %f234, %f233, %p124;
	bra.uni 	$L__BB3_71;
$L__BB3_51:
	// begin inline asm
	mov.u32 %r206, %laneid;
	// end inline asm
	and.b32  	%r232, %r57, 992;
	add.s32 	%r233, %r232, 32;
	setp.gt.u32 	%p79, %r233, %r56;
	not.b32 	%r234, %r232;
	add.s32 	%r235, %r56, %r234;
	selp.b32 	%r230, %r235, 31, %p79;
	mov.b32 	%r208, %f431;
	mov.b32 	%r209, 1;
	mov.b32 	%r231, -1;
	// begin inline asm
	shfl.sync.down.b32 %r207, %r208, %r209, %r230, %r231;
	// end inline asm
	mov.b32 	%f162, %r207;
	setp.lt.s32 	%p80, %r206, %r230;
	setp.lt.f32 	%p81, %f431, %f162;
	selp.f32 	%f163, %f162, %f431, %p81;
	selp.f32 	%f164, %f163, %f431, %p80;
	mov.b32 	%r213, %f164;
	mov.b32 	%r214, 2;
	// begin inline asm
	shfl.sync.down.b32 %r212, %r213, %r214, %r230, %r231;
	// end inline asm
	mov.b32 	%f165, %r212;
	add.s32 	%r236, %r206, 2;
	setp.gt.s32 	%p82, %r236, %r230;
	setp.lt.f32 	%p83, %f164, %f165;
	selp.f32 	%f166, %f165, %f164, %p83;
	selp.f32 	%f167, %f164, %f166, %p82;
	mov.b32 	%r218, %f167;
	mov.b32 	%r219, 4;
	// begin inline asm
	shfl.sync.down.b32 %r217, %r218, %r219, %r230, %r231;
	// end inline asm
	mov.b32 	%f168, %r217;
	add.s32 	%r237, %r206, 4;
	setp.gt.s32 	%p84, %r237, %r230;
	setp.lt.f32 	%p85, %f167, %f168;
	selp.f32 	%f169, %f168, %f167, %p85;
	selp.f32 	%f170, %f167, %f169, %p84;
	mov.b32 	%r223, %f170;
	mov.b32 	%r224, 8;
	// begin inline asm
	shfl.sync.down.b32 %r222, %r223, %r224, %r230, %r231;
	// end inline asm
	mov.b32 	%f171, %r222;
	add.s32 	%r238, %r206, 8;
	setp.gt.s32 	%p86, %r238, %r230;
	setp.lt.f32 	%p87, %f170, %f171;
	selp.f32 	%f172, %f171, %f170, %p87;
	selp.f32 	%f173, %f170, %f172, %p86;
	mov.b32 	%r228, %f173;
	mov.b32 	%r229, 16;
	// begin inline asm
	shfl.sync.down.b32 %r227, %r228, %r229, %r230, %r231;
	// end inline asm
	mov.b32 	%f174, %r227;
	add.s32 	%r239, %r206, 16;
	setp.gt.s32 	%p88, %r239, %r230;
	setp.lt.f32 	%p89, %f173, %f174;
	selp.f32 	%f175, %f174, %f173, %p89;
	selp.f32 	%f438, %f173, %f175, %p88;
	setp.ne.s32 	%p90, %r206, 0;
	@%p90 bra 	$L__BB3_53;
	shr.u32 	%r240, %r57, 3;
	and.b32  	%r241, %r240, 124;
	mov.u32 	%r242, _ZZN3cub18CUB_300001_SM_10006detail6reduce18DeviceReduceKernelINS2_10policy_hubIfjN4cuda3__47maximumIvEEE10Policy1000EPfjS8_fNS5_3std3__410__identityEEEvT0_PT3_T1_NS0_13GridEvenShareISI_EET2_T4_E12temp_storage;
	add.s32 	%r243, %r242, %r241;
	st.shared.f32 	[%r243+8], %f438;
$L__BB3_53:
	bar.sync 	0;
	setp.ne.s32 	%p91, %r57, 0;
	@%p91 bra 	$L__BB3_71;
	setp.gt.u32 	%p92, %r56, 32;
	ld.shared.f32 	%f176, [_ZZN3cub18CUB_300001_SM_10006detail6reduce18DeviceReduceKernelINS2_10policy_hubIfjN4cuda3__47maximumIvEEE10Policy1000EPfjS8_fNS5_3std3__410__identityEEEvT0_PT3_T1_NS0_13GridEvenShareISI_EET2_T4_E12temp_storage+12];
	setp.lt.f32 	%p93, %f438, %f176;
	selp.f32 	%f178, %f176, %f438, %p93;
	selp.f32 	%f179, %f178, %f438, %p92;
	setp.gt.u32 	%p94, %r56, 64;
	ld.shared.f32 	%f181, [_ZZN3cub18CUB_300001_SM_10006detail6reduce18DeviceReduceKernelINS2_10policy_hubIfjN4cuda3__47maximumIvEEE10Policy1000EPfjS8_fNS5_3std3__410__identityEEEvT0_PT3_T1_NS0_13GridEvenShareISI_EET2_T4_E12temp_storage+16];
	setp.lt.f32 	%p95, %f179, %f181;
	selp.f32 	%f183, %f181, %f179, %p95;
	selp.f32 	%f184, %f183, %f179, %p94;
	setp.gt.u32 	%p96, %r56, 96;
	ld.shared.f32 	%f186, [_ZZN3cub18CUB_300001_SM_10006detail6reduce18DeviceReduceKernelINS2_10policy_hubIfjN4cuda3__47maximumIvEEE10Policy1000EPfjS8_fNS5_3std3__410__identityEEEvT0_PT3_T1_NS0_13GridEvenShareISI_EET2_T4_E12temp_storage+20];
	setp.lt.f32 	%p97, %f184, %f186;
	selp.f32 	%f188, %f186, %f184, %p97;
	selp.f32 	%f189, %f188, %f184, %p96;
	setp.gt.u32 	%p98, %r56, 128;
	ld.shared.f32 	%f191, [_ZZN3cub18CUB_300001_SM_10006detail6reduce18DeviceReduceKernelINS2_10policy_hubIfjN4cuda3__47maximumIvEEE10Policy1000EPfjS8_fNS5_3std3__410__identityEEEvT0_PT3_T1_NS0_13GridEvenShareISI_EET2_T4_E12temp_storage+24];
	setp.lt.f32 	%p99, %f189, %f191;
	selp.f32 	%f193, %f191, %f189, %p99;
	selp.f32 	%f194, %f193, %f189, %p98;
	setp.gt.u32 	%p100, %r56, 160;
	ld.shared.f32 	%f196, [_ZZN3cub18CUB_300001_SM_10006detail6reduce18DeviceReduceKernelINS2_10policy_hubIfjN4cuda3__47maximumIvEEE10Policy1000EPfjS8_fNS5_3std3__410__identityEEEvT0_PT3_T1_NS0_13GridEvenShareISI_EET2_T4_E12temp_storage+28];
	setp.lt.f32 	%p101, %f194, %f196;
	selp.f32 	%f198, %f196, %f194, %p101;
	selp.f32 	%f199, %f198, %f194, %p100;
	setp.gt.u32 	%p102, %r56, 192;
	ld.shared.f32 	%f201, [_ZZN3cub18CUB_300001_SM_10006detail6reduce18DeviceReduceKernelINS2_10policy_hubIfjN4cuda3__47maximumIvEEE10Policy1000EPfjS8_fNS5_3std3__410__identityEEEvT0_PT3_T1_NS0_13GridEvenShareISI_EET2_T4_E12temp_storage+32];
	setp.lt.f32 	%p103, %f199, %f201;
	selp.f32 	%f203, %f201, %f199, %p103;
	selp.f32 	%f204, %f203, %f199, %p102;
	setp.gt.u32 	%p104, %r56, 224;
	ld.shared.f32 	%f206, [_ZZN3cub18CUB_300001_SM_10006detail6reduce18DeviceReduceKernelINS2_10policy_hubIfjN4cuda3__47maximumIvEEE10Policy1000EPfjS8_fNS5_3std3__410__identityEEEvT0_PT3_T1_NS0_13GridEvenShareISI_EET2_T4_E12temp_storage+36];
	setp.lt.f32 	%p105, %f204, %f206;
	selp.f32 	%f208, %f206, %f204, %p105;
	selp.f32 	%f438, %f208, %f204, %p104;
	bra.uni 	$L__BB3_71;
$L__BB3_55:
	mov.u32 	%r76, %tid.x;
	add.s32 	%r121, %r76, %r5;
	mul.wide.u32 	%rd20, %r121, 4;
	add.s64 	%rd4, %rd1, %rd20;
	// begin inline asm
	ld.global.nc.u32 %r105, [%rd4];
	// end inline asm
	mov.b32 	%f56, %r105;
	add.s64 	%rd5, %rd4, 1024;
	// begin inline asm
	ld.global.nc.u32 %r106, [%rd5];
	// end inline asm
	mov.b32 	%f57, %r106;
	add.s64 	%rd6, %rd4, 2048;
	// begin inline asm
	ld.global.nc.u32 %r107, [%rd6];
	// end inline asm
	mov.b32 	%f58, %r107;
	add.s64 	%rd7, %rd4, 3072;
	// begin inline asm
	ld.global.nc.u32 %r108, [%rd7];
	// end inline asm
	mov.b32 	%f59, %r108;
	add.s64 	%rd8, %rd4, 4096;
	// begin inline asm
	ld.global.nc.u32 %r109, [%rd8];
	// end inline asm
	mov.b32 	%f60, %r109;
	add.s64 	%rd9, %rd4, 5120;
	// begin inline asm
	ld.global.nc.u32 %r110, [%rd9];
	// end inline asm
	mov.b32 	%f61, %r110;
	add.s64 	%rd10, %rd4, 6144;
	// begin inline asm
	ld.global.nc.u32 %r111, [%rd10];
	// end inline asm
	mov.b32 	%f62, %r111;
	add.s64 	%rd11, %rd4, 7168;
	// begin inline asm
	ld.global.nc.u32 %r112, [%rd11];
	// end inline asm
	mov.b32 	%f63, %r112;
	add.s64 	%rd12, %rd4, 8192;
	// begin inline asm
	ld.global.nc.u32 %r113, [%rd12];
	// end inline asm
	mov.b32 	%f64, %r113;
	add.s64 	%rd13, %rd4, 9216;
	// begin inline asm
	ld.global.nc.u32 %r114, [%rd13];
	// end inline asm
	mov.b32 	%f65, %r114;
	add.s64 	%rd14, %rd4, 10240;
	// begin inline asm
	ld.global.nc.u32 %r115, [%rd14];
	// end inline asm
	mov.b32 	%f66, %r115;
	add.s64 	%rd15, %rd4, 11264;
	// begin inline asm
	ld.global.nc.u32 %r116, [%rd15];
	// end inline asm
	mov.b32 	%f67, %r116;
	add.s64 	%rd16, %rd4, 12288;
	// begin inline asm
	ld.global.nc.u32 %r117, [%rd16];
	// end inline asm
	mov.b32 	%f68, %r117;
	add.s64 	%rd17, %rd4, 13312;
	// begin inline asm
	ld.global.nc.u32 %r118, [%rd17];
	// end inline asm
	mov.b32 	%f69, %r118;
	add.s64 	%rd18, %rd4, 14336;
	// begin inline asm
	ld.global.nc.u32 %r119, [%rd18];
	// end inline asm
	mov.b32 	%f70, %r119;
	add.s64 	%rd19, %rd4, 15360;
	// begin inline asm
	ld.global.nc.u32 %r120, [%rd19];
	// end inline asm
	mov.b32 	%f71, %r120;
	setp.lt.f32 	%p3, %f56, %f57;
	selp.f32 	%f72, %f57, %f56, %p3;
	setp.lt.f32 	%p4, %f58, %f59;
	selp.f32 	%f73, %f59, %f58, %p4;
	setp.lt.f32 	%p5, %f60, %f61;
	selp.f32 	%f74, %f61, %f60, %p5;
	setp.lt.f32 	%p6, %f62, %f63;
	selp.f32 	%f75, %f63, %f62, %p6;
	setp.lt.f32 	%p7, %f64, %f65;
	selp.f32 	%f76, %f65, %f64, %p7;
	setp.lt.f32 	%p8, %f66, %f67;
	selp.f32 	%f77, %f67, %f66, %p8;
	setp.lt.f32 	%p9, %f68, %f69;
	selp.f32 	%f78, %f69, %f68, %p9;
	setp.lt.f32 	%p10, %f70, %f71;
	selp.f32 	%f79, %f71, %f70, %p10;
	setp.lt.f32 	%p11, %f72, %f73;
	selp.f32 	%f80, %f73, %f72, %p11;
	setp.lt.f32 	%p12, %f74, %f75;
	selp.f32 	%f81, %f75, %f74, %p12;
	setp.lt.f32 	%p13, %f76, %f77;
	selp.f32 	%f82, %f77, %f76, %p13;
	setp.lt.f32 	%p14, %f78, %f79;
	selp.f32 	%f83, %f79, %f78, %p14;
	setp.lt.f32 	%p15, %f80, %f81;
	selp.f32 	%f84, %f81, %f80, %p15;
	setp.lt.f32 	%p16, %f82, %f83;
	selp.f32 	%f85, %f83, %f82, %p16;
	setp.lt.f32 	%p17, %f84, %f85;
	selp.f32 	%f437, %f85, %f84, %p17;
	setp.lt.u32 	%p18, %r56, %r4;
	@%p18 bra 	$L__BB3_67;
	add.s32 	%r77, %r4, %r5;
	add.s32 	%r469, %r77, 256;
	add.s32 	%r468, %r77, %r76;
	mov.b32 	%r470, 0;
$L__BB3_57:
	add.s32 	%r5, %r5, %r4;
	add.s32 	%r123, %r1, -4096;
	setp.gt.u32 	%p19, %r5, %r123;
	@%p19 bra 	$L__BB3_59;
	add.s32 	%r140, %r76, %r5;
	mul.wide.u32 	%rd37, %r140, 4;
	add.s64 	%rd21, %rd1, %rd37;
	// begin inline asm
	ld.global.nc.u32 %r124, [%rd21];
	// end inline asm
	mov.b32 	%f86, %r124;
	add.s64 	%rd22, %rd21, 1024;
	// begin inline asm
	ld.global.nc.u32 %r125, [%rd22];
	// end inline asm
	mov.b32 	%f87, %r125;
	add.s64 	%rd23, %rd21, 2048;
	// begin inline asm
	ld.global.nc.u32 %r126, [%rd23];
	// end inline asm
	mov.b32 	%f88, %r126;
	add.s64 	%rd24, %rd21, 3072;
	// begin inline asm
	ld.global.nc.u32 %r127, [%rd24];
	// end inline asm
	mov.b32 	%f89, %r127;
	add.s64 	%rd25, %rd21, 4096;
	// begin inline asm
	ld.global.nc.u32 %r128, [%rd25];
	// end inline asm
	mov.b32 	%f90, %r128;
	add.s64 	%rd26, %rd21, 5120;
	// begin inline asm
	ld.global.nc.u32 %r129, [%rd26];
	// end inline asm
	mov.b32 	%f91, %r129;
	add.s64 	%rd27, %rd21, 6144;
	// begin inline asm
	ld.global.nc.u32 %r130, [%rd27];
	// end inline asm
	mov.b32 	%f92, %r130;
	add.s64 	%rd28, %rd21, 7168;
	// begin inline asm
	ld.global.nc.u32 %r131, [%rd28];
	// end inline asm
	mov.b32 	%f93, %r131;
	add.s64 	%rd29, %rd21, 8192;
	// begin inline asm
	ld.global.nc.u32 %r132, [%rd29];
	// end inline asm
	mov.b32 	%f94, %r132;
	add.s64 	%rd30, %rd21, 9216;
	// begin inline asm
	ld.global.nc.u32 %r133, [%rd30];
	// end inline asm
	mov.b32 	%f95, %r133;
	add.s64 	%rd31, %rd21, 10240;
	// begin inline asm
	ld.global.nc.u32 %r134, [%rd31];
	// end inline asm
	mov.b32 	%f96, %r134;
	add.s64 	%rd32, %rd21, 11264;
	// begin inline asm
	ld.global.nc.u32 %r135, [%rd32];
	// end inline asm
	mov.b32 	%f97, %r135;
	add.s64 	%rd33, %rd21, 12288;
	// begin inline asm
	ld.global.nc.u32 %r136, [%rd33];
	// end inline asm
	mov.b32 	%f98, %r136;
	add.s64 	%rd34, %rd21, 13312;
	// begin inline asm
	ld.global.nc.u32 %r137, [%rd34];
	// end inline asm
	mov.b32 	%f99, %r137;
	add.s64 	%rd35, %rd21, 14336;
	// begin inline asm
	ld.global.nc.u32 %r138, [%rd35];
	// end inline asm
	mov.b32 	%f100, %r138;
	add.s64 	%rd36, %rd21, 15360;
	// begin inline asm
	ld.global.nc.u32 %r139, [%rd36];
	// end inline asm
	mov.b32 	%f101, %r139;
	setp.lt.f32 	%p20, %f437, %f86;
	selp.f32 	%f102, %f86, %f437, %p20;
	setp.lt.f32 	%p21, %f87, %f88;
	selp.f32 	%f103, %f88, %f87, %p21;
	setp.lt.f32 	%p22, %f89, %f90;
	selp.f32 	%f104, %f90, %f89, %p22;
	setp.lt.f32 	%p23, %f91, %f92;
	selp.f32 	%f105, %f92, %f91, %p23;
	setp.lt.f32 	%p24, %f93, %f94;
	selp.f32 	%f106, %f94, %f93, %p24;
	setp.lt.f32 	%p25, %f95, %f96;
	selp.f32 	%f107, %f96, %f95, %p25;
	setp.lt.f32 	%p26, %f97, %f98;
	selp.f32 	%f108, %f98, %f97, %p26;
	setp.lt.f32 	%p27, %f99, %f100;
	selp.f32 	%f109, %f100, %f99, %p27;
	setp.lt.f32 	%p28, %f102, %f103;
	selp.f32 	%f110, %f103, %f102, %p28;
	setp.lt.f32 	%p29, %f104, %f105;
	selp.f32 	%f111, %f105, %f104, %p29;
	setp.lt.f32 	%p30, %f106, %f107;
	selp.f32 	%f112, %f107, %f106, %p30;
	setp.lt.f32 	%p31, %f108, %f109;
	selp.f32 	%f113, %f109, %f108, %p31;
	setp.lt.f32 	%p32, %f110, %f111;
	selp.f32 	%f114, %f111, %f110, %p32;
	setp.lt.f32 	%p33, %f112, %f113;
	selp.f32 	%f115, %f113, %f112, %p33;
	setp.lt.f32 	%p34, %f114, %f115;
	selp.f32 	%f116, %f115, %f114, %p34;
	setp.lt.f32 	%p35, %f116, %f101;
	selp.f32 	%f437, %f101, %f116, %p35;
	sub.s32 	%r141, %r1, %r5;
	setp.lt.u32 	%p36, %r141, %r4;
	add.s32 	%r470, %r470, 1;
	add.s32 	%r469, %r469, %r4;
	add.s32 	%r468, %r468, %r4;
	@%p36 bra 	$L__BB3_67;
	bra.uni 	$L__BB3_57;
$L__BB3_59:
	setp.le.u32 	%p37, %r1, %r5;
	@%p37 bra 	$L__BB3_67;
	sub.s32 	%r88, %r1, %r5;
	setp.ge.s32 	%p38, %r76, %r88;
	@%p38 bra 	$L__BB3_67;
	not.b32 	%r142, %r76;
	add.s32 	%r143, %r1, %r142;
	sub.s32 	%r144, %r143, %r77;
	mul.lo.s32 	%r145, %r2, %r470;
	shl.b32 	%r146, %r145, 12;
	sub.s32 	%r89, %r144, %r146;
	shr.u32 	%r147, %r143, 8;
	add.s32 	%r90, %r147, 1;
	and.b32  	%r148, %r143, 768;
	setp.eq.s32 	%p39, %r148, 768;
	mov.u32 	%r475, %r76;
	@%p39 bra 	$L__BB3_64;
	and.b32  	%r149, %r90, 3;
	neg.s32 	%r472, %r149;
	mov.u32 	%r475, %r76;
$L__BB3_63:
	.pragma "nounroll";
	mul.wide.u32 	%rd39, %r468, 4;
	add.s64 	%rd38, %rd1, %rd39;
	// begin inline asm
	ld.global.nc.u32 %r150, [%rd38];
	// end inline asm
	mov.b32 	%f118, %r150;
	setp.lt.f32 	%p40, %f437, %f118;
	selp.f32 	%f437, %f118, %f437, %p40;
	add.s32 	%r475, %r475, 256;
	add.s32 	%r468, %r468, 256;
	add.s32 	%r472, %r472, 1;
	setp.ne.s32 	%p41, %r472, 0;
	@%p41 bra 	$L__BB3_63;
$L__BB3_64:
	setp.lt.u32 	%p42, %r89, 768;
	@%p42 bra 	$L__BB3_67;
	add.s32 	%r477, %r475, 512;
	add.s32 	%r476, %r475, %r469;
$L__BB3_66:
	add.s32 	%r155, %r476, -256;
	mul.wide.u32 	%rd44, %r155, 4;
	add.s64 	%rd40, %rd1, %rd44;
	// begin inline asm
	ld.global.nc.u32 %r151, [%rd40];
	// end inline asm
	mov.b32 	%f119, %r151;
	setp.lt.f32 	%p43, %f437, %f119;
	selp.f32 	%f120, %f119, %f437, %p43;
	mul.wide.u32 	%rd45, %r476, 4;
	add.s64 	%rd41, %rd1, %rd45;
	// begin inline asm
	ld.global.nc.u32 %r152, [%rd41];
	// end inline asm
	mov.b32 	%f121, %r152;
	setp.lt.f32 	%p44, %f120, %f121;
	selp.f32 	%f122, %f121, %f120, %p44;
	add.s32 	%r156, %r476, 256;
	mul.wide.u32 	%rd46, %r156, 4;
	add.s64 	%rd42, %rd1, %rd46;
	// begin inline asm
	ld.global.nc.u32 %r153, [%rd42];
	// end inline asm
	mov.b32 	%f123, %r153;
	setp.lt.f32 	%p45, %f122, %f123;
	selp.f32 	%f124, %f123, %f122, %p45;
	add.s32 	%r157, %r476, 512;
	mul.wide.u32 	%rd47, %r157, 4;
	add.s64 	%rd43, %rd1, %rd47;
	// begin inline asm
	ld.global.nc.u32 %r154, [%rd43];
	// end inline asm
	mov.b32 	%f125, %r154;
	setp.lt.f32 	%p46, %f124, %f125;
	selp.f32 	%f437, %f125, %f124, %p46;
	add.s32 	%r103, %r477, 1024;
	add.s32 	%r158, %r477, 512;
	add.s32 	%r476, %r476, 1024;
	setp.lt.s32 	%p47, %r158, %r88;
	mov.u32 	%r477, %r103;
	@%p47 bra 	$L__BB3_66;
$L__BB3_67:
	// begin inline asm
	mov.u32 %r159, %laneid;
	// end inline asm
	mov.b32 	%r161, %f437;
	mov.b32 	%r162, 1;
	mov.b32 	%r183, 31;
	mov.b32 	%r184, -1;
	// begin inline asm
	shfl.sync.down.b32 %r160, %r161, %r162, %r183, %r184;
	// end inline asm
	mov.b32 	%f126, %r160;
	setp.gt.s32 	%p48, %r159, 30;
	setp.lt.f32 	%p49, %f437, %f126;
	selp.f32 	%f127, %f126, %f437, %p49;
	selp.f32 	%f128, %f437, %f127, %p48;
	mov.b32 	%r166, %f128;
	mov.b32 	%r167, 2;
	// begin inline asm
	shfl.sync.down.b32 %r165, %r166, %r167, %r183, %r184;
	// end inline asm
	mov.b32 	%f129, %r165;
	setp.gt.s32 	%p50, %r159, 29;
	setp.lt.f32 	%p51, %f128, %f129;
	selp.f32 	%f130, %f129, %f128, %p51;
	selp.f32 	%f131, %f128, %f130, %p50;
	mov.b32 	%r171, %f131;
	mov.b32 	%r172, 4;
	// begin inline asm
	shfl.sync.down.b32 %r170, %r171, %r172, %r183, %r184;
	// end inline asm
	mov.b32 	%f132, %r170;
	setp.gt.s32 	%p52, %r159, 27;
	setp.lt.f32 	%p53, %f131, %f132;
	selp.f32 	%f133, %f132, %f131, %p53;
	selp.f32 	%f134, %f131, %f133, %p52;
	mov.b32 	%r176, %f134;
	mov.b32 	%r177, 8;
	// begin inline asm
	shfl.sync.down.b32 %r175, %r176, %r177, %r183, %r184;
	// end inline asm
	mov.b32 	%f135, %r175;
	setp.gt.s32 	%p54, %r159, 23;
	setp.lt.f32 	%p55, %f134, %f135;
	selp.f32 	%f136, %f135, %f134, %p55;
	selp.f32 	%f137, %f134, %f136, %p54;
	mov.b32 	%r181, %f137;
	mov.b32 	%r182, 16;
	// begin inline asm
	shfl.sync.down.b32 %r180, %r181, %r182, %r183, %r184;
	// end inline asm
	mov.b32 	%f138, %r180;
	setp.gt.s32 	%p56, %r159, 15;
	setp.lt.f32 	%p57, %f137, %f138;
	selp.f32 	%f52, %f138, %f137, %p57;
	selp.f32 	%f438, %f137, %f52, %p56;
	setp.ne.s32 	%p58, %r159, 0;
	@%p58 bra 	$L__BB3_69;
	shr.u32 	%r185, %r76, 3;
	and.b32  	%r186, %r185, 124;
	mov.u32 	%r187, _ZZN3cub18CUB_300001_SM_10006detail6reduce18DeviceReduceKernelINS2_10policy_hubIfjN4cuda3__47maximumIvEEE10Policy1000EPfjS8_fNS5_3std3__410__identityEEEvT0_PT3_T1_NS0_13GridEvenShareISI_EET2_T4_E12temp_storage;
	add.s32 	%r188, %r187, %r186;
	st.shared.f32 	[%r188+8], %f52;
$L__BB3_69:
	bar.sync 	0;
	setp.ne.s32 	%p59, %r76, 0;
	@%p59 bra 	$L__BB3_71;
	ld.shared.f32 	%f139, [_ZZN3cub18CUB_300001_SM_10006detail6reduce18DeviceReduceKernelINS2_10policy_hubIfjN4cuda3__47maximumIvEEE10Policy1000EPfjS8_fNS5_3std3__410__identityEEEvT0_PT3_T1_NS0_13GridEvenShareISI_EET2_T4_E12temp_storage+12];
	setp.lt.f32 	%p60, %f438, %f139;
	selp.f32 	%f140, %f139, %f438, %p60;
	ld.shared.f32 	%f141, [_ZZN3cub18CUB_300001_SM_10006detail6reduce18DeviceReduceKernelINS2_10policy_hubIfjN4cuda3__47maximumIvEEE10Policy1000EPfjS8_fNS5_3std3__410__identityEEEvT0_PT3_T1_NS0_13GridEvenShareISI_EET2_T4_E12temp_storage+16];
	setp.lt.f32 	%p61, %f140, %f141;
	selp.f32 	%f142, %f141, %f140, %p61;
	ld.shared.f32 	%f143, [_ZZN3cub18CUB_300001_SM_10006detail6reduce18DeviceReduceKernelINS2_10policy_hubIfjN4cuda3__47maximumIvEEE10Policy1000EPfjS8_fNS5_3std3__410__identityEEEvT0_PT3_T1_NS0_13GridEvenShareISI_EET2_T4_E12temp_storage+20];
	setp.lt.f32 	%p62, %f142, %f143;
	selp.f32 	%f144, %f143, %f142, %p62;
	ld.shared.f32 	%f145, [_ZZN3cub18CUB_300001_SM_10006detail6reduce18DeviceReduceKernelINS2_10policy_hubIfjN4cuda3__47maximumIvEEE10Policy1000EPfjS8_fNS5_3std3__410__identityEEEvT0_PT3_T1_NS0_13GridEvenShareISI_EET2_T4_E12temp_storage+24];
	setp.lt.f32 	%p63, %f144, %f145;
	selp.f32 	%f146, %f145, %f144, %p63;
	ld.shared.f32 	%f147, [_ZZN3cub18CUB_300001_SM_10006detail6reduce18DeviceReduceKernelINS2_10policy_hubIfjN4cuda3__47maximumIvEEE10Policy1000EPfjS8_fNS5_3std3__410__identityEEEvT0_PT3_T1_NS0_13GridEvenShareISI_EET2_T4_E12temp_storage+28];
	setp.lt.f32 	%p64, %f146, %f147;
	selp.f32 	%f148, %f147, %f146, %p64;
	ld.shared.f32 	%f149, [_ZZN3cub18CUB_300001_SM_10006detail6reduce18DeviceReduceKernelINS2_10policy_hubIfjN4cuda3__47maximumIvEEE10Policy1000EPfjS8_fNS5_3std3__410__identityEEEvT0_PT3_T1_NS0_13GridEvenShareISI_EET2_T4_E12temp_storage+32];
	setp.lt.f32 	%p65, %f148, %f149;
	selp.f32 	%f150, %f149, %f148, %p65;
	ld.shared.f32 	%f151, [_ZZN3cub18CUB_300001_SM_10006detail6reduce18DeviceReduceKernelINS2_10policy_hubIfjN4cuda3__47maximumIvEEE10Policy1000EPfjS8_fNS5_3std3__410__identityEEEvT0_PT3_T1_NS0_13GridEvenShareISI_EET2_T4_E12temp_storage+36];
	setp.lt.f32 	%p66, %f150, %f151;
	selp.f32 	%f438, %f151, %f150, %p66;
$L__BB3_71:
	mov.u32 	%r443, %tid.x;
	setp.ne.s32 	%p248, %r443, 0;
	@%p248 bra 	$L__BB3_73;
	ld.param.u64 	%rd111, [_ZN3cub18CUB_300001_SM_10006detail6reduce18DeviceReduceKernelINS2_10policy_hubIfjN4cuda3__47maximumIvEEE10Policy1000EPfjS8_fNS5_3std3__410__identityEEEvT0_PT3_T1_NS0_13GridEvenShareISI_EET2_T4__param_1];
	cvta.to.global.u64 	%rd108, %rd111;
	mul.wide.u32 	%rd109, %r3, 4;
	add.s64 	%rd110, %rd108, %rd109;
	st.global.f32 	[%rd110], %f438;
$L__BB3_73:
	ret;

}
	// .globl	_ZN3cub18CUB_300001_SM_10006detail6reduce28DeviceReduceSingleTileKernelINS2_10policy_hubIfjN4cuda3__47maximumIvEEE10Policy1000EPfSB_iS8_ffNS5_3std3__410__identityEEEvT0_T1_T2_T3_T4_T6_
.visible .entry _ZN3cub18CUB_300001_SM_10006detail6reduce28DeviceReduceSingleTileKernelINS2_10policy_hubIfjN4cuda3__47maximumIvEEE10Policy1000EPfSB_iS8_ffNS5_3std3__410__identityEEEvT0_T1_T2_T3_T4_T6_(
	.param .u64 .ptr .align 1 _ZN3cub18CUB_300001_SM_10006detail6reduce28DeviceReduceSingleTileKernelINS2_10policy_hubIfjN4cuda3__47maximumIvEEE10Policy1000EPfSB_iS8_ffNS5_3std3__410__identityEEEvT0_T1_T2_T3_T4_T6__param_0,
	.param .u64 .ptr .align 1 _ZN3cub18CUB_300001_SM_10006detail6reduce28DeviceReduceSingleTileKernelINS2_10policy_hubIfjN4cuda3__47maximumIvEEE10Policy1000EPfSB_iS8_ffNS5_3std3__410__identityEEEvT0_T1_T2_T3_T4_T6__param_1,
	.param .u32 _ZN3cub18CUB_300001_SM_10006detail6reduce28DeviceReduceSingleTileKernelINS2_10policy_hubIfjN4cuda3__47maximumIvEEE10Policy1000EPfSB_iS8_ffNS5_3std3__410__identityEEEvT0_T1_T2_T3_T4_T6__param_2,
	.param .align 1 .b8 _ZN3cub18CUB_300001_SM_10006detail6reduce28DeviceReduceSingleTileKernelINS2_10policy_hubIfjN4cuda3__47maximumIvEEE10Policy1000EPfSB_iS8_ffNS5_3std3__410__identityEEEvT0_T1_T2_T3_T4_T6__param_3[1],
	.param .f32 _ZN3cub18CUB_300001_SM_10006detail6reduce28DeviceReduceSingleTileKernelINS2_10policy_hubIfjN4cuda3__47maximumIvEEE10Policy1000EPfSB_iS8_ffNS5_3std3__410__identityEEEvT0_T1_T2_T3_T4_T6__param_4,
	.param .align 1 .b8 _ZN3cub18CUB_300001_SM_10006detail6reduce28DeviceReduceSingleTileKernelINS2_10policy_hubIfjN4cuda3__47maximumIvEEE10Policy1000EPfSB_iS8_ffNS5_3std3__410__identityEEEvT0_T1_T2_T3_T4_T6__param_5[1]
)
.maxntid 256
.minnctapersm 1
{
	.reg .pred 	%p<252>;
	.reg .b32 	%r<407>;
	.reg .b32 	%f<445>;
	.reg .b64 	%rd<125>;
	// demoted variable
	.shared .align 4 .b8 _ZZN3cub18CUB_300001_SM_10006detail6reduce28DeviceReduceSingleTileKernelINS2_10policy_hubIfjN4cuda3__47maximumIvEEE10Policy1000EPfSB_iS8_ffNS5_3std3__410__identityEEEvT0_T1_T2_T3_T4_T6_E12temp_storage[44];
	ld.param.u64 	%rd16, [_ZN3cub18CUB_300001_SM_10006detail6reduce28DeviceReduceSingleTileKernelINS2_10policy_hubIfjN4cuda3__47maximumIvEEE10Policy1000EPfSB_iS8_ffNS5_3std3__410__identityEEEvT0_T1_T2_T3_T4_T6__param_0];
	ld.param.u64 	%rd17, [_ZN3cub18CUB_300001_SM_10006detail6reduce28DeviceReduceSingleTileKernelINS2_10policy_hubIfjN4cuda3__47maximumIvEEE10Policy1000EPfSB_iS8_ffNS5_3std3__410__identityEEEvT0_T1_T2_T3_T4_T6__param_1];
	ld.param.u32 	%r67, [_ZN3cub18CUB_300001_SM_10006detail6reduce28DeviceReduceSingleTileKernelINS2_10policy_hubIfjN4cuda3__47maximumIvEEE10Policy1000EPfSB_iS8_ffNS5_3std3__410__identityEEEvT0_T1_T2_T3_T4_T6__param_2];
	ld.param.f32 	%f58, [_ZN3cub18CUB_300001_SM_10006detail6reduce28DeviceReduceSingleTileKernelINS2_10policy_hubIfjN4cuda3__47maximumIvEEE10Policy1000EPfSB_iS8_ffNS5_3std3__410__identityEEEvT0_T1_T2_T3_T4_T6__param_4];
	cvta.to.global.u64 	%rd1, %rd17;
	setp.ne.s32 	%p1, %r67, 0;
	@%p1 bra 	$L__BB4_3;
	mov.u32 	%r380, %tid.x;
	setp.ne.s32 	%p251, %r380, 0;
	@%p251 bra 	$L__BB4_74;
	st.global.f32 	[%rd1], %f58;
	bra.uni 	$L__BB4_74;
$L__BB4_3:
	and.b64  	%rd18, %rd16, 15;
	setp.ne.s64 	%p2, %rd18, 0;
	@%p2 bra 	$L__BB4_38;
	setp.gt.s32 	%p126, %r67, 4095;
	@%p126 bra 	$L__BB4_22;
	mov.u32 	%r1, %tid.x;
	setp.ge.s32 	%p191, %r1, %r67;
	mov.f32 	%f423, 0f00000000;
	mov.u32 	%r384, %r1;
	@%p191 bra 	$L__BB4_7;
	mul.wide.u32 	%rd113, %r1, 4;
	add.s64 	%rd112, %rd16, %rd113;
	// begin inline asm
	ld.global.nc.u32 %r300, [%rd112];
	// end inline asm
	mov.b32 	%f423, %r300;
	add.s32 	%r384, %r1, 256;
$L__BB4_7:
	setp.ge.s32 	%p192, %r384, %r67;
	@%p192 bra 	$L__BB4_13;
	not.b32 	%r301, %r384;
	add.s32 	%r4, %r67, %r301;
	and.b32  	%r302, %r4, 768;
	setp.eq.s32 	%p193, %r302, 768;
	@%p193 bra 	$L__BB4_11;
	mul.wide.u32 	%rd114, %r384, 4;
	add.s64 	%rd121, %rd16, %rd114;
	shr.u32 	%r303, %r4, 8;
	add.s32 	%r304, %r303, 1;
	and.b32  	%r305, %r304, 3;
	neg.s32 	%r382, %r305;
$L__BB4_10:
	.pragma "nounroll";
	// begin inline asm
	ld.global.nc.u32 %r306, [%rd121];
	// end inline asm
	mov.b32 	%f336, %r306;
	setp.lt.f32 	%p194, %f423, %f336;
	selp.f32 	%f423, %f336, %f423, %p194;
	add.s32 	%r384, %r384, 256;
	add.s64 	%rd121, %rd121, 1024;
	add.s32 	%r382, %r382, 1;
	setp.ne.s32 	%p195, %r382, 0;
	@%p195 bra 	$L__BB4_10;
$L__BB4_11:
	setp.lt.u32 	%p196, %r4, 768;
	@%p196 bra 	$L__BB4_13;
$L__BB4_12:
	mul.wide.s32 	%rd120, %r384, 4;
	add.s64 	%rd116, %rd16, %rd120;
	// begin inline asm
	ld.global.nc.u32 %r307, [%rd116];
	// end inline asm
	mov.b32 	%f337, %r307;
	setp.lt.f32 	%p197, %f423, %f337;
	selp.f32 	%f338, %f337, %f423, %p197;
	add.s64 	%rd117, %rd116, 1024;
	// begin inline asm
	ld.global.nc.u32 %r308, [%rd117];
	// end inline asm
	mov.b32 	%f339, %r308;
	setp.lt.f32 	%p198, %f338, %f339;
	selp.f32 	%f340, %f339, %f338, %p198;
	add.s64 	%rd118, %rd116, 2048;
	// begin inline asm
	ld.global.nc.u32 %r309, [%rd118];
	// end inline asm
	mov.b32 	%f341, %r309;
	setp.lt.f32 	%p199, %f340, %f341;
	selp.f32 	%f342, %f341, %f340, %p199;
	add.s64 	%rd119, %rd116, 3072;
	// begin inline asm
	ld.global.nc.u32 %r310, [%rd119];
	// end inline asm
	mov.b32 	%f343, %r310;
	setp.lt.f32 	%p200, %f342, %f343;
	selp.f32 	%f423, %f343, %f342, %p200;
	add.s32 	%r384, %r384, 1024;
	setp.lt.s32 	%p201, %r384, %r67;
	@%p201 bra 	$L__BB4_12;
$L__BB4_13:
	setp.lt.s32 	%p202, %r67, 256;
	@%p202 bra 	$L__BB4_18;
	// begin inline asm
	mov.u32 %r349, %laneid;
	// end inline asm
	mov.b32 	%r351, %f423;
	mov.b32 	%r352, 1;
	mov.b32 	%r373, 31;
	mov.b32 	%r374, -1;
	// begin inline asm
	shfl.sync.down.b32 %r350, %r351, %r352, %r373, %r374;
	// end inline asm
	mov.b32 	%f391, %r350;
	setp.gt.s32 	%p230, %r349, 30;
	setp.lt.f32 	%p231, %f423, %f391;
	selp.f32 	%f392, %f391, %f423, %p231;
	selp.f32 	%f393, %f423, %f392, %p230;
	mov.b32 	%r356, %f393;
	mov.b32 	%r357, 2;
	// begin inline asm
	shfl.sync.down.b32 %r355, %r356, %r357, %r373, %r374;
	// end inline asm
	mov.b32 	%f394, %r355;
	setp.gt.s32 	%p232, %r349, 29;
	setp.lt.f32 	%p233, %f393, %f394;
	selp.f32 	%f395, %f394, %f393, %p233;
	selp.f32 	%f396, %f393, %f395, %p232;
	mov.b32 	%r361, %f396;
	mov.b32 	%r362, 4;
	// begin inline asm
	shfl.sync.down.b32 %r360, %r361, %r362, %r373, %r374;
	// end inline asm
	mov.b32 	%f397, %r360;
	setp.gt.s32 	%p234, %r349, 27;
	setp.lt.f32 	%p235, %f396, %f397;
	selp.f32 	%f398, %f397, %f396, %p235;
	selp.f32 	%f399, %f396, %f398, %p234;
	mov.b32 	%r366, %f399;
	mov.b32 	%r367, 8;
	// begin inline asm
	shfl.sync.down.b32 %r365, %r366, %r367, %r373, %r374;
	// end inline asm
	mov.b32 	%f400, %r365;
	setp.gt.s32 	%p236, %r349, 23;
	setp.lt.f32 	%p237, %f399, %f400;
	selp.f32 	%f401, %f400, %f399, %p237;
	selp.f32 	%f402, %f399, %f401, %p236;
	mov.b32 	%r371, %f402;
	mov.b32 	%r372, 16;
	// begin inline asm
	shfl.sync.down.b32 %r370, %r371, %r372, %r373, %r374;
	// end inline asm
	mov.b32 	%f403, %r370;
	setp.gt.s32 	%p238, %r349, 15;
	setp.lt.f32 	%p239, %f402, %f403;
	selp.f32 	%f10, %f403, %f402, %p239;
	selp.f32 	%f444, %f402, %f10, %p238;
	setp.ne.s32 	%p240, %r349, 0;
	@%p240 bra 	$L__BB4_16;
	shr.u32 	%r375, %r1, 3;
	and.b32  	%r376, %r375, 124;
	mov.u32 	%r377, _ZZN3cub18CUB_300001_SM_10006detail6reduce28DeviceReduceSingleTileKernelINS2_10policy_hubIfjN4cuda3__47maximumIvEEE10Policy1000EPfSB_iS8_ffNS5_3std3__410__identityEEEvT0_T1_T2_T3_T4_T6_E12temp_storage;
	add.s32 	%r378, %r377, %r376;
	st.shared.f32 	[%r378+8], %f10;
$L__BB4_16:
	bar.sync 	0;
	setp.ne.s32 	%p241, %r1, 0;
	@%p241 bra 	$L__BB4_72;
	ld.shared.f32 	%f404, [_ZZN3cub18CUB_300001_SM_10006detail6reduce28DeviceReduceSingleTileKernelINS2_10policy_hubIfjN4cuda3__47maximumIvEEE10Policy1000EPfSB_iS8_ffNS5_3std3__410__identityEEEvT0_T1_T2_T3_T4_T6_E12temp_storage+12];
	setp.lt.f32 	%p242, %f444, %f404;
	selp.f32 	%f405, %f404, %f444, %p242;
	ld.shared.f32 	%f406, [_ZZN3cub18CUB_300001_SM_10006detail6reduce28DeviceReduceSingleTileKernelINS2_10policy_hubIfjN4cuda3__47maximumIvEEE10Policy1000EPfSB_iS8_ffNS5_3std3__410__identityEEEvT0_T1_T2_T3_T4_T6_E12temp_storage+16];
	setp.lt.f32 	%p243, %f405, %f406;
	selp.f32 	%f407, %f406, %f405, %p243;
	ld.shared.f32 	%f408, [_ZZN3cub18CUB_300001_SM_10006detail6reduce28DeviceReduceSingleTileKernelINS2_10policy_hubIfjN4cuda3__47maximumIvEEE10Policy1000EPfSB_iS8_ffNS5_3std3__410__identityEEEvT0_T1_T2_T3_T4_T6_E12temp_storage+20];
	setp.lt.f32 	%p244, %f407, %f408;
	selp.f32 	%f409, %f408, %f407, %p244;
	ld.shared.f32 	%f410, [_ZZN3cub18CUB_300001_SM_10006detail6reduce28DeviceReduceSingleTileKernelINS2_10policy_hubIfjN4cuda3__47maximumIvEEE10Policy1000EPfSB_iS8_ffNS5_3std3__410__identityEEEvT0_T1_T2_T3_T4_T6_E12temp_storage+24];
	setp.lt.f32 	%p245, %f409, %f410;
	selp.f32 	%f411, %f410, %f409, %p245;
	ld.shared.f32 	%f412, [_ZZN3cub18CUB_300001_SM_10006detail6reduce28DeviceReduceSingleTileKernelINS2_10policy_hubIfjN4cuda3__47maximumIvEEE10Policy1000EPfSB_iS8_ffNS5_3std3__410__identityEEEvT0_T1_T2_T3_T4_T6_E12temp_storage+28];
	setp.lt.f32 	%p246, %f411, %f412;
	selp.f32 	%f413, %f412, %f411, %p246;
	ld.shared.f32 	%f414, [_ZZN3cub18CUB_300001_SM_10006detail6reduce28DeviceReduceSingleTileKernelINS2_10policy_hubIfjN4cuda3__47maximumIvEEE10Policy1000EPfSB_iS8_ffNS5_3std3__410__identityEEEvT0_T1_T2_T3_T4_T6_E12temp_storage+32];
	setp.lt.f32 	%p247, %f413, %f414;
	selp.f32 	%f415, %f414, %f413, %p247;
	ld.shared.f32 	%f416, [_ZZN3cub18CUB_300001_SM_10006detail6reduce28DeviceReduceSingleTileKernelINS2_10policy_hubIfjN4cuda3__47maximumIvEEE10Policy1000EPfSB_iS8_ffNS5_3std3__410__identityEEEvT0_T1_T2_T3_T4_T6_E12temp_storage+36];
	setp.lt.f32 	%p248, %f415, %f416;
	selp.f32 	%f444, %f416, %f415, %p248;
	bra.uni 	$L__BB4_72;
$L__BB4_18:
	// begin inline asm
	mov.u32 %r311, %laneid;
	// end inline asm
	and.b32  	%r337, %r1, 992;
	add.s32 	%r338, %r337, 32;
	setp.gt.s32 	%p203, %r338, %r67;
	not.b32 	%r339, %r337;
	add.s32 	%r340, %r67, %r339;
	selp.b32 	%r335, %r340, 31, %p203;
	mov.b32 	%r313, %f423;
	mov.b32 	%r314, 1;
	mov.b32 	%r336, -1;
	// begin inline asm
	shfl.sync.down.b32 %r312, %r313, %r314, %r335, %r336;
	// end inline asm
	mov.b32 	%f344, %r312;
	setp.lt.s32 	%p204, %r311, %r335;
	setp.lt.f32 	%p205, %f423, %f344;
	selp.f32 	%f345, %f344, %f423, %p205;
	selp.f32 	%f346, %f345, %f423, %p204;
	mov.b32 	%r318, %f346;
	mov.b32 	%r319, 2;
	// begin inline asm
	shfl.sync.down.b32 %r317, %r318, %r319, %r335, %r336;
	// end inline asm
	mov.b32 	%f347, %r317;
	add.s32 	%r341, %r311, 2;
	setp.gt.s32 	%p206, %r341, %r335;
	setp.lt.f32 	%p207, %f346, %f347;
	selp.f32 	%f348, %f347, %f346, %p207;
	selp.f32 	%f349, %f346, %f348, %p206;
	mov.b32 	%r323, %f349;
	mov.b32 	%r324, 4;
	// begin inline asm
	shfl.sync.down.b32 %r322, %r323, %r324, %r335, %r336;
	// end inline asm
	mov.b32 	%f350, %r322;
	add.s32 	%r342, %r311, 4;
	setp.gt.s32 	%p208, %r342, %r335;
	setp.lt.f32 	%p209, %f349, %f350;
	selp.f32 	%f351, %f350, %f349, %p209;
	selp.f32 	%f352, %f349, %f351, %p208;
	mov.b32 	%r328, %f352;
	mov.b32 	%r329, 8;
	// begin inline asm
	shfl.sync.down.b32 %r327, %r328, %r329, %r335, %r336;
	// end inline asm
	mov.b32 	%f353, %r327;
	add.s32 	%r343, %r311, 8;
	setp.gt.s32 	%p210, %r343, %r335;
	setp.lt.f32 	%p211, %f352, %f353;
	selp.f32 	%f354, %f353, %f352, %p211;
	selp.f32 	%f355, %f352, %f354, %p210;
	mov.b32 	%r333, %f355;
	mov.b32 	%r334, 16;
	// begin inline asm
	shfl.sync.down.b32 %r332, %r333, %r334, %r335, %r336;
	// end inline asm
	mov.b32 	%f356, %r332;
	add.s32 	%r344, %r311, 16;
	setp.gt.s32 	%p212, %r344, %r335;
	setp.lt.f32 	%p213, %f355, %f356;
	selp.f32 	%f357, %f356, %f355, %p213;
	selp.f32 	%f444, %f355, %f357, %p212;
	setp.ne.s32 	%p214, %r311, 0;
	@%p214 bra 	$L__BB4_20;
	shr.u32 	%r345, %r1, 3;
	and.b32  	%r346, %r345, 124;
	mov.u32 	%r347, _ZZN3cub18CUB_300001_SM_10006detail6reduce28DeviceReduceSingleTileKernelINS2_10policy_hubIfjN4cuda3__47maximumIvEEE10Policy1000EPfSB_iS8_ffNS5_3std3__410__identityEEEvT0_T1_T2_T3_T4_T6_E12temp_storage;
	add.s32 	%r348, %r347, %r346;
	st.shared.f32 	[%r348+8], %f444;
$L__BB4_20:
	bar.sync 	0;
	setp.ne.s32 	%p215, %r1, 0;
	@%p215 bra 	$L__BB4_72;
	setp.gt.s32 	%p216, %r67, 32;
	ld.shared.f32 	%f358, [_ZZN3cub18CUB_300001_SM_10006detail6reduce28DeviceReduceSingleTileKernelINS2_10policy_hubIfjN4cuda3__47maximumIvEEE10Policy1000EPfSB_iS8_ffNS5_3std3__410__identityEEEvT0_T1_T2_T3_T4_T6_E12temp_storage+12];
	setp.lt.f32 	%p217, %f444, %f358;
	selp.f32 	%f360, %f358, %f444, %p217;
	selp.f32 	%f361, %f360, %f444, %p216;
	setp.gt.s32 	%p218, %r67, 64;
	ld.shared.f32 	%f363, [_ZZN3cub18CUB_300001_SM_10006detail6reduce28DeviceReduceSingleTileKernelINS2_10policy_hubIfjN4cuda3__47maximumIvEEE10Policy1000EPfSB_iS8_ffNS5_3std3__410__identityEEEvT0_T1_T2_T3_T4_T6_E12temp_storage+16];
	setp.lt.f32 	%p219, %f361, %f363;
	selp.f32 	%f365, %f363, %f361, %p219;
	selp.f32 	%f366, %f365, %f361, %p218;
	setp.gt.s32 	%p220, %r67, 96;
	ld.shared.f32 	%f368, [_ZZN3cub18CUB_300001_SM_10006detail6reduce28DeviceReduceSingleTileKernelINS2_10policy_hubIfjN4cuda3__47maximumIvEEE10Policy1000EPfSB_iS8_ffNS5_3std3__410__identityEEEvT0_T1_T2_T3_T4_T6_E12temp_storage+20];
	setp.lt.f32 	%p221, %f366, %f368;
	selp.f32 	%f370, %f368, %f366, %p221;
	selp.f32 	%f371, %f370, %f366, %p220;
	setp.gt.s32 	%p222, %r67, 128;
	ld.shared.f32 	%f373, [_ZZN3cub18CUB_300001_SM_10006detail6reduce28DeviceReduceSingleTileKernelINS2_10policy_hubIfjN4cuda3__47maximumIvEEE10Policy1000EPfSB_iS8_ffNS5_3std3__410__identityEEEvT0_T1_T2_T3_T4_T6_E12temp_storage+24];
	setp.lt.f32 	%p223, %f371, %f373;
	selp.f32 	%f375, %f373, %f371, %p223;
	selp.f32 	%f376, %f375, %f371, %p222;
	setp.gt.s32 	%p224, %r67, 160;
	ld.shared.f32 	%f378, [_ZZN3cub18CUB_300001_SM_10006detail6reduce28DeviceReduceSingleTileKernelINS2_10policy_hubIfjN4cuda3__47maximumIvEEE10Policy1000EPfSB_iS8_ffNS5_3std3__410__identityEEEvT0_T1_T2_T3_T4_T6_E12temp_storage+28];
	setp.lt.f32 	%p225, %f376, %f378;
	selp.f32 	%f380, %f378, %f376, %p225;
	selp.f32 	%f381, %f380, %f376, %p224;
	setp.gt.s32 	%p226, %r67, 192;
	ld.shared.f32 	%f383, [_ZZN3cub18CUB_300001_SM_10006detail6reduce28DeviceReduceSingleTileKernelINS2_10policy_hubIfjN4cuda3__47maximumIvEEE10Policy1000EPfSB_iS8_ffNS5_3std3__410__identityEEEvT0_T1_T2_T3_T4_T6_E12temp_storage+32];
	setp.lt.f32 	%p227, %f381, %f383;
	selp.f32 	%f385, %f383, %f381, %p227;
	selp.f32 	%f386, %f385, %f381, %p226;
	setp.gt.s32 	%p228, %r67, 224;
	ld.shared.f32 	%f388, [_ZZN3cub18CUB_300001_SM_10006detail6reduce28DeviceReduceSingleTileKernelINS2_10policy_hubIfjN4cuda3__47maximumIvEEE10Policy1000EPfSB_iS8_ffNS5_3std3__410__identityEEEvT0_T1_T2_T3_T4_T6_E12temp_storage+36];
	setp.lt.f32 	%p229, %f386, %f388;
	selp.f32 	%f390, %f388, %f386, %p229;
	selp.f32 	%f444, %f390, %f386, %p228;
	bra.uni 	$L__BB4_72;
$L__BB4_22:
	mov.u32 	%r13, %tid.x;
	shl.b32 	%r224, %r13, 2;
	mul.wide.u32 	%rd86, %r224, 4;
	add.s64 	%rd76, %rd16, %rd86;
	// begin inline asm
	ld.global.nc.v2.u64 {%rd74, %rd75}, [%rd76];
	// end inline asm
	mov.b64 	{%r225, %r226}, %rd75;
	mov.b64 	{%r227, %r228}, %rd74;
	mov.b32 	%f238, %r228;
	mov.b32 	%f239, %r227;
	mov.b32 	%f240, %r226;
	mov.b32 	%f241, %r225;
	add.s64 	%rd79, %rd76, 4096;
	// begin inline asm
	ld.global.nc.v2.u64 {%rd77, %rd78}, [%rd79];
	// end inline asm
	mov.b64 	{%r229, %r230}, %rd78;
	mov.b64 	{%r231, %r232}, %rd77;
	mov.b32 	%f242, %r232;
	mov.b32 	%f243, %r231;
	mov.b32 	%f244, %r230;
	mov.b32 	%f245, %r229;
	add.s64 	%rd82, %rd76, 8192;
	// begin inline asm
	ld.global.nc.v2.u64 {%rd80, %rd81}, [%rd82];
	// end inline asm
	mov.b64 	{%r233, %r234}, %rd81;
	mov.b64 	{%r235, %r236}, %rd80;
	mov.b32 	%f246, %r236;
	mov.b32 	%f247, %r235;
	mov.b32 	%f248, %r234;
	mov.b32 	%f249, %r233;
	add.s64 	%rd85, %rd76, 12288;
	// begin inline asm
	ld.global.nc.v2.u64 {%rd83, %rd84}, [%rd85];
	// end inline asm
	mov.b64 	{%r237, %r238}, %rd84;
	mov.b64 	{%r239, %r240}, %rd83;
	mov.b32 	%f250, %r240;
	mov.b32 	%f251, %r239;
	mov.b32 	%f252, %r238;
	mov.b32 	%f253, %r237;
	setp.lt.f32 	%p127, %f239, %f238;
	selp.f32 	%f254, %f238, %f239, %p127;
	setp.lt.f32 	%p128, %f241, %f240;
	selp.f32 	%f255, %f240, %f241, %p128;
	setp.lt.f32 	%p129, %f243, %f242;
	selp.f32 	%f256, %f242, %f243, %p129;
	setp.lt.f32 	%p130, %f245, %f244;
	selp.f32 	%f257, %f244, %f245, %p130;
	setp.lt.f32 	%p131, %f247, %f246;
	selp.f32 	%f258, %f246, %f247, %p131;
	setp.lt.f32 	%p132, %f249, %f248;
	selp.f32 	%f259, %f248, %f249, %p132;
	setp.lt.f32 	%p133, %f251, %f250;
	selp.f32 	%f260, %f250, %f251, %p133;
	setp.lt.f32 	%p134, %f253, %f252;
	selp.f32 	%f261, %f252, %f253, %p134;
	setp.lt.f32 	%p135, %f254, %f255;
	selp.f32 	%f262, %f255, %f254, %p135;
	setp.lt.f32 	%p136, %f256, %f257;
	selp.f32 	%f263, %f257, %f256, %p136;
	setp.lt.f32 	%p137, %f258, %f259;
	selp.f32 	%f264, %f259, %f258, %p137;
	setp.lt.f32 	%p138, %f260, %f261;
	selp.f32 	%f265, %f261, %f260, %p138;
	setp.lt.f32 	%p139, %f262, %f263;
	selp.f32 	%f266, %f263, %f262, %p139;
	setp.lt.f32 	%p140, %f264, %f265;
	selp.f32 	%f267, %f265, %f264, %p140;
	setp.lt.f32 	%p141, %f266, %f267;
	selp.f32 	%f430, %f267, %f266, %p141;
	setp.lt.u32 	%p142, %r67, 8192;
	mov.b32 	%r387, 4096;
	@%p142 bra 	$L__BB4_26;
	add.s32 	%r14, %r67, -4096;
	mov.b32 	%r387, 4096;
$L__BB4_24:
	mul.wide.s32 	%rd99, %r387, 4;
	add.s64 	%rd89, %rd76, %rd99;
	// begin inline asm
	ld.global.nc.v2.u64 {%rd87, %rd88}, [%rd89];
	// end inline asm
	mov.b64 	{%r242, %r243}, %rd88;
	mov.b64 	{%r244, %r245}, %rd87;
	mov.b32 	%f268, %r245;
	mov.b32 	%f269, %r244;
	mov.b32 	%f270, %r243;
	mov.b32 	%f271, %r242;
	add.s64 	%rd92, %rd89, 4096;
	// begin inline asm
	ld.global.nc.v2.u64 {%rd90, %rd91}, [%rd92];
	// end inline asm
	mov.b64 	{%r246, %r247}, %rd91;
	mov.b64 	{%r248, %r249}, %rd90;
	mov.b32 	%f272, %r249;
	mov.b32 	%f273, %r248;
	mov.b32 	%f274, %r247;
	mov.b32 	%f275, %r246;
	add.s64 	%rd95, %rd89, 8192;
	// begin inline asm
	ld.global.nc.v2.u64 {%rd93, %rd94}, [%rd95];
	// end inline asm
	mov.b64 	{%r250, %r251}, %rd94;
	mov.b64 	{%r252, %r253}, %rd93;
	mov.b32 	%f276, %r253;
	mov.b32 	%f277, %r252;
	mov.b32 	%f278, %r251;
	mov.b32 	%f279, %r250;
	add.s64 	%rd98, %rd89, 12288;
	// begin inline asm
	ld.global.nc.v2.u64 {%rd96, %rd97}, [%rd98];
	// end inline asm
	mov.b64 	{%r254, %r255}, %rd97;
	mov.b64 	{%r256, %r257}, %rd96;
	mov.b32 	%f280, %r257;
	mov.b32 	%f281, %r256;
	mov.b32 	%f282, %r255;
	mov.b32 	%f283, %r254;
	setp.lt.f32 	%p143, %f430, %f269;
	selp.f32 	%f284, %f269, %f430, %p143;
	setp.lt.f32 	%p144, %f268, %f271;
	selp.f32 	%f285, %f271, %f268, %p144;
	setp.lt.f32 	%p145, %f270, %f273;
	selp.f32 	%f286, %f273, %f270, %p145;
	setp.lt.f32 	%p146, %f272, %f275;
	selp.f32 	%f287, %f275, %f272, %p146;
	setp.lt.f32 	%p147, %f274, %f277;
	selp.f32 	%f288, %f277, %f274, %p147;
	setp.lt.f32 	%p148, %f276, %f279;
	selp.f32 	%f289, %f279, %f276, %p148;
	setp.lt.f32 	%p149, %f278, %f281;
	selp.f32 	%f290, %f281, %f278, %p149;
	setp.lt.f32 	%p150, %f280, %f283;
	selp.f32 	%f291, %f283, %f280, %p150;
	setp.lt.f32 	%p151, %f284, %f285;
	selp.f32 	%f292, %f285, %f284, %p151;
	setp.lt.f32 	%p152, %f286, %f287;
	selp.f32 	%f293, %f287, %f286, %p152;
	setp.lt.f32 	%p153, %f288, %f289;
	selp.f32 	%f294, %f289, %f288, %p153;
	setp.lt.f32 	%p154, %f290, %f291;
	selp.f32 	%f295, %f291, %f290, %p154;
	setp.lt.f32 	%p155, %f292, %f293;
	selp.f32 	%f296, %f293, %f292, %p155;
	setp.lt.f32 	%p156, %f294, %f295;
	selp.f32 	%f297, %f295, %f294, %p156;
	setp.lt.f32 	%p157, %f296, %f297;
	selp.f32 	%f298, %f297, %f296, %p157;
	setp.lt.f32 	%p158, %f298, %f282;
	selp.f32 	%f430, %f282, %f298, %p158;
	sub.s32 	%r258, %r67, %r387;
	setp.lt.s32 	%p159, %r258, 4096;
	@%p159 bra 	$L__BB4_34;
	add.s32 	%r387, %r387, 4096;
	setp.le.s32 	%p160, %r387, %r14;
	@%p160 bra 	$L__BB4_24;
$L__BB4_26:
	setp.le.s32 	%p161, %r67, %r387;
	@%p161 bra 	$L__BB4_34;
	sub.s32 	%r18, %r67, %r387;
	setp.ge.s32 	%p162, %r13, %r18;
	@%p162 bra 	$L__BB4_34;
	not.b32 	%r259, %r13;
	add.s32 	%r260, %r67, %r259;
	sub.s32 	%r19, %r260, %r387;
	and.b32  	%r261, %r19, 768;
	setp.eq.s32 	%p163, %r261, 768;
	mov.u32 	%r391, %r13;
	@%p163 bra 	$L__BB4_31;
	add.s32 	%r389, %r13, %r387;
	shr.u32 	%r262, %r19, 8;
	add.s32 	%r263, %r262, 1;
	and.b32  	%r264, %r263, 3;
	neg.s32 	%r388, %r264;
	mov.u32 	%r391, %r13;
$L__BB4_30:
	.pragma "nounroll";
	mul.wide.u32 	%rd101, %r389, 4;
	add.s64 	%rd100, %rd16, %rd101;
	// begin inline asm
	ld.global.nc.u32 %r265, [%rd100];
	// end inline asm
	mov.b32 	%f300, %r265;
	setp.lt.f32 	%p164, %f430, %f300;
	selp.f32 	%f430, %f300, %f430, %p164;
	add.s32 	%r391, %r391, 256;
	add.s32 	%r389, %r389, 256;
	add.s32 	%r388, %r388, 1;
	setp.ne.s32 	%p165, %r388, 0;
	@%p165 bra 	$L__BB4_30;
$L__BB4_31:
	setp.lt.u32 	%p166, %r19, 768;
	@%p166 bra 	$L__BB4_34;
	cvt.u64.u32 	%rd102, %r391;
	cvt.u64.u32 	%rd103, %r387;
	add.s64 	%rd104, %rd102, %rd103;
	shl.b64 	%rd105, %rd104, 2;
	add.s64 	%rd106, %rd105, %rd16;
	add.s64 	%rd122, %rd106, 2048;
	add.s32 	%r392, %r391, %r387;
$L__BB4_33:
	mul.wide.u32 	%rd111, %r392, 4;
	add.s64 	%rd107, %rd16, %rd111;
	// begin inline asm
	ld.global.nc.u32 %r266, [%rd107];
	// end inline asm
	mov.b32 	%f301, %r266;
	setp.lt.f32 	%p167, %f430, %f301;
	selp.f32 	%f302, %f301, %f430, %p167;
	add.s64 	%rd108, %rd122, -1024;
	// begin inline asm
	ld.global.nc.u32 %r267, [%rd108];
	// end inline asm
	mov.b32 	%f303, %r267;
	setp.lt.f32 	%p168, %f302, %f303;
	selp.f32 	%f304, %f303, %f302, %p168;
	// begin inline asm
	ld.global.nc.u32 %r268, [%rd122];
	// end inline asm
	mov.b32 	%f305, %r268;
	setp.lt.f32 	%p169, %f304, %f305;
	selp.f32 	%f306, %f305, %f304, %p169;
	add.s64 	%rd110, %rd122, 1024;
	// begin inline asm
	ld.global.nc.u32 %r269, [%rd110];
	// end inline asm
	mov.b32 	%f307, %r269;
	setp.lt.f32 	%p170, %f306, %f307;
	selp.f32 	%f430, %f307, %f306, %p170;
	add.s32 	%r391, %r391, 1024;
	add.s64 	%rd122, %rd122, 4096;
	add.s32 	%r392, %r392, 1024;
	setp.lt.s32 	%p171, %r391, %r18;
	@%p171 bra 	$L__BB4_33;
$L__BB4_34:
	// begin inline asm
	mov.u32 %r270, %laneid;
	// end inline asm
	mov.b32 	%r272, %f430;
	mov.b32 	%r273, 1;
	mov.b32 	%r294, 31;
	mov.b32 	%r295, -1;
	// begin inline asm
	shfl.sync.down.b32 %r271, %r272, %r273, %r294, %r295;
	// end inline asm
	mov.b32 	%f308, %r271;
	setp.gt.s32 	%p172, %r270, 30;
	setp.lt.f32 	%p173, %f430, %f308;
	selp.f32 	%f309, %f308, %f430, %p173;
	selp.f32 	%f310, %f430, %f309, %p172;
	mov.b32 	%r277, %f310;
	mov.b32 	%r278, 2;
	// begin inline asm
	shfl.sync.down.b32 %r276, %r277, %r278, %r294, %r295;
	// end inline asm
	mov.b32 	%f311, %r276;
	setp.gt.s32 	%p174, %r270, 29;
	setp.lt.f32 	%p175, %f310, %f311;
	selp.f32 	%f312, %f311, %f310, %p175;
	selp.f32 	%f313, %f310, %f312, %p174;
	mov.b32 	%r282, %f313;
	mov.b32 	%r283, 4;
	// begin inline asm
	shfl.sync.down.b32 %r281, %r282, %r283, %r294, %r295;
	// end inline asm
	mov.b32 	%f314, %r281;
	setp.gt.s32 	%p176, %r270, 27;
	setp.lt.f32 	%p177, %f313, %f314;
	selp.f32 	%f315, %f314, %f313, %p177;
	selp.f32 	%f316, %f313, %f315, %p176;
	mov.b32 	%r287, %f316;
	mov.b32 	%r288, 8;
	// begin inline asm
	shfl.sync.down.b32 %r286, %r287, %r288, %r294, %r295;
	// end inline asm
	mov.b32 	%f317, %r286;
	setp.gt.s32 	%p178, %r270, 23;
	setp.lt.f32 	%p179, %f316, %f317;
	selp.f32 	%f318, %f317, %f316, %p179;
	selp.f32 	%f319, %f316, %f318, %p178;
	mov.b32 	%r292, %f319;
	mov.b32 	%r293, 16;
	// begin inline asm
	shfl.sync.down.b32 %r291, %r292, %r293, %r294, %r295;
	// end inline asm
	mov.b32 	%f320, %r291;
	setp.gt.s32 	%p180, %r270, 15;
	setp.lt.f32 	%p181, %f319, %f320;
	selp.f32 	%f26, %f320, %f319, %p181;
	selp.f32 	%f444, %f319, %f26, %p180;
	setp.ne.s32 	%p182, %r270, 0;
	@%p182 bra 	$L__BB4_36;
	shr.u32 	%r296, %r13, 3;
	and.b32  	%r297, %r296, 124;
	mov.u32 	%r298, _ZZN3cub18CUB_300001_SM_10006detail6reduce28DeviceReduceSingleTileKernelINS2_10policy_hubIfjN4cuda3__47maximumIvEEE10Policy1000EPfSB_iS8_ffNS5_3std3__410__identityEEEvT0_T1_T2_T3_T4_T6_E12temp_storage;
	add.s32 	%r299, %r298, %r297;
	st.shared.f32 	[%r299+8], %f26;
$L__BB4_36:
	bar.sync 	0;
	setp.ne.s32 	%p183, %r13, 0;
	@%p183 bra 	$L__BB4_72;
	ld.shared.f32 	%f321, [_ZZN3cub18CUB_300001_SM_10006detail6reduce28DeviceReduceSingleTileKernelINS2_10policy_hubIfjN4cuda3__47maximumIvEEE10Policy1000EPfSB_iS8_ffNS5_3std3__410__identityEEEvT0_T1_T2_T3_T4_T6_E12temp_storage+12];
	setp.lt.f32 	%p184, %f444, %f321;
	selp.f32 	%f322, %f321, %f444, %p184;
	ld.shared.f32 	%f323, [_ZZN3cub18CUB_300001_SM_10006detail6reduce28DeviceReduceSingleTileKernelINS2_10policy_hubIfjN4cuda3__47maximumIvEEE10Policy1000EPfSB_iS8_ffNS5_3std3__410__identityEEEvT0_T1_T2_T3_T4_T6_E12temp_storage+16];
	setp.lt.f32 	%p185, %f322, %f323;
	selp.f32 	%f324, %f323, %f322, %p185;
	ld.shared.f32 	%f325, [_ZZN3cub18CUB_300001_SM_10006detail6reduce28DeviceReduceSingleTileKernelINS2_10policy_hubIfjN4cuda3__47maximumIvEEE10Policy1000EPfSB_iS8_ffNS5_3std3__410__identityEEEvT0_T1_T2_T3_T4_T6_E12temp_storage+20];
	setp.lt.f32 	%p186, %f324, %f325;
	selp.f32 	%f326, %f325, %f324, %p186;
	ld.shared.f32 	%f327, [_ZZN3cub18CUB_300001_SM_10006detail6reduce28DeviceReduceSingleTileKernelINS2_10policy_hubIfjN4cuda3__47maximumIvEEE10Policy1000EPfSB_iS8_ffNS5_3std3__410__identityEEEvT0_T1_T2_T3_T4_T6_E12temp_storage+24];
	setp.lt.f32 	%p187, %f326, %f327;
	selp.f32 	%f328, %f327, %f326, %p187;
	ld.shared.f32 	%f329, [_ZZN3cub18CUB_300001_SM_10006detail6reduce28DeviceReduceSingleTileKernelINS2_10policy_hubIfjN4cuda3__47maximumIvEEE10Policy1000EPfSB_iS8_ffNS5_3std3__410__identityEEEvT0_T1_T2_T3_T4_T6_E12temp_storage+28];
	setp.lt.f32 	%p188, %f328, %f329;
	selp.f32 	%f330, %f329, %f328, %p188;
	ld.shared.f32 	%f331, [_ZZN3cub18CUB_300001_SM_10006detail6reduce28DeviceReduceSingleTileKernelINS2_10policy_hubIfjN4cuda3__47maximumIvEEE10Policy1000EPfSB_iS8_ffNS5_3std3__410__identityEEEvT0_T1_T2_T3_T4_T6_E12temp_storage+32];
	setp.lt.f32 	%p189, %f330, %f331;
	selp.f32 	%f332, %f331, %f330, %p189;
	ld.shared.f32 	%f333, [_ZZN3cub18CUB_300001_SM_10006detail6reduce28DeviceReduceSingleTileKernelINS2_10policy_hubIfjN4cuda3__47maximumIvEEE10Policy1000EPfSB_iS8_ffNS5_3std3__410__identityEEEvT0_T1_T2_T3_T4_T6_E12temp_storage+36];
	setp.lt.f32 	%p190, %f332, %f333;
	selp.f32 	%f444, %f333, %f332, %p190;
	bra.uni 	$L__BB4_72;
$L__BB4_38:
	setp.gt.s32 	%p3, %r67, 4095;
	@%p3 bra 	$L__BB4_56;
	mov.u32 	%r34, %tid.x;
	setp.ge.s32 	%p68, %r34, %r67;
	mov.f32 	%f436, 0f00000000;
	mov.u32 	%r397, %r34;
	@%p68 bra 	$L__BB4_41;
	mul.wide.u32 	%rd66, %r34, 4;
	add.s64 	%rd65, %rd16, %rd66;
	// begin inline asm
	ld.global.nc.u32 %r144, [%rd65];
	// end inline asm
	mov.b32 	%f436, %r144;
	add.s32 	%r397, %r34, 256;
$L__BB4_41:
	setp.ge.s32 	%p69, %r397, %r67;
	@%p69 bra 	$L__BB4_47;
	not.b32 	%r145, %r397;
	add.s32 	%r37, %r67, %r145;
	and.b32  	%r146, %r37, 768;
	setp.eq.s32 	%p70, %r146, 768;
	@%p70 bra 	$L__BB4_45;
	mul.wide.u32 	%rd67, %r397, 4;
	add.s64 	%rd123, %rd16, %rd67;
	shr.u32 	%r147, %r37, 8;
	add.s32 	%r148, %r147, 1;
	and.b32  	%r149, %r148, 3;
	neg.s32 	%r395, %r149;
$L__BB4_44:
	.pragma "nounroll";
	// begin inline asm
	ld.global.nc.u32 %r150, [%rd123];
	// end inline asm
	mov.b32 	%f157, %r150;
	setp.lt.f32 	%p71, %f436, %f157;
	selp.f32 	%f436, %f157, %f436, %p71;
	add.s32 	%r397, %r397, 256;
	add.s64 	%rd123, %rd123, 1024;
	add.s32 	%r395, %r395, 1;
	setp.ne.s32 	%p72, %r395, 0;
	@%p72 bra 	$L__BB4_44;
$L__BB4_45:
	setp.lt.u32 	%p73, %r37, 768;
	@%p73 bra 	$L__BB4_47;
$L__BB4_46:
	mul.wide.s32 	%rd73, %r397, 4;
	add.s64 	%rd69, %rd16, %rd73;
	// begin inline asm
	ld.global.nc.u32 %r151, [%rd69];
	// end inline asm
	mov.b32 	%f158, %r151;
	setp.lt.f32 	%p74, %f436, %f158;
	selp.f32 	%f159, %f158, %f436, %p74;
	add.s64 	%rd70, %rd69, 1024;
	// begin inline asm
	ld.global.nc.u32 %r152, [%rd70];
	// end inline asm
	mov.b32 	%f160, %r152;
	setp.lt.f32 	%p75, %f159, %f160;
	selp.f32 	%f161, %f160, %f159, %p75;
	add.s64 	%rd71, %rd69, 2048;
	// begin inline asm
	ld.global.nc.u32 %r153, [%rd71];
	// end inline asm
	mov.b32 	%f162, %r153;
	setp.lt.f32 	%p76, %f161, %f162;
	selp.f32 	%f163, %f162, %f161, %p76;
	add.s64 	%rd72, %rd69, 3072;
	// begin inline asm
	ld.global.nc.u32 %r154, [%rd72];
	// end inline asm
	mov.b32 	%f164, %r154;
	setp.lt.f32 	%p77, %f163, %f164;
	selp.f32 	%f436, %f164, %f163, %p77;
	add.s32 	%r397, %r397, 1024;
	setp.lt.s32 	%p78, %r397, %r67;
	@%p78 bra 	$L__BB4_46;
$L__BB4_47:
	setp.lt.s32 	%p79, %r67, 256;
	@%p79 bra 	$L__BB4_52;
	// begin inline asm
	mov.u32 %r193, %laneid;
	// end inline asm
	mov.b32 	%r195, %f436;
	mov.b32 	%r196, 1;
	mov.b32 	%r217, 31;
	mov.b32 	%r218, -1;
	// begin inline asm
	shfl.sync.down.b32 %r194, %r195, %r196, %r217, %r218;
	// end inline asm
	mov.b32 	%f212, %r194;
	setp.gt.s32 	%p107, %r193, 30;
	setp.lt.f32 	%p108, %f436, %f212;
	selp.f32 	%f213, %f212, %f436, %p108;
	selp.f32 	%f214, %f436, %f213, %p107;
	mov.b32 	%r200, %f214;
	mov.b32 	%r201, 2;
	// begin inline asm
	shfl.sync.down.b32 %r199, %r200, %r201, %r217, %r218;
	// end inline asm
	mov.b32 	%f215, %r199;
	setp.gt.s32 	%p109, %r193, 29;
	setp.lt.f32 	%p110, %f214, %f215;
	selp.f32 	%f216, %f215, %f214, %p110;
	selp.f32 	%f217, %f214, %f216, %p109;
	mov.b32 	%r205, %f217;
	mov.b32 	%r206, 4;
	// begin inline asm
	shfl.sync.down.b32 %r204, %r205, %r206, %r217, %r218;
	// end inline asm
	mov.b32 	%f218, %r204;
	setp.gt.s32 	%p111, %r193, 27;
	setp.lt.f32 	%p112, %f217, %f218;
	selp.f32 	%f219, %f218, %f217, %p112;
	selp.f32 	%f220, %f217, %f219, %p111;
	mov.b32 	%r210, %f220;
	mov.b32 	%r211, 8;
	// begin inline asm
	shfl.sync.down.b32 %r209, %r210, %r211, %r217, %r218;
	// end inline asm
	mov.b32 	%f221, %r209;
	setp.gt.s32 	%p113, %r193, 23;
	setp.lt.f32 	%p114, %f220, %f221;
	selp.f32 	%f222, %f221, %f220, %p114;
	selp.f32 	%f223, %f220, %f222, %p113;
	mov.b32 	%r215, %f223;
	mov.b32 	%r216, 16;
	// begin inline asm
	shfl.sync.down.b32 %r214, %r215, %r216, %r217, %r218;
	// end inline asm
	mov.b32 	%f224, %r214;
	setp.gt.s32 	%p115, %r193, 15;
	setp.lt.f32 	%p116, %f223, %f224;
	selp.f32 	%f38, %f224, %f223, %p116;
	selp.f32 	%f444, %f223, %f38, %p115;
	setp.ne.s32 	%p117, %r193, 0;
	@%p117 bra 	$L__BB4_50;
	shr.u32 	%r219, %r34, 3;
	and.b32  	%r220, %r219, 124;
	mov.u32 	%r221, _ZZN3cub18CUB_300001_SM_10006detail6reduce28DeviceReduceSingleTileKernelINS2_10policy_hubIfjN4cuda3__47maximumIvEEE10Policy1000EPfSB_iS8_ffNS5_3std3__410__identityEEEvT0_T1_T2_T3_T4_T6_E12temp_storage;
	add.s32 	%r222, %r221, %r220;
	st.shared.f32 	[%r222+8], %f38;
$L__BB4_50:
	bar.sync 	0;
	setp.ne.s32 	%p118, %r34, 0;
	@%p118 bra 	$L__BB4_72;
	ld.shared.f32 	%f225, [_ZZN3cub18CUB_300001_SM_10006detail6reduce28DeviceReduceSingleTileKernelINS2_10policy_hubIfjN4cuda3__47maximumIvEEE10Policy1000EPfSB_iS8_ffNS5_3std3__410__identityEEEvT0_T1_T2_T3_T4_T6_E12temp_storage+12];
	setp.lt.f32 	%p119, %f444, %f225;
	selp.f32 	%f226, %f225, %f444, %p119;
	ld.shared.f32 	%f227, [_ZZN3cub18CUB_300001_SM_10006detail6reduce28DeviceReduceSingleTileKernelINS2_10policy_hubIfjN4cuda3__47maximumIvEEE10Policy1000EPfSB_iS8_ffNS5_3std3__410__identityEEEvT0_T1_T2_T3_T4_T6_E12temp_storage+16];
	setp.lt.f32 	%p120, %f226, %f227;
	selp.f32 	%f228, %f227, %f226, %p120;
	ld.shared.f32 	%f229, [_ZZN3cub18CUB_300001_SM_10006detail6reduce28DeviceReduceSingleTileKernelINS2_10policy_hubIfjN4cuda3__47maximumIvEEE10Policy1000EPfSB_iS8_ffNS5_3std3__410__identityEEEvT0_T1_T2_T3_T4_T6_E12temp_storage+20];
	setp.lt.f32 	%p121, %f228, %f229;
	selp.f32 	%f230, %f229, %f228, %p121;
	ld.shared.f32 	%f231, [_ZZN3cub18CUB_300001_SM_10006detail6reduce28DeviceReduceSingleTileKernelINS2_10policy_hubIfjN4cuda3__47maximumIvEEE10Policy1000EPfSB_iS8_ffNS5_3std3__410__identityEEEvT0_T1_T2_T3_T4_T6_E12temp_storage+24];
	setp.lt.f32 	%p122, %f230, %f231;
	selp.f32 	%f232, %f231, %f230, %p122;
	ld.shared.f32 	%f233, [_ZZN3cub18CUB_300001_SM_10006detail6reduce28DeviceReduceSingleTileKernelINS2_10policy_hubIfjN4cuda3__47maximumIvEEE10Policy1000EPfSB_iS8_ffNS5_3std3__410__identityEEEvT0_T1_T2_T3_T4_T6_E12temp_storage+28];
	setp.lt.f32 	%p123, %f232, %f233;
	selp.f32 	%f234, %f233, %f232, %p123;
	ld.shared.f32 	%f235, [_ZZN3cub18CUB_300001_SM_10006detail6reduce28DeviceReduceSingleTileKernelINS2_10policy_hubIfjN4cuda3__47maximumIvEEE10Policy1000EPfSB_iS8_ffNS5_3std3__410__identityEEEvT0_T1_T2_T3_T4_T6_E12temp_storage+32];
	setp.lt.f32 	%p124, %f234, %f235;
	selp.f32 	%f236, %f235, %f234, %p124;
	ld.shared.f32 	%f237, [_ZZN3cub18CUB_300001_SM_10006detail6reduce28DeviceReduceSingleTileKernelINS2_10policy_hubIfjN4cuda3__47maximumIvEEE10Policy1000EPfSB_iS8_ffNS5_3std3__410__identityEEEvT0_T1_T2_T3_T4_T6_E12temp_storage+36];
	setp.lt.f32 	%p125, %f236, %f237;
	selp.f32 	%f444, %f237, %f236, %p125;
	bra.uni 	$L__BB4_72;
$L__BB4_52:
	// begin inline asm
	mov.u32 %r155, %laneid;
	// end inline asm
	and.b32  	%r181, %r34, 992;
	add.s32 	%r182, %r181, 32;
	setp.gt.s32 	%p80, %r182, %r67;
	not.b32 	%r183, %r181;
	add.s32 	%r184, %r67, %r183;
	selp.b32 	%r179, %r184, 31, %p80;
	mov.b32 	%r157, %f436;
	mov.b32 	%r158, 1;
	mov.b32 	%r180, -1;
	// begin inline asm
	shfl.sync.down.b32 %r156, %r157, %r158, %r179, %r180;
	// end inline asm
	mov.b32 	%f165, %r156;
	setp.lt.s32 	%p81, %r155, %r179;
	setp.lt.f32 	%p82, %f436, %f165;
	selp.f32 	%f166, %f165, %f436, %p82;
	selp.f32 	%f167, %f166, %f436, %p81;
	mov.b32 	%r162, %f167;
	mov.b32 	%r163, 2;
	// begin inline asm
	shfl.sync.down.b32 %r161, %r162, %r163, %r179, %r180;
	// end inline asm
	mov.b32 	%f168, %r161;
	add.s32 	%r185, %r155, 2;
	setp.gt.s32 	%p83, %r185, %r179;
	setp.lt.f32 	%p84, %f167, %f168;
	selp.f32 	%f169, %f168, %f167, %p84;
	selp.f32 	%f170, %f167, %f169, %p83;
	mov.b32 	%r167, %f170;
	mov.b32 	%r168, 4;
	// begin inline asm
	shfl.sync.down.b32 %r166, %r167, %r168, %r179, %r180;
	// end inline asm
	mov.b32 	%f171, %r166;
	add.s32 	%r186, %r155, 4;
	setp.gt.s32 	%p85, %r186, %r179;
	setp.lt.f32 	%p86, %f170, %f171;
	selp.f32 	%f172, %f171, %f170, %p86;
	selp.f32 	%f173, %f170, %f172, %p85;
	mov.b32 	%r172, %f173;
	mov.b32 	%r173, 8;
	// begin inline asm
	shfl.sync.down.b32 %r171, %r172, %r173, %r179, %r180;
	// end inline asm
	mov.b32 	%f174, %r171;
	add.s32 	%r187, %r155, 8;
	setp.gt.s32 	%p87, %r187, %r179;
	setp.lt.f32 	%p88, %f173, %f174;
	selp.f32 	%f175, %f174, %f173, %p88;
	selp.f32 	%f176, %f173, %f175, %p87;
	mov.b32 	%r177, %f176;
	mov.b32 	%r178, 16;
	// begin inline asm
	shfl.sync.down.b32 %r176, %r177, %r178, %r179, %r180;
	// end inline asm
	mov.b32 	%f177, %r176;
	add.s32 	%r188, %r155, 16;
	setp.gt.s32 	%p89, %r188, %r179;
	setp.lt.f32 	%p90, %f176, %f177;
	selp.f32 	%f178, %f177, %f176, %p90;
	selp.f32 	%f444, %f176, %f178, %p89;
	setp.ne.s32 	%p91, %r155, 0;
	@%p91 bra 	$L__BB4_54;
	shr.u32 	%r189, %r34, 3;
	and.b32  	%r190, %r189, 124;
	mov.u32 	%r191, _ZZN3cub18CUB_300001_SM_10006detail6reduce28DeviceReduceSingleTileKernelINS2_10policy_hubIfjN4cuda3__47maximumIvEEE10Policy1000EPfSB_iS8_ffNS5_3std3__410__identityEEEvT0_T1_T2_T3_T4_T6_E12temp_storage;
	add.s32 	%r192, %r191, %r190;
	st.shared.f32 	[%r192+8], %f444;
$L__BB4_54:
	bar.sync 	0;
	setp.ne.s32 	%p92, %r34, 0;
	@%p92 bra 	$L__BB4_72;
	setp.gt.s32 	%p93, %r67, 32;
	ld.shared.f32 	%f179, [_ZZN3cub18CUB_300001_SM_10006detail6reduce28DeviceReduceSingleTileKernelINS2_10policy_hubIfjN4cuda3__47maximumIvEEE10Policy1000EPfSB_iS8_ffNS5_3std3__410__identityEEEvT0_T1_T2_T3_T4_T6_E12temp_storage+12];
	setp.lt.f32 	%p94, %f444, %f179;
	selp.f32 	%f181, %f179, %f444, %p94;
	selp.f32 	%f182, %f181, %f444, %p93;
	setp.gt.s32 	%p95, %r67, 64;
	ld.shared.f32 	%f184, [_ZZN3cub18CUB_300001_SM_10006detail6reduce28DeviceReduceSingleTileKernelINS2_10policy_hubIfjN4cuda3__47maximumIvEEE10Policy1000EPfSB_iS8_ffNS5_3std3__410__identityEEEvT0_T1_T2_T3_T4_T6_E12temp_storage+16];
	setp.lt.f32 	%p96, %f182, %f184;
	selp.f32 	%f186, %f184, %f182, %p96;
	selp.f32 	%f187, %f186, %f182, %p95;
	setp.gt.s32 	%p97, %r67, 96;
	ld.shared.f32 	%f189, [_ZZN3cub18CUB_300001_SM_10006detail6reduce28DeviceReduceSingleTileKernelINS2_10policy_hubIfjN4cuda3__47maximumIvEEE10Policy1000EPfSB_iS8_ffNS5_3std3__410__identityEEEvT0_T1_T2_T3_T4_T6_E12temp_storage+20];
	setp.lt.f32 	%p98, %f187, %f189;
	selp.f32 	%f191, %f189, %f187, %p98;
	selp.f32 	%f192, %f191, %f187, %p97;
	setp.gt.s32 	%p99, %r67, 128;
	ld.shared.f32 	%f194, [_ZZN3cub18CUB_300001_SM_10006detail6reduce28DeviceReduceSingleTileKernelINS2_10policy_hubIfjN4cuda3__47maximumIvEEE10Policy1000EPfSB_iS8_ffNS5_3std3__410__identityEEEvT0_T1_T2_T3_T4_T6_E12temp_storage+24];
	setp.lt.f32 	%p100, %f192, %f194;
	selp.f32 	%f196, %f194, %f192, %p100;
	selp.f32 	%f197, %f196, %f192, %p99;
	setp.gt.s32 	%p101, %r67, 160;
	ld.shared.f32 	%f199, [_ZZN3cub18CUB_300001_SM_10006detail6reduce28DeviceReduceSingleTileKernelINS2_10policy_hubIfjN4cuda3__47maximumIvEEE10Policy1000EPfSB_iS8_ffNS5_3std3__410__identityEEEvT0_T1_T2_T3_T4_T6_E12temp_storage+28];
	setp.lt.f32 	%p102, %f197, %f199;
	selp.f32 	%f201, %f199, %f197, %p102;
	selp.f32 	%f202, %f201, %f197, %p101;
	setp.gt.s32 	%p103, %r67, 192;
	ld.shared.f32 	%f204, [_ZZN3cub18CUB_300001_SM_10006detail6reduce28DeviceReduceSingleTileKernelINS2_10policy_hubIfjN4cuda3__47maximumIvEEE10Policy1000EPfSB_iS8_ffNS5_3std3__410__identityEEEvT0_T1_T2_T3_T4_T6_E12temp_storage+32];
	setp.lt.f32 	%p104, %f202, %f204;
	selp.f32 	%f206, %f204, %f202, %p104;
	selp.f32 	%f207, %f206, %f202, %p103;
	setp.gt.s32 	%p105, %r67, 224;
	ld.shared.f32 	%f209, [_ZZN3cub18CUB_300001_SM_10006detail6reduce28DeviceReduceSingleTileKernelINS2_10policy_hubIfjN4cuda3__47maximumIvEEE10Policy1000EPfSB_iS8_ffNS5_3std3__410__identityEEEvT0_T1_T2_T3_T4_T6_E12temp_storage+36];
	setp.lt.f32 	%p106, %f207, %f209;
	selp.f32 	%f211, %f209, %f207, %p106;
	selp.f32 	%f444, %f211, %f207, %p105;
	bra.uni 	$L__BB4_72;
$L__BB4_56:
	mov.u32 	%r46, %tid.x;
	mul.wide.u32 	%rd35, %r46, 4;
	add.s64 	%rd19, %rd16, %rd35;
	// begin inline asm
	ld.global.nc.u32 %r68, [%rd19];
	// end inline asm
	mov.b32 	%f59, %r68;
	add.s64 	%rd20, %rd19, 1024;
	// begin inline asm
	ld.global.nc.u32 %r69, [%rd20];
	// end inline asm
	mov.b32 	%f60, %r69;
	add.s64 	%rd21, %rd19, 2048;
	// begin inline asm
	ld.global.nc.u32 %r70, [%rd21];
	// end inline asm
	mov.b32 	%f61, %r70;
	add.s64 	%rd22, %rd19, 3072;
	// begin inline asm
	ld.global.nc.u32 %r71, [%rd22];
	// end inline asm
	mov.b32 	%f62, %r71;
	add.s64 	%rd23, %rd19, 4096;
	// begin inline asm
	ld.global.nc.u32 %r72, [%rd23];
	// end inline asm
	mov.b32 	%f63, %r72;
	add.s64 	%rd24, %rd19, 5120;
	// begin inline asm
	ld.global.nc.u32 %r73, [%rd24];
	// end inline asm
	mov.b32 	%f64, %r73;
	add.s64 	%rd25, %rd19, 6144;
	// begin inline asm
	ld.global.nc.u32 %r74, [%rd25];
	// end inline asm
	mov.b32 	%f65, %r74;
	add.s64 	%rd26, %rd19, 7168;
	// begin inline asm
	ld.global.nc.u32 %r75, [%rd26];
	// end inline asm
	mov.b32 	%f66, %r75;
	add.s64 	%rd27, %rd19, 8192;
	// begin inline asm
	ld.global.nc.u32 %r76, [%rd27];
	// end inline asm
	mov.b32 	%f67, %r76;
	add.s64 	%rd28, %rd19, 9216;
	// begin inline asm
	ld.global.nc.u32 %r77, [%rd28];
	// end inline asm
	mov.b32 	%f68, %r77;
	add.s64 	%rd29, %rd19, 10240;
	// begin inline asm
	ld.global.nc.u32 %r78, [%rd29];
	// end inline asm
	mov.b32 	%f69, %r78;
	add.s64 	%rd30, %rd19, 11264;
	// begin inline asm
	ld.global.nc.u32 %r79, [%rd30];
	// end inline asm
	mov.b32 	%f70, %r79;
	add.s64 	%rd31, %rd19, 12288;
	// begin inline asm
	ld.global.nc.u32 %r80, [%rd31];
	// end inline asm
	mov.b32 	%f71, %r80;
	add.s64 	%rd32, %rd19, 13312;
	// begin inline asm
	ld.global.nc.u32 %r81, [%rd32];
	// end inline asm
	mov.b32 	%f72, %r81;
	add.s64 	%rd33, %rd19, 14336;
	// begin inline asm
	ld.global.nc.u32 %r82, [%rd33];
	// end inline asm
	mov.b32 	%f73, %r82;
	add.s64 	%rd34, %rd19, 15360;
	// begin inline asm
	ld.global.nc.u32 %r83, [%rd34];
	// end inline asm
	mov.b32 	%f74, %r83;
	setp.lt.f32 	%p4, %f59, %f60;
	selp.f32 	%f75, %f60, %f59, %p4;
	setp.lt.f32 	%p5, %f61, %f62;
	selp.f32 	%f76, %f62, %f61, %p5;
	setp.lt.f32 	%p6, %f63, %f64;
	selp.f32 	%f77, %f64, %f63, %p6;
	setp.lt.f32 	%p7, %f65, %f66;
	selp.f32 	%f78, %f66, %f65, %p7;
	setp.lt.f32 	%p8, %f67, %f68;
	selp.f32 	%f79, %f68, %f67, %p8;
	setp.lt.f32 	%p9, %f69, %f70;
	selp.f32 	%f80, %f70, %f69, %p9;
	setp.lt.f32 	%p10, %f71, %f72;
	selp.f32 	%f81, %f72, %f71, %p10;
	setp.lt.f32 	%p11, %f73, %f74;
	selp.f32 	%f82, %f74, %f73, %p11;
	setp.lt.f32 	%p12, %f75, %f76;
	selp.f32 	%f83, %f76, %f75, %p12;
	setp.lt.f32 	%p13, %f77, %f78;
	selp.f32 	%f84, %f78, %f77, %p13;
	setp.lt.f32 	%p14, %f79, %f80;
	selp.f32 	%f85, %f80, %f79, %p14;
	setp.lt.f32 	%p15, %f81, %f82;
	selp.f32 	%f86, %f82, %f81, %p15;
	setp.lt.f32 	%p16, %f83, %f84;
	selp.f32 	%f87, %f84, %f83, %p16;
	setp.lt.f32 	%p17, %f85, %f86;
	selp.f32 	%f88, %f86, %f85, %p17;
	setp.lt.f32 	%p18, %f87, %f88;
	selp.f32 	%f443, %f88, %f87, %p18;
	setp.lt.u32 	%p19, %r67, 8192;
	mov.b32 	%r400, 4096;
	@%p19 bra 	$L__BB4_60;
	add.s32 	%r47, %r67, -4096;
	mov.b32 	%r400, 4096;
$L__BB4_58:
	mul.wide.s32 	%rd52, %r400, 4;
	add.s64 	%rd36, %rd19, %rd52;
	// begin inline asm
	ld.global.nc.u32 %r86, [%rd36];
	// end inline asm
	mov.b32 	%f89, %r86;
	add.s64 	%rd37, %rd36, 1024;
	// begin inline asm
	ld.global.nc.u32 %r87, [%rd37];
	// end inline asm
	mov.b32 	%f90, %r87;
	add.s64 	%rd38, %rd36, 2048;
	// begin inline asm
	ld.global.nc.u32 %r88, [%rd38];
	// end inline asm
	mov.b32 	%f91, %r88;
	add.s64 	%rd39, %rd36, 3072;
	// begin inline asm
	ld.global.nc.u32 %r89, [%rd39];
	// end inline asm
	mov.b32 	%f92, %r89;
	add.s64 	%rd40, %rd36, 4096;
	// begin inline asm
	ld.global.nc.u32 %r90, [%rd40];
	// end inline asm
	mov.b32 	%f93, %r90;
	add.s64 	%rd41, %rd36, 5120;
	// begin inline asm
	ld.global.nc.u32 %r91, [%rd41];
	// end inline asm
	mov.b32 	%f94, %r91;
	add.s64 	%rd42, %rd36, 6144;
	// begin inline asm
	ld.global.nc.u32 %r92, [%rd42];
	// end inline asm
	mov.b32 	%f95, %r92;
	add.s64 	%rd43, %rd36, 7168;
	// begin inline asm
	ld.global.nc.u32 %r93, [%rd43];
	// end inline asm
	mov.b32 	%f96, %r93;
	add.s64 	%rd44, %rd36, 8192;
	// begin inline asm
	ld.global.nc.u32 %r94, [%rd44];
	// end inline asm
	mov.b32 	%f97, %r94;
	add.s64 	%rd45, %rd36, 9216;
	// begin inline asm
	ld.global.nc.u32 %r95, [%rd45];
	// end inline asm
	mov.b32 	%f98, %r95;
	add.s64 	%rd46, %rd36, 10240;
	// begin inline asm
	ld.global.nc.u32 %r96, [%rd46];
	// end inline asm
	mov.b32 	%f99, %r96;
	add.s64 	%rd47, %rd36, 11264;
	// begin inline asm
	ld.global.nc.u32 %r97, [%rd47];
	// end inline asm
	mov.b32 	%f100, %r97;
	add.s64 	%rd48, %rd36, 12288;
	// begin inline asm
	ld.global.nc.u32 %r98, [%rd48];
	// end inline asm
	mov.b32 	%f101, %r98;
	add.s64 	%rd49, %rd36, 13312;
	// begin inline asm
	ld.global.nc.u32 %r99, [%rd49];
	// end inline asm
	mov.b32 	%f102, %r99;
	add.s64 	%rd50, %rd36, 14336;
	// begin inline asm
	ld.global.nc.u32 %r100, [%rd50];
	// end inline asm
	mov.b32 	%f103, %r100;
	add.s64 	%rd51, %rd36, 15360;
	// begin inline asm
	ld.global.nc.u32 %r101, [%rd51];
	// end inline asm
	mov.b32 	%f104, %r101;
	setp.lt.f32 	%p20, %f443, %f89;
	selp.f32 	%f105, %f89, %f443, %p20;
	setp.lt.f32 	%p21, %f90, %f91;
	selp.f32 	%f106, %f91, %f90, %p21;
	setp.lt.f32 	%p22, %f92, %f93;
	selp.f32 	%f107, %f93, %f92, %p22;
	setp.lt.f32 	%p23, %f94, %f95;
	selp.f32 	%f108, %f95, %f94, %p23;
	setp.lt.f32 	%p24, %f96, %f97;
	selp.f32 	%f109, %f97, %f96, %p24;
	setp.lt.f32 	%p25, %f98, %f99;
	selp.f32 	%f110, %f99, %f98, %p25;
	setp.lt.f32 	%p26, %f100, %f101;
	selp.f32 	%f111, %f101, %f100, %p26;
	setp.lt.f32 	%p27, %f102, %f103;
	selp.f32 	%f112, %f103, %f102, %p27;
	setp.lt.f32 	%p28, %f105, %f106;
	selp.f32 	%f113, %f106, %f105, %p28;
	setp.lt.f32 	%p29, %f107, %f108;
	selp.f32 	%f114, %f108, %f107, %p29;
	setp.lt.f32 	%p30, %f109, %f110;
	selp.f32 	%f115, %f110, %f109, %p30;
	setp.lt.f32 	%p31, %f111, %f112;
	selp.f32 	%f116, %f112, %f111, %p31;
	setp.lt.f32 	%p32, %f113, %f114;
	selp.f32 	%f117, %f114, %f113, %p32;
	setp.lt.f32 	%p33, %f115, %f116;
	selp.f32 	%f118, %f116, %f115, %p33;
	setp.lt.f32 	%p34, %f117, %f118;
	selp.f32 	%f119, %f118, %f117, %p34;
	setp.lt.f32 	%p35, %f119, %f104;
	selp.f32 	%f443, %f104, %f119, %p35;
	sub.s32 	%r102, %r67, %r400;
	setp.lt.s32 	%p36, %r102, 4096;
	@%p36 bra 	$L__BB4_68;
	add.s32 	%r400, %r400, 4096;
	setp.le.s32 	%p37, %r400, %r47;
	@%p37 bra 	$L__BB4_58;
$L__BB4_60:
	setp.le.s32 	%p38, %r67, %r400;
	@%p38 bra 	$L__BB4_68;
	sub.s32 	%r51, %r67, %r400;
	setp.ge.s32 	%p39, %r46, %r51;
	@%p39 bra 	$L__BB4_68;
	not.b32 	%r103, %r46;
	add.s32 	%r104, %r67, %r103;
	sub.s32 	%r52, %r104, %r400;
	and.b32  	%r105, %r52, 768;
	setp.eq.s32 	%p40, %r105, 768;
	mov.u32 	%r404, %r46;
	@%p40 bra 	$L__BB4_65;
	add.s32 	%r402, %r46, %r400;
	shr.u32 	%r106, %r52, 8;
	add.s32 	%r107, %r106, 1;
	and.b32  	%r108, %r107, 3;
	neg.s32 	%r401, %r108;
	mov.u32 	%r404, %r46;
$L__BB4_64:
	.pragma "nounroll";
	mul.wide.u32 	%rd54, %r402, 4;
	add.s64 	%rd53, %rd16, %rd54;
	// begin inline asm
	ld.global.nc.u32 %r109, [%rd53];
	// end inline asm
	mov.b32 	%f121, %r109;
	setp.lt.f32 	%p41, %f443, %f121;
	selp.f32 	%f443, %f121, %f443, %p41;
	add.s32 	%r404, %r404, 256;
	add.s32 	%r402, %r402, 256;
	add.s32 	%r401, %r401, 1;
	setp.ne.s32 	%p42, %r401, 0;
	@%p42 bra 	$L__BB4_64;
$L__BB4_65:
	setp.lt.u32 	%p43, %r52, 768;
	@%p43 bra 	$L__BB4_68;
	cvt.u64.u32 	%rd55, %r404;
	cvt.u64.u32 	%rd56, %r400;
	add.s64 	%rd57, %rd55, %rd56;
	shl.b64 	%rd58, %rd57, 2;
	add.s64 	%rd59, %rd58, %rd16;
	add.s64 	%rd124, %rd59, 2048;
	add.s32 	%r405, %r404, %r400;
$L__BB4_67:
	mul.wide.u32 	%rd64, %r405, 4;
	add.s64 	%rd60, %rd16, %rd64;
	// begin inline asm
	ld.global.nc.u32 %r110, [%rd60];
	// end inline asm
	mov.b32 	%f122, %r110;
	setp.lt.f32 	%p44, %f443, %f122;
	selp.f32 	%f123, %f122, %f443, %p44;
	add.s64 	%rd61, %rd124, -1024;
	// begin inline asm
	ld.global.nc.u32 %r111, [%rd61];
	// end inline asm
	mov.b32 	%f124, %r111;
	setp.lt.f32 	%p45, %f123, %f124;
	selp.f32 	%f125, %f124, %f123, %p45;
	// begin inline asm
	ld.global.nc.u32 %r112, [%rd124];
	// end inline asm
	mov.b32 	%f126, %r112;
	setp.lt.f32 	%p46, %f125, %f126;
	selp.f32 	%f127, %f126, %f125, %p46;
	add.s64 	%rd63, %rd124, 1024;
	// begin inline asm
	ld.global.nc.u32 %r113, [%rd63];
	// end inline asm
	mov.b32 	%f128, %r113;
	setp.lt.f32 	%p47, %f127, %f128;
	selp.f32 	%f443, %f128, %f127, %p47;
	add.s32 	%r404, %r404, 1024;
	add.s64 	%rd124, %rd124, 4096;
	add.s32 	%r405, %r405, 1024;
	setp.lt.s32 	%p48, %r404, %r51;
	@%p48 bra 	$L__BB4_67;
$L__BB4_68:
	// begin inline asm
	mov.u32 %r114, %laneid;
	// end inline asm
	mov.b32 	%r116, %f443;
	mov.b32 	%r117, 1;
	mov.b32 	%r138, 31;
	mov.b32 	%r139, -1;
	// begin inline asm
	shfl.sync.down.b32 %r115, %r116, %r117, %r138, %r139;
	// end inline asm
	mov.b32 	%f129, %r115;
	setp.gt.s32 	%p49, %r114, 30;
	setp.lt.f32 	%p50, %f443, %f129;
	selp.f32 	%f130, %f129, %f443, %p50;
	selp.f32 	%f131, %f443, %f130, %p49;
	mov.b32 	%r121, %f131;
	mov.b32 	%r122, 2;
	// begin inline asm
	shfl.sync.down.b32 %r120, %r121, %r122, %r138, %r139;
	// end inline asm
	mov.b32 	%f132, %r120;
	setp.gt.s32 	%p51, %r114, 29;
	setp.lt.f32 	%p52, %f131, %f132;
	selp.f32 	%f133, %f132, %f131, %p52;
	selp.f32 	%f134, %f131, %f133, %p51;
	mov.b32 	%r126, %f134;
	mov.b32 	%r127, 4;
	// begin inline asm
	shfl.sync.down.b32 %r125, %r126, %r127, %r138, %r139;
	// end inline asm
	mov.b32 	%f135, %r125;
	setp.gt.s32 	%p53, %r114, 27;
	setp.lt.f32 	%p54, %f134, %f135;
	selp.f32 	%f136, %f135, %f134, %p54;
	selp.f32 	%f137, %f134, %f136, %p53;
	mov.b32 	%r131, %f137;
	mov.b32 	%r132, 8;
	// begin inline asm
	shfl.sync.down.b32 %r130, %r131, %r132, %r138, %r139;
	// end inline asm
	mov.b32 	%f138, %r130;
	setp.gt.s32 	%p55, %r114, 23;
	setp.lt.f32 	%p56, %f137, %f138;
	selp.f32 	%f139, %f138, %f137, %p56;
	selp.f32 	%f140, %f137, %f139, %p55;
	mov.b32 	%r136, %f140;
	mov.b32 	%r137, 16;
	// begin inline asm
	shfl.sync.down.b32 %r135, %r136, %r137, %r138, %r139;
	// end inline asm
	mov.b32 	%f141, %r135;
	setp.gt.s32 	%p57, %r114, 15;
	setp.lt.f32 	%p58, %f140, %f141;
	selp.f32 	%f54, %f141, %f140, %p58;
	selp.f32 	%f444, %f140, %f54, %p57;
	setp.ne.s32 	%p59, %r114, 0;
	@%p59 bra 	$L__BB4_70;
	shr.u32 	%r140, %r46, 3;
	and.b32  	%r141, %r140, 124;
	mov.u32 	%r142, _ZZN3cub18CUB_300001_SM_10006detail6reduce28DeviceReduceSingleTileKernelINS2_10policy_hubIfjN4cuda3__47maximumIvEEE10Policy1000EPfSB_iS8_ffNS5_3std3__410__identityEEEvT0_T1_T2_T3_T4_T6_E12temp_storage;
	add.s32 	%r143, %r142, %r141;
	st.shared.f32 	[%r143+8], %f54;
$L__BB4_70:
	bar.sync 	0;
	setp.ne.s32 	%p60, %r46, 0;
	@%p60 bra 	$L__BB4_72;
	ld.shared.f32 	%f142, [_ZZN3cub18CUB_300001_SM_10006detail6reduce28DeviceReduceSingleTileKernelINS2_10policy_hubIfjN4cuda3__47maximumIvEEE10Policy1000EPfSB_iS8_ffNS5_3std3__410__identityEEEvT0_T1_T2_T3_T4_T6_E12temp_storage+12];
	setp.lt.f32 	%p61, %f444, %f142;
	selp.f32 	%f143, %f142, %f444, %p61;
	ld.shared.f32 	%f144, [_ZZN3cub18CUB_300001_SM_10006detail6reduce28DeviceReduceSingleTileKernelINS2_10policy_hubIfjN4cuda3__47maximumIvEEE10Policy1000EPfSB_iS8_ffNS5_3std3__410__identityEEEvT0_T1_T2_T3_T4_T6_E12temp_storage+16];
	setp.lt.f32 	%p62, %f143, %f144;
	selp.f32 	%f145, %f144, %f143, %p62;
	ld.shared.f32 	%f146, [_ZZN3cub18CUB_300001_SM_10006detail6reduce28DeviceReduceSingleTileKernelINS2_10policy_hubIfjN4cuda3__47maximumIvEEE10Policy1000EPfSB_iS8_ffNS5_3std3__410__identityEEEvT0_T1_T2_T3_T4_T6_E12temp_storage+20];
	setp.lt.f32 	%p63, %f145, %f146;
	selp.f32 	%f147, %f146, %f145, %p63;
	ld.shared.f32 	%f148, [_ZZN3cub18CUB_300001_SM_10006detail6reduce28DeviceReduceSingleTileKernelINS2_10policy_hubIfjN4cuda3__47maximumIvEEE10Policy1000EPfSB_iS8_ffNS5_3std3__410__identityEEEvT0_T1_T2_T3_T4_T6_E12temp_storage+24];
	setp.lt.f32 	%p64, %f147, %f148;
	selp.f32 	%f149, %f148, %f147, %p64;
	ld.shared.f32 	%f150, [_ZZN3cub18CUB_300001_SM_10006detail6reduce28DeviceReduceSingleTileKernelINS2_10policy_hubIfjN4cuda3__47maximumIvEEE10Policy1000EPfSB_iS8_ffNS5_3std3__410__identityEEEvT0_T1_T2_T3_T4_T6_E12temp_storage+28];
	setp.lt.f32 	%p65, %f149, %f150;
	selp.f32 	%f151, %f150, %f149, %p65;
	ld.shared.f32 	%f152, [_ZZN3cub18CUB_300001_SM_10006detail6reduce28DeviceReduceSingleTileKernelINS2_10policy_hubIfjN4cuda3__47maximumIvEEE10Policy1000EPfSB_iS8_ffNS5_3std3__410__identityEEEvT0_T1_T2_T3_T4_T6_E12temp_storage+32];
	setp.lt.f32 	%p66, %f151, %f152;
	selp.f32 	%f153, %f152, %f151, %p66;
	ld.shared.f32 	%f154, [_ZZN3cub18CUB_300001_SM_10006detail6reduce28DeviceReduceSingleTileKernelINS2_10policy_hubIfjN4cuda3__47maximumIvEEE10Policy1000EPfSB_iS8_ffNS5_3std3__410__identityEEEvT0_T1_T2_T3_T4_T6_E12temp_storage+36];
	setp.lt.f32 	%p67, %f153, %f154;
	selp.f32 	%f444, %f154, %f153, %p67;
$L__BB4_72:
	mov.u32 	%r379, %tid.x;
	setp.ne.s32 	%p249, %r379, 0;
	@%p249 bra 	$L__BB4_74;
	setp.lt.f32 	%p250, %f58, %f444;
	selp.f32 	%f417, %f444, %f58, %p250;
	st.global.f32 	[%rd1], %f417;
$L__BB4_74:
	ret;

}


// ===== COMPILED SASS (sm_100) =====

	.target	sm_100

	.elftype	@"ET_EXEC"


//--------------------- .note.nv.tkinfo           --------------------------
	.section	.note.nv.tkinfo,"",@"SHT_NOTE"
	.sectionflags	@"SHF_NOTE_NV_TKINFO"
	.tkinfo
        /*0018*/ 	.word	0x00000002
        /*0030*/ 	.string	""
        /*0030*/ 	.string	"ptxas"
        /*0030*/ 	.string	"Cuda compilation tools, release 13.0, V13.0.88"
        /*0030*/ 	.string	"Build cuda_13.0.r13.0/compiler.36424714_0"
        /*0030*/ 	.string	"-arch sm_100 -m 64 "



//--------------------- .note.nv.cuinfo           --------------------------
	.section	.note.nv.cuinfo,"",@"SHT_NOTE"
	.sectionflags	@"SHF_NOTE_NV_CUINFO"
        /*0018*/ 	.short	0x0002
        /*001a*/ 	.short	0x0064
        /*001c*/ 	.short	0x0082
	.zero		2


//--------------------- .nv.info                  --------------------------
	.section	.nv.info,"",@"SHT_CUDA_INFO"
	.align	4


	//----- nvinfo : EIATTR_REGCOUNT
	.align		4
        /*0000*/ 	.byte	0x04, 0x2f
        /*0002*/ 	.short	(.L_41 - .L_40)
	.align		4
.L_40:
        /*0004*/ 	.word	index@(_Z13processBlocksP11BlockOfGridiPff)
        /*0008*/ 	.word	0x00000015


	//----- nvinfo : EIATTR_FRAME_SIZE
	.align		4
.L_41:
        /*000c*/ 	.byte	0x04, 0x11
        /*000e*/ 	.short	(.L_43 - .L_42)
	.align		4
.L_42:
        /*0010*/ 	.word	index@(_Z13processBlocksP11BlockOfGridiPff)
        /*0014*/ 	.word	0x00000000


	//----- nvinfo : EIATTR_REGCOUNT
	.align		4
.L_43:
        /*0018*/ 	.byte	0x04, 0x2f
        /*001a*/ 	.short	(.L_45 - .L_44)
	.align		4
.L_44:
        /*001c*/ 	.word	index@(_ZN3cub18CUB_300001_SM_10006detail11EmptyKernelIvEEvv)
        /*0020*/ 	.word	0x00000004


	//----- nvinfo : EIATTR_FRAME_SIZE
	.align		4
.L_45:
        /*0024*/ 	.byte	0x04, 0x11
        /*0026*/ 	.short	(.L_47 - .L_46)
	.align		4
.L_46:
        /*0028*/ 	.word	index@(_ZN3cub18CUB_300001_SM_10006detail11EmptyKernelIvEEvv)
        /*002c*/ 	.word	0x00000000


	//----- nvinfo : EIATTR_REGCOUNT
	.align		4
.L_47:
        /*0030*/ 	.byte	0x04, 0x2f
        /*0032*/ 	.short	(.L_49 - .L_48)
	.align		4
.L_48:
        /*0034*/ 	.word	index@(_ZN3cub18CUB_300001_SM_10006detail6reduce28DeviceReduceSingleTileKernelINS2_10policy_hubIfjN4cuda3__47maximumIvEEE10Policy1000EPfSB_jS8_ffNS5_3std3__410__identityEEEvT0_T1_T2_T3_T4_T6_)
        /*0038*/ 	.word	0x00000020


	//----- nvinfo : EIATTR_FRAME_SIZE
	.align		4
.L_49:
        /*003c*/ 	.byte	0x04, 0x11
        /*003e*/ 	.short	(.L_51 - .L_50)
	.align		4
.L_50:
        /*0040*/ 	.word	index@(_ZN3cub18CUB_300001_SM_10006detail6reduce28DeviceReduceSingleTileKernelINS2_10policy_hubIfjN4cuda3__47maximumIvEEE10Policy1000EPfSB_jS8_ffNS5_3std3__410__identityEEEvT0_T1_T2_T3_T4_T6_)
        /*0044*/ 	.word	0x00000000


	//----- nvinfo : EIATTR_REGCOUNT
	.align		4
.L_51:
        /*0048*/ 	.byte	0x04, 0x2f
        /*004a*/ 	.short	(.L_53 - .L_52)
	.align		4
.L_52:
        /*004c*/ 	.word	index@(_ZN3cub18CUB_300001_SM_10006detail6reduce18DeviceReduceKernelINS2_10policy_hubIfjN4cuda3__47maximumIvEEE10Policy1000EPfjS8_fNS5_3std3__410__identityEEEvT0_PT3_T1_NS0_13GridEvenShareISI_EET2_T4_)
        /*0050*/ 	.word	0x00000020


	//----- nvinfo : EIATTR_FRAME_SIZE
	.align		4
.L_53:
        /*0054*/ 	.byte	0x04, 0x11
        /*0056*/ 	.short	(.L_55 - .L_54)
	.align		4
.L_54:
        /*0058*/ 	.word	index@(_ZN3cub18CUB_300001_SM_10006detail6reduce18DeviceReduceKernelINS2_10policy_hubIfjN4cuda3__47maximumIvEEE10Policy1000EPfjS8_fNS5_3std3__410__identityEEEvT0_PT3_T1_NS0_13GridEvenShareISI_EET2_T4_)
        /*005c*/ 	.word	0x00000000


	//----- nvinfo : EIATTR_REGCOUNT
	.align		4
.L_55:
        /*0060*/ 	.byte	0x04, 0x2f
        /*0062*/ 	.short	(.L_57 - .L_56)
	.align		4
.L_56:
        /*0064*/ 	.word	index@(_ZN3cub18CUB_300001_SM_10006detail6reduce28DeviceReduceSingleTileKernelINS2_10policy_hubIfjN4cuda3__47maximumIvEEE10Policy1000EPfSB_iS8_ffNS5_3std3__410__identityEEEvT0_T1_T2_T3_T4_T6_)
        /*0068*/ 	.word	0x0000001e


	//----- nvinfo : EIATTR_FRAME_SIZE
	.align		4
.L_57:
        /*006c*/ 	.byte	0x04, 0x11
        /*006e*/ 	.short	(.L_59 - .L_58)
	.align		4
.L_58:
        /*0070*/ 	.word	index@(_ZN3cub18CUB_300001_SM_10006detail6reduce28DeviceReduceSingleTileKernelINS2_10policy_hubIfjN4cuda3__47maximumIvEEE10Policy1000EPfSB_iS8_ffNS5_3std3__410__identityEEEvT0_T1_T2_T3_T4_T6_)
        /*0074*/ 	.word	0x00000000


	//----- nvinfo : EIATTR_MIN_STACK_SIZE
	.align		4
.L_59:
        /*0078*/ 	.byte	0x04, 0x12
        /*007a*/ 	.short	(.L_61 - .L_60)
	.align		4
.L_60:
        /*007c*/ 	.word	index@(_ZN3cub18CUB_300001_SM_10006detail6reduce28DeviceReduceSingleTileKernelINS2_10policy_hubIfjN4cuda3__47maximumIvEEE10Policy1000EPfSB_iS8_ffNS5_3std3__410__identityEEEvT0_T1_T2_T3_T4_T6_)
        /*0080*/ 	.word	0x00000000


	//----- nvinfo : EIATTR_MIN_STACK_SIZE
	.align		4
.L_61:
        /*0084*/ 	.byte	0x04, 0x12
        /*0086*/ 	.short	(.L_63 - .L_62)
	.align		4
.L_62:
        /*0088*/ 	.word	index@(_ZN3cub18CUB_300001_SM_10006detail6reduce18DeviceReduceKernelINS2_10policy_hubIfjN4cuda3__47maximumIvEEE10Policy1000EPfjS8_fNS5_3std3__410__identityEEEvT0_PT3_T1_NS0_13GridEvenShareISI_EET2_T4_)
        /*008c*/ 	.word	0x00000000


	//----- nvinfo : EIATTR_MIN_STACK_SIZE
	.align		4
.L_63:
        /*0090*/ 	.byte	0x04, 0x12
        /*0092*/ 	.short	(.L_65 - .L_64)
	.align		4
.L_64:
        /*0094*/ 	.word	index@(_ZN3cub18CUB_300001_SM_10006detail6reduce28DeviceReduceSingleTileKernelINS2_10policy_hubIfjN4cuda3__47maximumIvEEE10Policy1000EPfSB_jS8_ffNS5_3std3__410__identityEEEvT0_T1_T2_T3_T4_T6_)
        /*0098*/ 	.word	0x00000000


	//----- nvinfo : EIATTR_MIN_STACK_SIZE
	.align		4
.L_65:
        /*009c*/ 	.byte	0x04, 0x12
        /*009e*/ 	.short	(.L_67 - .L_66)
	.align		4
.L_66:
        /*00a0*/ 	.word	index@(_ZN3cub18CUB_300001_SM_10006detail11EmptyKernelIvEEvv)
        /*00a4*/ 	.word	0x00000000


	//----- nvinfo : EIATTR_MIN_STACK_SIZE
	.align		4
.L_67:
        /*00a8*/ 	.byte	0x04, 0x12
        /*00aa*/ 	.short	(.L_69 - .L_68)
	.align		4
.L_68:
        /*00ac*/ 	.word	index@(_Z13processBlocksP11BlockOfGridiPff)
        /*00b0*/ 	.word	0x00000000
.L_69:


//--------------------- .nv.compat                --------------------------
	.section	.nv.compat,"",@"SHT_CUDA_COMPAT_INFO"
	.align	4
        /*0000*/ 	.byte	0x02, 0x09, 0x00, 0x00, 0x02, 0x02, 0x01, 0x00, 0x02, 0x05, 0x05, 0x00, 0x03, 0x07, 0x01, 0x01
        /*0010*/ 	.byte	0x02, 0x03, 0x00, 0x00, 0x02, 0x06, 0x01, 0x00, 0x04, 0x0b, 0x08, 0x00, 0x09, 0x00, 0x00, 0x00
        /*0020*/ 	.byte	0x00, 0x00, 0x00, 0x00


//--------------------- .nv.info._ZN3cub18CUB_300001_SM_10006detail6reduce28DeviceReduceSingleTileKernelINS2_10policy_hubIfjN4cuda3__47maximumIvEEE10Policy1000EPfSB_iS8_ffNS5_3std3__410__identityEEEvT0_T1_T2_T3_T4_T6_ --------------------------
	.section	.nv.info._ZN3cub18CUB_300001_SM_10006detail6reduce28DeviceReduceSingleTileKernelINS2_10policy_hubIfjN4cuda3__47maximumIvEEE10Policy1000EPfSB_iS8_ffNS5_3std3__410__identityEEEvT0_T1_T2_T3_T4_T6_,"",@"SHT_CUDA_INFO"
	.sectionflags	@""
	.align	4


	//----- nvinfo : EIATTR_CUDA_API_VERSION
	.align		4
        /*0000*/ 	.byte	0x04, 0x37
        /*0002*/ 	.short	(.L_71 - .L_70)
.L_70:
        /*0004*/ 	.word	0x00000082


	//----- nvinfo : EIATTR_KPARAM_INFO
	.align		4
.L_71:
        /*0008*/ 	.byte	0x04, 0x17
        /*000a*/ 	.short	(.L_73 - .L_72)
.L_72:
        /*000c*/ 	.word	0x00000000
        /*0010*/ 	.short	0x0005
        /*0012*/ 	.short	0x001c
        /*0014*/ 	.byte	0x00, 0xf0, 0x05, 0x00


	//----- nvinfo : EIATTR_KPARAM_INFO
	.align		4
.L_73:
        /*0018*/ 	.byte	0x04, 0x17
        /*001a*/ 	.short	(.L_75 - .L_74)
.L_74:
        /*001c*/ 	.word	0x00000000
        /*0020*/ 	.short	0x0004
        /*0022*/ 	.short	0x0018
        /*0024*/ 	.byte	0x00, 0xf0, 0x11, 0x00


	//----- nvinfo : EIATTR_KPARAM_INFO
	.align		4
.L_75:
        /*0028*/ 	.byte	0x04, 0x17
        /*002a*/ 	.short	(.L_77 - .L_76)
.L_76:
        /*002c*/ 	.word	0x00000000
        /*0030*/ 	.short	0x0003
        /*0032*/ 	.short	0x0014
        /*0034*/ 	.byte	0x00, 0xf0, 0x05, 0x00


	//----- nvinfo : EIATTR_KPARAM_INFO
	.align		4
.L_77:
        /*0038*/ 	.byte	0x04, 0x17
        /*003a*/ 	.short	(.L_79 - .L_78)
.L_78:
        /*003c*/ 	.word	0x00000000
        /*0040*/ 	.short	0x0002
        /*0042*/ 	.short	0x0010
        /*0044*/ 	.byte	0x00, 0xf0, 0x11, 0x00


	//----- nvinfo : EIATTR_KPARAM_INFO
	.align		4
.L_79:
        /*0048*/ 	.byte	0x04, 0x17
        /*004a*/ 	.short	(.L_81 - .L_80)
.L_80:
        /*004c*/ 	.word	0x00000000
        /*0050*/ 	.short	0x0001
        /*0052*/ 	.short	0x0008
        /*0054*/ 	.byte	0x00, 0xf5, 0x21, 0x00


	//----- nvinfo : EIATTR_KPARAM_INFO
	.align		4
.L_81:
        /*0058*/ 	.byte	0x04, 0x17
        /*005a*/ 	.short	(.L_83 - .L_82)
.L_82:
        /*005c*/ 	.word	0x00000000
        /*0060*/ 	.short	0x0000
        /*0062*/ 	.short	0x0000
        /*0064*/ 	.byte	0x00, 0xf5, 0x21, 0x00


	//----- nvinfo : EIATTR_SPARSE_MMA_MASK
	.align		4
.L_83:
        /*0068*/ 	.byte	0x03, 0x50
        /*006a*/ 	.short	0x0000


	//----- nvinfo : EIATTR_MAXREG_COUNT
	.align		4
        /*006c*/ 	.byte	0x03, 0x1b
        /*006e*/ 	.short	0x00ff


	//----- nvinfo : EIATTR_NUM_BARRIERS
	.align		4
        /*0070*/ 	.byte	0x02, 0x4c
        /*0072*/ 	.byte	0x01
	.zero		1


	//----- nvinfo : EIATTR_MERCURY_ISA_VERSION
	.align		4
        /*0074*/ 	.byte	0x03, 0x5f
        /*0076*/ 	.short	0x0101


	//----- nvinfo : EIATTR_COOP_GROUP_MASK_REGIDS
	.align		4
        /*0078*/ 	.byte	0x04, 0x29
        /*007a*/ 	.short	(.L_85 - .L_84)


	//   ....[0]....
.L_84:
        /*007c*/ 	.word	0xffffffff


	//   ....[1]....
        /*0080*/ 	.word	0xffffffff


	//   ....[2]....
        /*0084*/ 	.word	0xffffffff


	//   ....[3]....
        /*0088*/ 	.word	0xffffffff


	//   ....[4]....
        /*008c*/ 	.word	0xffffffff


	//   ....[5]....
        /*0090*/ 	.word	0xffffffff


	//   ....[6]....
        /*0094*/ 	.word	0xffffffff


	//   ....[7]....
        /*0098*/ 	.word	0xffffffff


	//   ....[8]....
        /*009c*/ 	.word	0xffffffff


	//   ....[9]....
        /*00a0*/ 	.word	0xffffffff


	//   ....[10]....
        /*00a4*/ 	.word	0xffffffff


	//   ....[11]....
        /*00a8*/ 	.word	0xffffffff


	//   ....[12]....
        /*00ac*/ 	.word	0xffffffff


	//   ....[13]....
        /*00b0*/ 	.word	0xffffffff


	//   ....[14]....
        /*00b4*/ 	.word	0xffffffff


	//   ....[15]....
        /*00b8*/ 	.word	0xffffffff


	//   ....[16]....
        /*00bc*/ 	.word	0xffffffff


	//   ....[17]....
        /*00c0*/ 	.word	0xffffffff


	//   ....[18]....
        /*00c4*/ 	.word	0xffffffff


	//   ....[19]....
        /*00c8*/ 	.word	0xffffffff


	//   ....[20]....
        /*00cc*/ 	.word	0xffffffff


	//   ....[21]....
        /*00d0*/ 	.word	0xffffffff


	//   ....[22]....
        /*00d4*/ 	.word	0xffffffff


	//   ....[23]....
        /*00d8*/ 	.word	0xffffffff


	//   ....[24]....
        /*00dc*/ 	.word	0xffffffff


	//   ....[25]....
        /*00e0*/ 	.word	0xffffffff


	//   ....[26]....
        /*00e4*/ 	.word	0xffffffff


	//   ....[27]....
        /*00e8*/ 	.word	0xffffffff


	//   ....[28]....
        /*00ec*/ 	.word	0xffffffff


	//   ....[29]....
        /*00f0*/ 	.word	0xffffffff


	//----- nvinfo : EIATTR_COOP_GROUP_INSTR_OFFSETS
	.align		4
.L_85:
        /*00f4*/ 	.byte	0x04, 0x28
        /*00f6*/ 	.short	(.L_87 - .L_86)


	//   ....[0]....
.L_86:
        /*00f8*/ 	.word	0x00000b50


	//   ....[1]....
        /*00fc*/ 	.word	0x00000bc0


	//   ....[2]....
        /*0100*/ 	.word	0x00000c40


	//   ....[3]....
        /*0104*/ 	.word	0x00000ca0


	//   ....[4]....
        /*0108*/ 	.word	0x00000ce0


	//   ....[5]....
        /*010c*/ 	.word	0x00000f20


	//   ....[6]....
        /*0110*/ 	.word	0x00000f90


	//   ....[7]....
        /*0114*/ 	.word	0x00000fe0


	//   ....[8]....
        /*0118*/ 	.word	0x00001040


	//   ....[9]....
        /*011c*/ 	.word	0x000010b0


	//   ....[10]....
        /*0120*/ 	.word	0x000022f0


	//   ....[11]....
        /*0124*/ 	.word	0x00002380


	//   ....[12]....
        /*0128*/ 	.word	0x000023e0


	//   ....[13]....
        /*012c*/ 	.word	0x00002430


	//   ....[14]....
        /*0130*/ 	.word	0x00002470


	//   ....[15]....
        /*0134*/ 	.word	0x00003080


	//   ....[16]....
        /*0138*/ 	.word	0x000030f0


	//   ....[17]....
        /*013c*/ 	.word	0x00003170


	//   ....[18]....
        /*0140*/ 	.word	0x000031d0


	//   ....[19]....
        /*0144*/ 	.word	0x00003210


	//   ....[20]....
        /*0148*/ 	.word	0x00003450


	//   ....[21]....
        /*014c*/ 	.word	0x000034c0


	//   ....[22]....
        /*0150*/ 	.word	0x00003510


	//   ....[23]....
        /*0154*/ 	.word	0x00003570


	//   ....[24]....
        /*0158*/ 	.word	0x000035f0


	//   ....[25]....
        /*015c*/ 	.word	0x000049a0


	//   ....[26]....
        /*0160*/ 	.word	0x00004a30


	//   ....[27]....
        /*0164*/ 	.word	0x00004a90


	//   ....[28]....
        /*0168*/ 	.word	0x00004ae0


	//   ....[29]....
        /*016c*/ 	.word	0x00004b20


	//----- nvinfo : EIATTR_VRC_CTA_INIT_COUNT
	.align		4
.L_87:
        /*0170*/ 	.byte	0x02, 0x4a
	.zero		1
	.zero		1


	//----- nvinfo : EIATTR_EXIT_INSTR_OFFSETS
	.align		4
        /*0174*/ 	.byte	0x04, 0x1c
        /*0176*/ 	.short	(.L_89 - .L_88)


	//   ....[0]....
.L_88:
        /*0178*/ 	.word	0x00000080


	//   ....[1]....
        /*017c*/ 	.word	0x000000c0


	//   ....[2]....
        /*0180*/ 	.word	0x00004cf0


	//   ....[3]....
        /*0184*/ 	.word	0x00004d50


	//----- nvinfo : EIATTR_MAX_THREADS
	.align		4
.L_89:
        /*0188*/ 	.byte	0x04, 0x05
        /*018a*/ 	.short	(.L_91 - .L_90)
.L_90:
        /*018c*/ 	.word	0x00000100
        /*0190*/ 	.word	0x00000001
        /*0194*/ 	.word	0x00000001


	//----- nvinfo : EIATTR_CRS_STACK_SIZE
	.align		4
.L_91:
        /*0198*/ 	.byte	0x04, 0x1e
        /*019a*/ 	.short	(.L_93 - .L_92)
.L_92:
        /*019c*/ 	.word	0x00000000


	//----- nvinfo : EIATTR_CBANK_PARAM_SIZE
	.align		4
.L_93:
        /*01a0*/ 	.byte	0x03, 0x19
        /*01a2*/ 	.short	0x001d


	//----- nvinfo : EIATTR_PARAM_CBANK
	.align		4
        /*01a4*/ 	.byte	0x04, 0x0a
        /*01a6*/ 	.short	(.L_95 - .L_94)
	.align		4
.L_94:
        /*01a8*/ 	.word	index@(.nv.constant0._ZN3cub18CUB_300001_SM_10006detail6reduce28DeviceReduceSingleTileKernelINS2_10policy_hubIfjN4cuda3__47maximumIvEEE10Policy1000EPfSB_iS8_ffNS5_3std3__410__identityEEEvT0_T1_T2_T3_T4_T6_)
        /*01ac*/ 	.short	0x0380
        /*01ae*/ 	.short	0x001d


	//----- nvinfo : EIATTR_SW_WAR
	.align		4
.L_95:
        /*01b0*/ 	.byte	0x04, 0x36
        /*01b2*/ 	.short	(.L_97 - .L_96)
.L_96:
        /*01b4*/ 	.word	0x00000008
.L_97:


//--------------------- .nv.info._ZN3cub18CUB_300001_SM_10006detail6reduce18DeviceReduceKernelINS2_10policy_hubIfjN4cuda3__47maximumIvEEE10Policy1000EPfjS8_fNS5_3std3__410__identityEEEvT0_PT3_T1_NS0_13GridEvenShareISI_EET2_T4_ --------------------------
	.section	.nv.info._ZN3cub18CUB_300001_SM_10006detail6reduce18DeviceReduceKernelINS2_10policy_hubIfjN4cuda3__47maximumIvEEE10Policy1000EPfjS8_fNS5_3std3__410__identityEEEvT0_PT3_T1_NS0_13GridEvenShareISI_EET2_T4_,"",@"SHT_CUDA_INFO"
	.sectionflags	@""
	.align	4


	//----- nvinfo : EIATTR_CUDA_API_VERSION
	.align		4
        /*0000*/ 	.byte	0x04, 0x37
        /*0002*/ 	.short	(.L_99 - .L_98)
.L_98:
        /*0004*/ 	.word	0x00000082


	//----- nvinfo : EIATTR_KPARAM_INFO
	.align		4
.L_99:
        /*0008*/ 	.byte	0x04, 0x17
        /*000a*/ 	.short	(.L_101 - .L_100)
.L_100:
        /*000c*/ 	.word	0x00000000
        /*0010*/ 	.short	0x0005
        /*0012*/ 	.short	0x003d
        /*0014*/ 	.byte	0x00, 0xf0, 0x05, 0x00


	//----- nvinfo : EIATTR_KPARAM_INFO
	.align		4
.L_101:
        /*0018*/ 	.byte	0x04, 0x17
        /*001a*/ 	.short	(.L_103 - .L_102)
.L_102:
        /*001c*/ 	.word	0x00000000
        /*0020*/ 	.short	0x0004
        /*0022*/ 	.short	0x003c
        /*0024*/ 	.byte	0x00, 0xf0, 0x05, 0x00


	//----- nvinfo : EIATTR_KPARAM_INFO
	.align		4
.L_103:
        /*0028*/ 	.byte	0x04, 0x17
        /*002a*/ 	.short	(.L_105 - .L_104)
.L_104:
        /*002c*/ 	.word	0x00000000
        /*0030*/ 	.short	0x0003
        /*0032*/ 	.short	0x0014
        /*0034*/ 	.byte	0x00, 0xf0, 0xa1, 0x00


	//----- nvinfo : EIATTR_KPARAM_INFO
	.align		4
.L_105:
        /*0038*/ 	.byte	0x04, 0x17
        /*003a*/ 	.short	(.L_107 - .L_106)
.L_106:
        /*003c*/ 	.word	0x00000000
        /*0040*/ 	.short	0x0002
        /*0042*/ 	.short	0x0010
        /*0044*/ 	.byte	0x00, 0xf0, 0x11, 0x00


	//----- nvinfo : EIATTR_KPARAM_INFO
	.align		4
.L_107:
        /*0048*/ 	.byte	0x04, 0x17
        /*004a*/ 	.short	(.L_109 - .L_108)
.L_108:
        /*004c*/ 	.word	0x00000000
        /*0050*/ 	.short	0x0001
        /*0052*/ 	.short	0x0008
        /*0054*/ 	.byte	0x00, 0xf5, 0x21, 0x00


	//----- nvinfo : EIATTR_KPARAM_INFO
	.align		4
.L_109:
        /*0058*/ 	.byte	0x04, 0x17
        /*005a*/ 	.short	(.L_111 - .L_110)
.L_110:
        /*005c*/ 	.word	0x00000000
        /*0060*/ 	.short	0x0000
        /*0062*/ 	.short	0x0000
        /*0064*/ 	.byte	0x00, 0xf5, 0x21, 0x00


	//----- nvinfo : EIATTR_SPARSE_MMA_MASK
	.align		4
.L_111:
        /*0068*/ 	.byte	0x03, 0x50
        /*006a*/ 	.short	0x0000


	//----- nvinfo : EIATTR_MAXREG_COUNT
	.align		4
        /*006c*/ 	.byte	0x03, 0x1b
        /*006e*/ 	.short	0x00ff


	//----- nvinfo : EIATTR_NUM_BARRIERS
	.align		4
        /*0070*/ 	.byte	0x02, 0x4c
        /*0072*/ 	.byte	0x01
	.zero		1


	//----- nvinfo : EIATTR_MERCURY_ISA_VERSION
	.align		4
        /*0074*/ 	.byte	0x03, 0x5f
        /*0076*/ 	.short	0x0101


	//----- nvinfo : EIATTR_COOP_GROUP_MASK_REGIDS
	.align		4
        /*0078*/ 	.byte	0x04, 0x29
        /*007a*/ 	.short	(.L_113 - .L_112)


	//   ....[0]....
.L_112:
        /*007c*/ 	.word	0xffffffff


	//   ....[1]....
        /*0080*/ 	.word	0xffffffff


	//   ....[2]....
        /*0084*/ 	.word	0xffffffff


	//   ....[3]....
        /*0088*/ 	.word	0xffffffff


	//   ....[4]....
        /*008c*/ 	.word	0xffffffff


	//   ....[5]....
        /*0090*/ 	.word	0xffffffff


	//   ....[6]....
        /*0094*/ 	.word	0xffffffff


	//   ....[7]....
        /*0098*/ 	.word	0xffffffff


	//   ....[8]....
        /*009c*/ 	.word	0xffffffff


	//   ....[9]....
        /*00a0*/ 	.word	0xffffffff


	//   ....[10]....
        /*00a4*/ 	.word	0xffffffff


	//   ....[11]....
        /*00a8*/ 	.word	0xffffffff


	//   ....[12]....
        /*00ac*/ 	.word	0xffffffff


	//   ....[13]....
        /*00b0*/ 	.word	0xffffffff


	//   ....[14]....
        /*00b4*/ 	.word	0xffffffff


	//   ....[15]....
        /*00b8*/ 	.word	0xffffffff


	//   ....[16]....
        /*00bc*/ 	.word	0xffffffff


	//   ....[17]....
        /*00c0*/ 	.word	0xffffffff


	//   ....[18]....
        /*00c4*/ 	.word	0xffffffff


	//   ....[19]....
        /*00c8*/ 	.word	0xffffffff


	//   ....[20]....
        /*00cc*/ 	.word	0xffffffff


	//   ....[21]....
        /*00d0*/ 	.word	0xffffffff


	//   ....[22]....
        /*00d4*/ 	.word	0xffffffff


	//   ....[23]....
        /*00d8*/ 	.word	0xffffffff


	//   ....[24]....
        /*00dc*/ 	.word	0xffffffff


	//   ....[25]....
        /*00e0*/ 	.word	0xffffffff


	//   ....[26]....
        /*00e4*/ 	.word	0xffffffff


	//   ....[27]....
        /*00e8*/ 	.word	0xffffffff


	//   ....[28]....
        /*00ec*/ 	.word	0xffffffff


	//   ....[29]....
        /*00f0*/ 	.word	0xffffffff


	//----- nvinfo : EIATTR_COOP_GROUP_INSTR_OFFSETS
	.align		4
.L_113:
        /*00f4*/ 	.byte	0x04, 0x28
        /*00f6*/ 	.short	(.L_115 - .L_114)


	//   ....[0]....
.L_114:
        /*00f8*/ 	.word	0x00000550


	//   ....[1]....
        /*00fc*/ 	.word	0x000005c0


	//   ....[2]....
        /*0100*/ 	.word	0x00000640


	//   ....[3]....
        /*0104*/ 	.word	0x000006a0


	//   ....[4]....
        /*0108*/ 	.word	0x000006e0


	//   ....[5]....
        /*010c*/ 	.word	0x00000920


	//   ....[6]....
        /*0110*/ 	.word	0x00000990


	//   ....[7]....
        /*0114*/ 	.word	0x000009e0


	//   ....[8]....
        /*0118*/ 	.word	0x00000a40


	//   ....[9]....
        /*011c*/ 	.word	0x00000ac0


	//   ....[10]....
        /*0120*/ 	.word	0x00001760


	//   ....[11]....
        /*0124*/ 	.word	0x000017f0


	//   ....[12]....
        /*0128*/ 	.word	0x00001850


	//   ....[13]....
        /*012c*/ 	.word	0x000018a0


	//   ....[14]....
        /*0130*/ 	.word	0x000018e0


	//   ....[15]....
        /*0134*/ 	.word	0x00001f60


	//   ....[16]....
        /*0138*/ 	.word	0x00001fd0


	//   ....[17]....
        /*013c*/ 	.word	0x00002050


	//   ....[18]....
        /*0140*/ 	.word	0x000020b0


	//   ....[19]....
        /*0144*/ 	.word	0x000020f0


	//   ....[20]....
        /*0148*/ 	.word	0x00002330


	//   ....[21]....
        /*014c*/ 	.word	0x000023a0


	//   ....[22]....
        /*0150*/ 	.word	0x000023f0


	//   ....[23]....
        /*0154*/ 	.word	0x00002450


	//   ....[24]....
        /*0158*/ 	.word	0x000024d0


	//   ....[25]....
        /*015c*/ 	.word	0x000032f0


	//   ....[26]....
        /*0160*/ 	.word	0x00003380


	//   ....[27]....
        /*0164*/ 	.word	0x000033e0


	//   ....[28]....
        /*0168*/ 	.word	0x00003430


	//   ....[29]....
        /*016c*/ 	.word	0x00003470


	//----- nvinfo : EIATTR_VRC_CTA_INIT_COUNT
	.align		4
.L_115:
        /*0170*/ 	.byte	0x02, 0x4a
	.zero		1
	.zero		1


	//----- nvinfo : EIATTR_EXIT_INSTR_OFFSETS
	.align		4
        /*0174*/ 	.byte	0x04, 0x1c
        /*0176*/ 	.short	(.L_117 - .L_116)


	//   ....[0]....
.L_116:
        /*0178*/ 	.word	0x00003640


	//   ....[1]....
        /*017c*/ 	.word	0x00003680


	//----- nvinfo : EIATTR_MAX_THREADS
	.align		4
.L_117:
        /*0180*/ 	.byte	0x04, 0x05
        /*0182*/ 	.short	(.L_119 - .L_118)
.L_118:
        /*0184*/ 	.word	0x00000100
        /*0188*/ 	.word	0x00000001
        /*018c*/ 	.word	0x00000001


	//----- nvinfo : EIATTR_CRS_STACK_SIZE
	.align		4
.L_119:
        /*0190*/ 	.byte	0x04, 0x1e
        /*0192*/ 	.short	(.L_121 - .L_120)
.L_120:
        /*0194*/ 	.word	0x00000000


	//----- nvinfo : EIATTR_CBANK_PARAM_SIZE
	.align		4
.L_121:
        /*0198*/ 	.byte	0x03, 0x19
        /*019a*/ 	.short	0x003e


	//----- nvinfo : EIATTR_PARAM_CBANK
	.align		4
        /*019c*/ 	.byte	0x04, 0x0a
        /*019e*/ 	.short	(.L_123 - .L_122)
	.align		4
.L_122:
        /*01a0*/ 	.word	index@(.nv.constant0._ZN3cub18CUB_300001_SM_10006detail6reduce18DeviceReduceKernelINS2_10policy_hubIfjN4cuda3__47maximumIvEEE10Policy1000EPfjS8_fNS5_3std3__410__identityEEEvT0_PT3_T1_NS0_13GridEvenShareISI_EET2_T4_)
        /*01a4*/ 	.short	0x0380
        /*01a6*/ 	.short	0x003e


	//----- nvinfo : EIATTR_SW_WAR
	.align		4
.L_123:
        /*01a8*/ 	.byte	0x04, 0x36
        /*01aa*/ 	.short	(.L_125 - .L_124)
.L_124:
        /*01ac*/ 	.word	0x00000008
.L_125:


//--------------------- .nv.info._ZN3cub18CUB_300001_SM_10006detail6reduce28DeviceReduceSingleTileKernelINS2_10policy_hubIfjN4cuda3__47maximumIvEEE10Policy1000EPfSB_jS8_ffNS5_3std3__410__identityEEEvT0_T1_T2_T3_T4_T6_ --------------------------
	.section	.nv.info._ZN3cub18CUB_300001_SM_10006detail6reduce28DeviceReduceSingleTileKernelINS2_10policy_hubIfjN4cuda3__47maximumIvEEE10Policy1000EPfSB_jS8_ffNS5_3std3__410__identityEEEvT0_T1_T2_T3_T4_T6_,"",@"SHT_CUDA_INFO"
	.sectionflags	@""
	.align	4


	//----- nvinfo : EIATTR_CUDA_API_VERSION
	.align		4
        /*0000*/ 	.byte	0x04, 0x37
        /*0002*/ 	.short	(.L_127 - .L_126)
.L_126:
        /*0004*/ 	.word	0x00000082


	//----- nvinfo : EIATTR_KPARAM_INFO
	.align		4
.L_127:
        /*0008*/ 	.byte	0x04, 0x17
        /*000a*/ 	.short	(.L_129 - .L_128)
.L_128:
        /*000c*/ 	.word	0x00000000
        /*0010*/ 	.short	0x0005
        /*0012*/ 	.short	0x001c
        /*0014*/ 	.byte	0x00, 0xf0, 0x05, 0x00


	//----- nvinfo : EIATTR_KPARAM_INFO
	.align		4
.L_129:
        /*0018*/ 	.byte	0x04, 0x17
        /*001a*/ 	.short	(.L_131 - .L_130)
.L_130:
        /*001c*/ 	.word	0x00000000
        /*0020*/ 	.short	0x0004
        /*0022*/ 	.short	0x0018
        /*0024*/ 	.byte	0x00, 0xf0, 0x11, 0x00


	//----- nvinfo : EIATTR_KPARAM_INFO
	.align		4
.L_131:
        /*0028*/ 	.byte	0x04, 0x17
        /*002a*/ 	.short	(.L_133 - .L_132)
.L_132:
        /*002c*/ 	.word	0x00000000
        /*0030*/ 	.short	0x0003
        /*0032*/ 	.short	0x0014
        /*0034*/ 	.byte	0x00, 0xf0, 0x05, 0x00


	//----- nvinfo : EIATTR_KPARAM_INFO
	.align		4
.L_133:
        /*0038*/ 	.byte	0x04, 0x17
        /*003a*/ 	.short	(.L_135 - .L_134)
.L_134:
        /*003c*/ 	.word	0x00000000
        /*0040*/ 	.short	0x0002
        /*0042*/ 	.short	0x0010
        /*0044*/ 	.byte	0x00, 0xf0, 0x11, 0x00


	//----- nvinfo : EIATTR_KPARAM_INFO
	.align		4
.L_135:
        /*0048*/ 	.byte	0x04, 0x17
        /*004a*/ 	.short	(.L_137 - .L_136)
.L_136:
        /*004c*/ 	.word	0x00000000
        /*0050*/ 	.short	0x0001
        /*0052*/ 	.short	0x0008
        /*0054*/ 	.byte	0x00, 0xf5, 0x21, 0x00


	//----- nvinfo : EIATTR_KPARAM_INFO
	.align		4
.L_137:
        /*0058*/ 	.byte	0x04, 0x17
        /*005a*/ 	.short	(.L_139 - .L_138)
.L_138:
        /*005c*/ 	.word	0x00000000
        /*0060*/ 	.short	0x0000
        /*0062*/ 	.short	0x0000
        /*0064*/ 	.byte	0x00, 0xf5, 0x21, 0x00


	//----- nvinfo : EIATTR_SPARSE_MMA_MASK
	.align		4
.L_139:
        /*0068*/ 	.byte	0x03, 0x50
        /*006a*/ 	.short	0x0000


	//----- nvinfo : EIATTR_MAXREG_COUNT
	.align		4
        /*006c*/ 	.byte	0x03, 0x1b
        /*006e*/ 	.short	0x00ff


	//----- nvinfo : EIATTR_NUM_BARRIERS
	.align		4
        /*0070*/ 	.byte	0x02, 0x4c
        /*0072*/ 	.byte	0x01
	.zero		1


	//----- nvinfo : EIATTR_MERCURY_ISA_VERSION
	.align		4
        /*0074*/ 	.byte	0x03, 0x5f
        /*0076*/ 	.short	0x0101


	//----- nvinfo : EIATTR_COOP_GROUP_MASK_REGIDS
	.align		4
        /*0078*/ 	.byte	0x04, 0x29
        /*007a*/ 	.short	(.L_141 - .L_140)


	//   ....[0]....
.L_140:
        /*007c*/ 	.word	0xffffffff


	//   ....[1]....
        /*0080*/ 	.word	0xffffffff


	//   ....[2]....
        /*0084*/ 	.word	0xffffffff


	//   ....[3]....
        /*0088*/ 	.word	0xffffffff


	//   ....[4]....
        /*008c*/ 	.word	0xffffffff


	//   ....[5]....
        /*0090*/ 	.word	0xffffffff


	//   ....[6]....
        /*0094*/ 	.word	0xffffffff


	//   ....[7]....
        /*0098*/ 	.word	0xffffffff


	//   ....[8]....
        /*009c*/ 	.word	0xffffffff


	//   ....[9]....
        /*00a0*/ 	.word	0xffffffff


	//   ....[10]....
        /*00a4*/ 	.word	0xffffffff


	//   ....[11]....
        /*00a8*/ 	.word	0xffffffff


	//   ....[12]....
        /*00ac*/ 	.word	0xffffffff


	//   ....[13]....
        /*00b0*/ 	.word	0xffffffff


	//   ....[14]....
        /*00b4*/ 	.word	0xffffffff


	//   ....[15]....
        /*00b8*/ 	.word	0xffffffff


	//   ....[16]....
        /*00bc*/ 	.word	0xffffffff


	//   ....[17]....
        /*00c0*/ 	.word	0xffffffff


	//   ....[18]....
        /*00c4*/ 	.word	0xffffffff


	//   ....[19]....
        /*00c8*/ 	.word	0xffffffff


	//   ....[20]....
        /*00cc*/ 	.word	0xffffffff


	//   ....[21]....
        /*00d0*/ 	.word	0xffffffff


	//   ....[22]....
        /*00d4*/ 	.word	0xffffffff


	//   ....[23]....
        /*00d8*/ 	.word	0xffffffff


	//   ....[24]....
        /*00dc*/ 	.word	0xffffffff


	//   ....[25]....
        /*00e0*/ 	.word	0xffffffff


	//   ....[26]....
        /*00e4*/ 	.word	0xffffffff


	//   ....[27]....
        /*00e8*/ 	.word	0xffffffff


	//   ....[28]....
        /*00ec*/ 	.word	0xffffffff


	//   ....[29]....
        /*00f0*/ 	.word	0xffffffff


	//----- nvinfo : EIATTR_COOP_GROUP_INSTR_OFFSETS
	.align		4
.L_141:
        /*00f4*/ 	.byte	0x04, 0x28
        /*00f6*/ 	.short	(.L_143 - .L_142)


	//   ....[0]....
.L_142:
        /*00f8*/ 	.word	0x00000ad0


	//   ....[1]....
        /*00fc*/ 	.word	0x00000b40


	//   ....[2]....
        /*0100*/ 	.word	0x00000bc0


	//   ....[3]....
        /*0104*/ 	.word	0x00000c20


	//   ....[4]....
        /*0108*/ 	.word	0x00000c60


	//   ....[5]....
        /*010c*/ 	.word	0x00000ea0


	//   ....[6]....
        /*0110*/ 	.word	0x00000f10


	//   ....[7]....
        /*0114*/ 	.word	0x00000f60


	//   ....[8]....
        /*0118*/ 	.word	0x00000fc0


	//   ....[9]....
        /*011c*/ 	.word	0x00001030


	//   ....[10]....
        /*0120*/ 	.word	0x00001bf0


	//   ....[11]....
        /*0124*/ 	.word	0x00001c80


	//   ....[12]....
        /*0128*/ 	.word	0x00001ce0


	//   ....[13]....
        /*012c*/ 	.word	0x00001d30


	//   ....[14]....
        /*0130*/ 	.word	0x00001d70


	//   ....[15]....
        /*0134*/ 	.word	0x00002900


	//   ....[16]....
        /*0138*/ 	.word	0x00002970


	//   ....[17]....
        /*013c*/ 	.word	0x000029f0


	//   ....[18]....
        /*0140*/ 	.word	0x00002a50


	//   ....[19]....
        /*0144*/ 	.word	0x00002a90


	//   ....[20]....
        /*0148*/ 	.word	0x00002cd0


	//   ....[21]....
        /*014c*/ 	.word	0x00002d40


	//   ....[22]....
        /*0150*/ 	.word	0x00002d90


	//   ....[23]....
        /*0154*/ 	.word	0x00002df0


	//   ....[24]....
        /*0158*/ 	.word	0x00002e70


	//   ....[25]....
        /*015c*/ 	.word	0x00003bc0


	//   ....[26]....
        /*0160*/ 	.word	0x00003c50


	//   ....[27]....
        /*0164*/ 	.word	0x00003cb0


	//   ....[28]....
        /*0168*/ 	.word	0x00003d00


	//   ....[29]....
        /*016c*/ 	.word	0x00003d40


	//----- nvinfo : EIATTR_VRC_CTA_INIT_COUNT
	.align		4
.L_143:
        /*0170*/ 	.byte	0x02, 0x4a
	.zero		1
	.zero		1


	//----- nvinfo : EIATTR_EXIT_INSTR_OFFSETS
	.align		4
        /*0174*/ 	.byte	0x04, 0x1c
        /*0176*/ 	.short	(.L_145 - .L_144)


	//   ....[0]....
.L_144:
        /*0178*/ 	.word	0x00000080


	//   ....[1]....
        /*017c*/ 	.word	0x000000c0


	//   ....[2]....
        /*0180*/ 	.word	0x00003f10


	//   ....[3]....
        /*0184*/ 	.word	0x00003f70


	//----- nvinfo : EIATTR_MAX_THREADS
	.align		4
.L_145:
        /*0188*/ 	.byte	0x04, 0x05
        /*018a*/ 	.short	(.L_147 - .L_146)
.L_146:
        /*018c*/ 	.word	0x00000100
        /*0190*/ 	.word	0x00000001
        /*0194*/ 	.word	0x00000001


	//----- nvinfo : EIATTR_CRS_STACK_SIZE
	.align		4
.L_147:
        /*0198*/ 	.byte	0x04, 0x1e
        /*019a*/ 	.short	(.L_149 - .L_148)
.L_148:
        /*019c*/ 	.word	0x00000000


	//----- nvinfo : EIATTR_CBANK_PARAM_SIZE
	.align		4
.L_149:
        /*01a0*/ 	.byte	0x03, 0x19
        /*01a2*/ 	.short	0x001d


	//----- nvinfo : EIATTR_PARAM_CBANK
	.align		4
        /*01a4*/ 	.byte	0x04, 0x0a
        /*01a6*/ 	.short	(.L_151 - .L_150)
	.align		4
.L_150:
        /*01a8*/ 	.word	index@(.nv.constant0._ZN3cub18CUB_300001_SM_10006detail6reduce28DeviceReduceSingleTileKernelINS2_10policy_hubIfjN4cuda3__47maximumIvEEE10Policy1000EPfSB_jS8_ffNS5_3std3__410__identityEEEvT0_T1_T2_T3_T4_T6_)
        /*01ac*/ 	.short	0x0380
        /*01ae*/ 	.short	0x001d


	//----- nvinfo : EIATTR_SW_WAR
	.align		4
.L_151:
        /*01b0*/ 	.byte	0x04, 0x36
        /*01b2*/ 	.short	(.L_153 - .L_152)
.L_152:
        /*01b4*/ 	.word	0x00000008
.L_153:


//--------------------- .nv.info._ZN3cub18CUB_300001_SM_10006detail11EmptyKernelIvEEvv --------------------------
	.section	.nv.info._ZN3cub18CUB_300001_SM_10006detail11EmptyKernelIvEEvv,"",@"SHT_CUDA_INFO"
	.sectionflags	@""
	.align	4


	//----- nvinfo : EIATTR_CUDA_API_VERSION
	.align		4
        /*0000*/ 	.byte	0x04, 0x37
        /*0002*/ 	.short	(.L_155 - .L_154)
.L_154:
        /*0004*/ 	.word	0x00000082


	//----- nvinfo : EIATTR_SPARSE_MMA_MASK
	.align		4
.L_155:
        /*0008*/ 	.byte	0x03, 0x50
        /*000a*/ 	.short	0x0000


	//----- nvinfo : EIATTR_MAXREG_COUNT
	.align		4
        /*000c*/ 	.byte	0x03, 0x1b
        /*000e*/ 	.short	0x00ff


	//----- nvinfo : EIATTR_MERCURY_ISA_VERSION
	.align		4
        /*0010*/ 	.byte	0x03, 0x5f
        /*0012*/ 	.short	0x0101


	//----- nvinfo : EIATTR_VRC_CTA_INIT_COUNT
	.align		4
        /*0014*/ 	.byte	0x02, 0x4a
	.zero		1
	.zero		1


	//----- nvinfo : EIATTR_EXIT_INSTR_OFFSETS
	.align		4
        /*0018*/ 	.byte	0x04, 0x1c
        /*001a*/ 	.short	(.L_157 - .L_156)


	//   ....[0]....
.L_156:
        /*001c*/ 	.word	0x00000010


	//----- nvinfo : EIATTR_SW_WAR
	.align		4
.L_157:
        /*0020*/ 	.byte	0x04, 0x36
        /*0022*/ 	.short	(.L_159 - .L_158)
.L_158:
        /*0024*/ 	.word	0x00000008
.L_159:


//--------------------- .nv.info._Z13processBlocksP11BlockOfGridiPff --------------------------
	.section	.nv.info._Z13processBlocksP11BlockOfGridiPff,"",@"SHT_CUDA_INFO"
	.sectionflags	@""
	.align	4


	//----- nvinfo : EIATTR_CUDA_API_VERSION
	.align		4
        /*0000*/ 	.byte	0x04, 0x37
        /*0002*/ 	.short	(.L_161 - .L_160)
.L_160:
        /*0004*/ 	.word	0x00000082


	//----- nvinfo : EIATTR_KPARAM_INFO
	.align		4
.L_161:
        /*0008*/ 	.byte	0x04, 0x17
        /*000a*/ 	.short	(.L_163 - .L_162)
.L_162:
        /*000c*/ 	.word	0x00000000
        /*0010*/ 	.short	0x0003
        /*0012*/ 	.short	0x0018
        /*0014*/ 	.byte	0x00, 0xf0, 0x11, 0x00


	//----- nvinfo : EIATTR_KPARAM_INFO
	.align		4
.L_163:
        /*0018*/ 	.byte	0x04, 0x17
        /*001a*/ 	.short	(.L_165 - .L_164)
.L_164:
        /*001c*/ 	.word	0x00000000
        /*0020*/ 	.short	0x0002
        /*0022*/ 	.short	0x0010
        /*0024*/ 	.byte	0x00, 0xf5, 0x21, 0x00


	//----- nvinfo : EIATTR_KPARAM_INFO
	.align		4
.L_165:
        /*0028*/ 	.byte	0x04, 0x17
        /*002a*/ 	.short	(.L_167 - .L_166)
.L_166:
        /*002c*/ 	.word	0x00000000
        /*0030*/ 	.short	0x0001
        /*0032*/ 	.short	0x0008
        /*0034*/ 	.byte	0x00, 0xf0, 0x11, 0x00


	//----- nvinfo : EIATTR_KPARAM_INFO
	.align		4
.L_167:
        /*0038*/ 	.byte	0x04, 0x17
        /*003a*/ 	.short	(.L_169 - .L_168)
.L_168:
        /*003c*/ 	.word	0x00000000
        /*0040*/ 	.short	0x0000
        /*0042*/ 	.short	0x0000
        /*0044*/ 	.byte	0x00, 0xf5, 0x21, 0x00


	//----- nvinfo : EIATTR_SPARSE_MMA_MASK
	.align		4
.L_169:
        /*0048*/ 	.byte	0x03, 0x50
        /*004a*/ 	.short	0x0000


	//----- nvinfo : EIATTR_MAXREG_COUNT
	.align		4
        /*004c*/ 	.byte	0x03, 0x1b
        /*004e*/ 	.short	0x00ff


	//----- nvinfo : EIATTR_NUM_BARRIERS
	.align		4
        /*0050*/ 	.byte	0x02, 0x4c
        /*0052*/ 	.byte	0x01
	.zero		1


	//----- nvinfo : EIATTR_MERCURY_ISA_VERSION
	.align		4
        /*0054*/ 	.byte	0x03, 0x5f
        /*0056*/ 	.short	0x0101


	//----- nvinfo : EIATTR_VRC_CTA_INIT_COUNT
	.align		4
        /*0058*/ 	.byte	0x02, 0x4a
	.zero		1
	.zero		1


	//----- nvinfo : EIATTR_EXIT_INSTR_OFFSETS
	.align		4
        /*005c*/ 	.byte	0x04, 0x1c
        /*005e*/ 	.short	(.L_171 - .L_170)


	//   ....[0]....
.L_170:
        /*0060*/ 	.word	0x000012b0


	//----- nvinfo : EIATTR_CRS_STACK_SIZE
	.align		4
.L_171:
        /*0064*/ 	.byte	0x04, 0x1e
        /*0066*/ 	.short	(.L_173 - .L_172)
.L_172:
        /*0068*/ 	.word	0x00000000


	//----- nvinfo : EIATTR_CBANK_PARAM_SIZE
	.align		4
.L_173:
        /*006c*/ 	.byte	0x03, 0x19
        /*006e*/ 	.short	0x001c


	//----- nvinfo : EIATTR_PARAM_CBANK
	.align		4
        /*0070*/ 	.byte	0x04, 0x0a
        /*0072*/ 	.short	(.L_175 - .L_174)
	.align		4
.L_174:
        /*0074*/ 	.word	index@(.nv.constant0._Z13processBlocksP11BlockOfGridiPff)
        /*0078*/ 	.short	0x0380
        /*007a*/ 	.short	0x001c


	//----- nvinfo : EIATTR_SW_WAR
	.align		4
.L_175:
        /*007c*/ 	.byte	0x04, 0x36
        /*007e*/ 	.short	(.L_177 - .L_176)
.L_176:
        /*0080*/ 	.word	0x00000008
.L_177:


//--------------------- .nv.callgraph             --------------------------
	.section	.nv.callgraph,"",@"SHT_CUDA_CALLGRAPH"
	.align	4
	.sectionentsize	8
	.align		4
        /*0000*/ 	.word	0x00000000
	.align		4
        /*0004*/ 	.word	0xffffffff
	.align		4
        /*0008*/ 	.word	0x00000000
	.align		4
        /*000c*/ 	.word	0xfffffffe
	.align		4
        /*0010*/ 	.word	0x00000000
	.align		4
        /*0014*/ 	.word	0xfffffffd
	.align		4
        /*0018*/ 	.word	0x00000000
	.align		4
        /*001c*/ 	.word	0xfffffffc


//--------------------- .nv.constant4             --------------------------
	.section	.nv.constant4,"a",@progbits
	.align	8
	.align		8
.nv.constant4:
        /*0000*/ 	.dword	_ZN34_INTERNAL_cc2c6ce6_4_k_cu_3b7a56614cuda3std3__45__cpo5beginE
	.align		8
        /*0008*/ 	.dword	_ZN34_INTERNAL_cc2c6ce6_4_k_cu_3b7a56614cuda3std3__45__cpo3endE
	.align		8
        /*0010*/ 	.dword	_ZN34_INTERNAL_cc2c6ce6_4_k_cu_3b7a56614cuda3std3__45__cpo6cbeginE
	.align		8
        /*0018*/ 	.dword	_ZN34_INTERNAL_cc2c6ce6_4_k_cu_3b7a56614cuda3std3__45__cpo4cendE
	.align		8
        /*0020*/ 	.dword	_ZN34_INTERNAL_cc2c6ce6_4_k_cu_3b7a56614cuda3std3__45__cpo6rbeginE
	.align		8
        /*0028*/ 	.dword	_ZN34_INTERNAL_cc2c6ce6_4_k_cu_3b7a56614cuda3std3__45__cpo4rendE
	.align		8
        /*0030*/ 	.dword	_ZN34_INTERNAL_cc2c6ce6_4_k_cu_3b7a56614cuda3std3__45__cpo7crbeginE
	.align		8
        /*0038*/ 	.dword	_ZN34_INTERNAL_cc2c6ce6_4_k_cu_3b7a56614cuda3std3__45__cpo5crendE
	.align		8
        /*0040*/ 	.dword	_ZN34_INTERNAL_cc2c6ce6_4_k_cu_3b7a56614cuda3std3__436_GLOBAL__N__cc2c6ce6_4_k_cu_3b7a56616ignoreE
	.align		8
        /*0048*/ 	.dword	_ZN34_INTERNAL_cc2c6ce6_4_k_cu_3b7a56614cuda3std3__419piecewise_constructE
	.align		8
        /*0050*/ 	.dword	_ZN34_INTERNAL_cc2c6ce6_4_k_cu_3b7a56614cuda3std3__48in_placeE
	.align		8
        /*0058*/ 	.dword	_ZN34_INTERNAL_cc2c6ce6_4_k_cu_3b7a56614cuda3std3__420unreachable_sentinelE
	.align		8
        /*0060*/ 	.dword	_ZN34_INTERNAL_cc2c6ce6_4_k_cu_3b7a56614cuda3std3__47nulloptE
	.align		8
        /*0068*/ 	.dword	_ZN34_INTERNAL_cc2c6ce6_4_k_cu_3b7a56614cuda3std3__48unexpectE
	.align		8
        /*0070*/ 	.dword	_ZN34_INTERNAL_cc2c6ce6_4_k_cu_3b7a56614cuda3std6ranges3__45__cpo4swapE
	.align		8
        /*0078*/ 	.dword	_ZN34_INTERNAL_cc2c6ce6_4_k_cu_3b7a56614cuda3std6ranges3__45__cpo9iter_moveE
	.align		8
        /*0080*/ 	.dword	_ZN34_INTERNAL_cc2c6ce6_4_k_cu_3b7a56614cuda3std6ranges3__45__cpo5beginE
	.align		8
        /*0088*/ 	.dword	_ZN34_INTERNAL_cc2c6ce6_4_k_cu_3b7a56614cuda3std6ranges3__45__cpo3endE
	.align		8
        /*0090*/ 	.dword	_ZN34_INTERNAL_cc2c6ce6_4_k_cu_3b7a56614cuda3std6ranges3__45__cpo6cbeginE
	.align		8
        /*0098*/ 	.dword	_ZN34_INTERNAL_cc2c6ce6_4_k_cu_3b7a56614cuda3std6ranges3__45__cpo4cendE
	.align		8
        /*00a0*/ 	.dword	_ZN34_INTERNAL_cc2c6ce6_4_k_cu_3b7a56614cuda3std6ranges3__45__cpo7advanceE
	.align		8
        /*00a8*/ 	.dword	_ZN34_INTERNAL_cc2c6ce6_4_k_cu_3b7a56614cuda3std6ranges3__45__cpo9iter_swapE
	.align		8
        /*00b0*/ 	.dword	_ZN34_INTERNAL_cc2c6ce6_4_k_cu_3b7a56614cuda3std6ranges3__45__cpo4nextE
	.align		8
        /*00b8*/ 	.dword	_ZN34_INTERNAL_cc2c6ce6_4_k_cu_3b7a56614cuda3std6ranges3__45__cpo4prevE
	.align		8
        /*00c0*/ 	.dword	_ZN34_INTERNAL_cc2c6ce6_4_k_cu_3b7a56614cuda3std6ranges3__45__cpo4dataE
	.align		8
        /*00c8*/ 	.dword	_ZN34_INTERNAL_cc2c6ce6_4_k_cu_3b7a56614cuda3std6ranges3__45__cpo5cdataE
	.align		8
        /*00d0*/ 	.dword	_ZN34_INTERNAL_cc2c6ce6_4_k_cu_3b7a56614cuda3std6ranges3__45__cpo4sizeE
	.align		8
        /*00d8*/ 	.dword	_ZN34_INTERNAL_cc2c6ce6_4_k_cu_3b7a56614cuda3std6ranges3__45__cpo5ssizeE
	.align		8
        /*00e0*/ 	.dword	_ZN34_INTERNAL_cc2c6ce6_4_k_cu_3b7a56614cuda3std6ranges3__45__cpo8distanceE
	.align		8
        /*00e8*/ 	.dword	_ZN34_INTERNAL_cc2c6ce6_4_k_cu_3b7a56616thrust24THRUST_300001_SM_1000_NS6system6detail10sequential3seqE
	.align		8
        /*00f0*/ 	.dword	_ZN34_INTERNAL_cc2c6ce6_4_k_cu_3b7a56616thrust24THRUST_300001_SM_1000_NS12placeholders2_1E
	.align		8
        /*00f8*/ 	.dword	_ZN34_INTERNAL_cc2c6ce6_4_k_cu_3b7a56616thrust24THRUST_300001_SM_1000_NS12placeholders2_2E
	.align		8
        /*0100*/ 	.dword	_ZN34_INTERNAL_cc2c6ce6_4_k_cu_3b7a56616thrust24THRUST_300001_SM_1000_NS12placeholders2_3E
	.align		8
        /*0108*/ 	.dword	_ZN34_INTERNAL_cc2c6ce6_4_k_cu_3b7a56616thrust24THRUST_300001_SM_1000_NS12placeholders2_4E
	.align		8
        /*0110*/ 	.dword	_ZN34_INTERNAL_cc2c6ce6_4_k_cu_3b7a56616thrust24THRUST_300001_SM_1000_NS12placeholders2_5E
	.align		8
        /*0118*/ 	.dword	_ZN34_INTERNAL_cc2c6ce6_4_k_cu_3b7a56616thrust24THRUST_300001_SM_1000_NS12placeholders2_6E
	.align		8
        /*0120*/ 	.dword	_ZN34_INTERNAL_cc2c6ce6_4_k_cu_3b7a56616thrust24THRUST_300001_SM_1000_NS12placeholders2_7E
	.align		8
        /*0128*/ 	.dword	_ZN34_INTERNAL_cc2c6ce6_4_k_cu_3b7a56616thrust24THRUST_300001_SM_1000_NS12placeholders2_8E
	.align		8
        /*0130*/ 	.dword	_ZN34_INTERNAL_cc2c6ce6_4_k_cu_3b7a56616thrust24THRUST_300001_SM_1000_NS12placeholders2_9E
	.align		8
        /*0138*/ 	.dword	_ZN34_INTERNAL_cc2c6ce6_4_k_cu_3b7a56616thrust24THRUST_300001_SM_1000_NS12placeholders3_10E


//--------------------- .text._ZN3cub18CUB_300001_SM_10006detail6reduce28DeviceReduceSingleTileKernelINS2_10policy_hubIfjN4cuda3__47maximumIvEEE10Policy1000EPfSB_iS8_ffNS5_3std3__410__identityEEEvT0_T1_T2_T3_T4_T6_ --------------------------
	.section	.text._ZN3cub18CUB_300001_SM_10006detail6reduce28DeviceReduceSingleTileKernelINS2_10policy_hubIfjN4cuda3__47maximumIvEEE10Policy1000EPfSB_iS8_ffNS5_3std3__410__identityEEEvT0_T1_T2_T3_T4_T6_,"ax",@progbits
	.align	128
        .global         _ZN3cub18CUB_300001_SM_10006detail6reduce28DeviceReduceSingleTileKernelINS2_10policy_hubIfjN4cuda3__47maximumIvEEE10Policy1000EPfSB_iS8_ffNS5_3std3__410__identityEEEvT0_T1_T2_T3_T4_T6_
        .type           _ZN3cub18CUB_300001_SM_10006detail6reduce28DeviceReduceSingleTileKernelINS2_10policy_hubIfjN4cuda3__47maximumIvEEE10Policy1000EPfSB_iS8_ffNS5_3std3__410__identityEEEvT0_T1_T2_T3_T4_T6_,@function
        .size           _ZN3cub18CUB_300001_SM_10006detail6reduce28DeviceReduceSingleTileKernelINS2_10policy_hubIfjN4cuda3__47maximumIvEEE10Policy1000EPfSB_iS8_ffNS5_3std3__410__identityEEEvT0_T1_T2_T3_T4_T6_,(.L_x_187 - _ZN3cub18CUB_300001_SM_10006detail6reduce28DeviceReduceSingleTileKernelINS2_10policy_hubIfjN4cuda3__47maximumIvEEE10Policy1000EPfSB_iS8_ffNS5_3std3__410__identityEEEvT0_T1_T2_T3_T4_T6_)
        .other          _ZN3cub18CUB_300001_SM_10006detail6reduce28DeviceReduceSingleTileKernelINS2_10policy_hubIfjN4cuda3__47maximumIvEEE10Policy1000EPfSB_iS8_ffNS5_3std3__410__identityEEEvT0_T1_T2_T3_T4_T6_,@"STO_CUDA_ENTRY STV_DEFAULT"
_ZN3cub18CUB_300001_SM_10006detail6reduce28DeviceReduceSingleTileKernelINS2_10policy_hubIfjN4cuda3__47maximumIvEEE10Policy1000EPfSB_iS8_ffNS5_3std3__410__identityEEEvT0_T1_T2_T3_T4_T6_:
.text._ZN3cub18CUB_300001_SM_10006detail6reduce28DeviceReduceSingleTileKernelINS2_10policy_hubIfjN4cuda3__47maximumIvEEE10Policy1000EPfSB_iS8_ffNS5_3std3__410__identityEEEvT0_T1_T2_T3_T4_T6_:
[----:B------:R-:W-:Y:S01]  /*0000*/  LDC R1, c[0x0][0x37c] ;  /* 0x0000df00ff017b82 */ /* 0x000fe20000000800 */
[----:B------:R-:W0:Y:S01]  /*0010*/  LDCU UR4, c[0x0][0x390] ;  /* 0x00007200ff0477ac */ /* 0x000e220008000800 */
[----:B------:R-:W1:Y:S01]  /*0020*/  LDCU.64 UR6, c[0x0][0x358] ;  /* 0x00006b00ff0677ac */ /* 0x000e620008000a00 */
[----:B0-----:R-:W-:-:S05]  /*0030*/  IMAD.U32 R20, RZ, RZ, UR4 ;  /* 0x00000004ff147e24 */ /* 0x001fca000f8e00ff */
[----:B------:R-:W-:-:S13]  /*0040*/  ISETP.NE.AND P0, PT, R20, RZ, PT ;  /* 0x000000ff1400720c */ /* 0x000fda0003f05270 */
[----:B-1----:R-:W-:Y:S05]  /*0050*/  @P0 BRA `(.L_x_0) ;  /* 0x00000000001c0947 */ /* 0x002fea0003800000 */
[----:B------:R-:W0:Y:S02]  /*0060*/  S2R R0, SR_TID.X ;  /* 0x0000000000007919 */ /* 0x000e240000002100 */
[----:B0-----:R-:W-:-:S13]  /*0070*/  ISETP.NE.AND P0, PT, R0, RZ, PT ;  /* 0x000000ff0000720c */ /* 0x001fda0003f05270 */
[----:B------:R-:W-:Y:S05]  /*0080*/  @P0 EXIT ;  /* 0x000000000000094d */ /* 0x000fea0003800000 */
[----:B------:R-:W0:Y:S08]  /*0090*/  LDC R5, c[0x0][0x398] ;  /* 0x0000e600ff057b82 */ /* 0x000e300000000800 */
[----:B------:R-:W0:Y:S02]  /*00a0*/  LDC.64 R2, c[0x0][0x388] ;  /* 0x0000e200ff027b82 */ /* 0x000e240000000a00 */
[----:B0-----:R-:W-:Y:S01]  /*00b0*/  STG.E desc[UR6][R2.64], R5 ;  /* 0x0000000502007986 */ /* 0x001fe2000c101906 */
[----:B------:R-:W-:Y:S05]  /*00c0*/  EXIT ;  /* 0x000000000000794d */ /* 0x000fea0003800000 */
.L_x_0:
[----:B------:R-:W0:Y:S01]  /*00d0*/  LDCU UR4, c[0x0][0x380] ;  /* 0x00007000ff0477ac */ /* 0x000e220008000800 */
[----:B------:R-:W-:Y:S01]  /*00e0*/  BSSY.RECONVERGENT B0, `(.L_x_1) ;  /* 0x00004c0000007945 */ /* 0x000fe20003800200 */
[----:B0-----:R-:W-:-:S09]  /*00f0*/  ULOP3.LUT UP0, URZ, UR4, 0xf, URZ, 0xc0, !UPT ;  /* 0x0000000f04ff7892 */ /* 0x001fd2000f80c0ff */
[----:B------:R-:W-:Y:S05]  /*0100*/  BRA.U UP0, `(.L_x_2) ;  /* 0x00000025004c7547 */ /* 0x000fea000b800000 */
[----:B------:R-:W-:-:S13]  /*0110*/  ISETP.GT.AND P0, PT, R20, 0xfff, PT ;  /* 0x00000fff1400780c */ /* 0x000fda0003f04270 */
[----:B------:R-:W-:Y:S05]  /*0120*/  @P0 BRA `(.L_x_3) ;  /* 0x00000010007c0947 */ /* 0x000fea0003800000 */
[----:B------:R-:W0:Y:S01]  /*0130*/  S2R R7, SR_TID.X ;  /* 0x0000000000077919 */ /* 0x000e220000002100 */
[----:B------:R-:W-:Y:S01]  /*0140*/  BSSY.RECONVERGENT B1, `(.L_x_4) ;  /* 0x0000009000017945 */ /* 0x000fe20003800200 */
[----:B------:R-:W-:Y:S01]  /*0150*/  IMAD.MOV.U32 R0, RZ, RZ, RZ ;  /* 0x000000ffff007224 */ /* 0x000fe200078e00ff */
[----:B0-----:R-:W-:Y:S01]  /*0160*/  ISETP.GE.AND P0, PT, R7, R20, PT ;  /* 0x000000140700720c */ /* 0x001fe20003f06270 */
[----:B------:R-:W-:-:S12]  /*0170*/  IMAD.MOV.U32 R9, RZ, RZ, R7 ;  /* 0x000000ffff097224 */ /* 0x000fd800078e0007 */
[----:B------:R-:W-:Y:S05]  /*0180*/  @P0 BRA `(.L_x_5) ;  /* 0x0000000000100947 */ /* 0x000fea0003800000 */
[----:B------:R-:W0:Y:S02]  /*0190*/  LDC.64 R2, c[0x0][0x380] ;  /* 0x0000e000ff027b82 */ /* 0x000e240000000a00 */
[----:B0-----:R-:W-:-:S05]  /*01a0*/  IMAD.WIDE.U32 R2, R7, 0x4, R2 ;  /* 0x0000000407027825 */ /* 0x001fca00078e0002 */
[----:B------:R0:W5:Y:S01]  /*01b0*/  LDG.E.CONSTANT R0, desc[UR6][R2.64] ;  /* 0x0000000602007981 */ /* 0x000162000c1e9900 */
[----:B------:R-:W-:-:S07]  /*01c0*/  VIADD R9, R7, 0x100 ;  /* 0x0000010007097836 */ /* 0x000fce0000000000 */
.L_x_5:
[----:B------:R-:W-:Y:S05]  /*01d0*/  BSYNC.RECONVERGENT B1 ;  /* 0x0000000000017941 */ /* 0x000fea0003800200 */
.L_x_4:
[----:B------:R-:W-:Y:S01]  /*01e0*/  ISETP.GE.AND P0, PT, R9, R20, PT ;  /* 0x000000140900720c */ /* 0x000fe20003f06270 */
[----:B------:R-:W-:-:S12]  /*01f0*/  BSSY.RECONVERGENT B1, `(.L_x_6) ;  /* 0x0000091000017945 */ /* 0x000fd80003800200 */
[----:B------:R-:W-:Y:S05]  /*0200*/  @P0 BRA `(.L_x_7) ;  /* 0x00000008003c0947 */ /* 0x000fea0003800000 */
[----:B0-----:R-:W-:Y:S01]  /*0210*/  LOP3.LUT R3, RZ, R9, RZ, 0x33, !PT ;  /* 0x00000009ff037212 */ /* 0x001fe200078e33ff */
[----:B------:R-:W-:Y:S04]  /*0220*/  BSSY.RECONVERGENT B2, `(.L_x_8) ;  /* 0x0000016000027945 */ /* 0x000fe80003800200 */
[----:B------:R-:W-:-:S05]  /*0230*/  IMAD.IADD R4, R3, 0x1, R20 ;  /* 0x0000000103047824 */ /* 0x000fca00078e0214 */
[C---:B------:R-:W-:Y:S02]  /*0240*/  LOP3.LUT R2, R4.reuse, 0x300, RZ, 0xc0, !PT ;  /* 0x0000030004027812 */ /* 0x040fe400078ec0ff */
[----:B------:R-:W-:Y:S02]  /*0250*/  ISETP.GE.U32.AND P0, PT, R4, 0x300, PT ;  /* 0x000003000400780c */ /* 0x000fe40003f06070 */
[----:B------:R-:W-:-:S13]  /*0260*/  ISETP.NE.AND P1, PT, R2, 0x300, PT ;  /* 0x000003000200780c */ /* 0x000fda0003f25270 */
[----:B------:R-:W-:Y:S05]  /*0270*/  @!P1 BRA `(.L_x_9) ;  /* 0x0000000000409947 */ /* 0x000fea0003800000 */
[----:B------:R-:W0:Y:S01]  /*0280*/  LDC.64 R2, c[0x0][0x380] ;  /* 0x0000e000ff027b82 */ /* 0x000e220000000a00 */
[----:B------:R-:W-:-:S04]  /*0290*/  LEA.HI R4, R4, 0x1, RZ, 0x18 ;  /* 0x0000000104047811 */ /* 0x000fc800078fc0ff */
[----:B------:R-:W-:-:S05]  /*02a0*/  LOP3.LUT R4, R4, 0x3, RZ, 0xc0, !PT ;  /* 0x0000000304047812 */ /* 0x000fca00078ec0ff */
[----:B------:R-:W-:Y:S02]  /*02b0*/  IMAD.MOV R4, RZ, RZ, -R4 ;  /* 0x000000ffff047224 */ /* 0x000fe400078e0a04 */
[----:B0-----:R-:W-:-:S04]  /*02c0*/  IMAD.WIDE.U32 R2, R9, 0x4, R2 ;  /* 0x0000000409027825 */ /* 0x001fc800078e0002 */
[----:B------:R-:W-:-:S07]  /*02d0*/  IMAD.MOV.U32 R5, RZ, RZ, R3 ;  /* 0x000000ffff057224 */ /* 0x000fce00078e0003 */
.L_x_10:
[----:B------:R-:W-:-:S06]  /*02e0*/  IMAD.MOV.U32 R3, RZ, RZ, R5 ;  /* 0x000000ffff037224 */ /* 0x000fcc00078e0005 */
[----:B------:R0:W2:Y:S01]  /*02f0*/  LDG.E.CONSTANT R3, desc[UR6][R2.64] ;  /* 0x0000000602037981 */ /* 0x0000a2000c1e9900 */
[----:B------:R-:W-:Y:S02]  /*0300*/  VIADD R4, R4, 0x1 ;  /* 0x0000000104047836 */ /* 0x000fe40000000000 */
[----:B------:R-:W-:-:S03]  /*0310*/  VIADD R9, R9, 0x100 ;  /* 0x0000010009097836 */ /* 0x000fc60000000000 */
[----:B------:R-:W-:Y:S02]  /*0320*/  ISETP.NE.AND P2, PT, R4, RZ, PT ;  /* 0x000000ff0400720c */ /* 0x000fe40003f45270 */
[----:B0-----:R-:W-:-:S05]  /*0330*/  IADD3 R2, P3, PT, R2, 0x400, RZ ;  /* 0x0000040002027810 */ /* 0x001fca0007f7e0ff */
[----:B------:R-:W-:Y:S01]  /*0340*/  IMAD.X R5, RZ, RZ, R5, P3 ;  /* 0x000000ffff057224 */ /* 0x000fe200018e0605 */
[----:B--2--5:R-:W-:-:S04]  /*0350*/  FSETP.GEU.AND P1, PT, R0, R3, PT ;  /* 0x000000030000720b */ /* 0x024fc80003f2e000 */
[----:B------:R-:W-:Y:S01]  /*0360*/  FSEL R0, R3, R0, !P1 ;  /* 0x0000000003007208 */ /* 0x000fe20004800000 */
[----:B------:R-:W-:Y:S08]  /*0370*/  @P2 BRA `(.L_x_10) ;  /* 0xfffffffc00d82947 */ /* 0x000ff0000383ffff */
.L_x_9:
[----:B------:R-:W-:Y:S05]  /*0380*/  BSYNC.RECONVERGENT B2 ;  /* 0x0000000000027941 */ /* 0x000fea0003800200 */
.L_x_8:
[----:B------:R-:W-:Y:S05]  /*0390*/  @!P0 BRA `(.L_x_7) ;  /* 0x0000000400d88947 */ /* 0x000fea0003800000 */
[----:B------:R-:W-:Y:S01]  /*03a0*/  IMAD.IADD R2, R20, 0x1, -R9 ;  /* 0x0000000114027824 */ /* 0x000fe200078e0a09 */
[----:B------:R-:W-:Y:S01]  /*03b0*/  BSSY.RECONVERGENT B2, `(.L_x_11) ;  /* 0x0000041000027945 */ /* 0x000fe20003800200 */
[----:B------:R-:W-:-:S03]  /*03c0*/  PLOP3.LUT P0, PT, PT, PT, PT, 0x80, 0x8 ;  /* 0x000000000008781c */ /* 0x000fc60003f0f070 */
[----:B------:R-:W-:-:S13]  /*03d0*/  ISETP.GT.AND P1, PT, R2, 0xc00, PT ;  /* 0x00000c000200780c */ /* 0x000fda0003f24270 */
[----:B------:R-:W-:Y:S05]  /*03e0*/  @!P1 BRA `(.L_x_12) ;  /* 0x0000000000f49947 */ /* 0x000fea0003800000 */
[----:B------:R-:W-:Y:S01]  /*03f0*/  PLOP3.LUT P0, PT, PT, PT, PT, 0x8, 0x80 ;  /* 0x000000000080781c */ /* 0x000fe20003f0e170 */
[----:B------:R-:W-:-:S12]  /*0400*/  VIADD R6, R20, 0xfffff400 ;  /* 0xfffff40014067836 */ /* 0x000fd80000000000 */
.L_x_13:
[----:B------:R-:W0:Y:S02]  /*0410*/  LDC.64 R2, c[0x0][0x380] ;  /* 0x0000e000ff027b82 */ /* 0x000e240000000a00 */
[----:B0-----:R-:W-:-:S05]  /*0420*/  IMAD.WIDE R22, R9, 0x4, R2 ;  /* 0x0000000409167825 */ /* 0x001fca00078e0202 */
[----:B------:R-:W2:Y:S04]  /*0430*/  LDG.E.CONSTANT R11, desc[UR6][R22.64] ;  /* 0x00000006160b7981 */ /* 0x000ea8000c1e9900 */
[----:B------:R-:W3:Y:S04]  /*0440*/  LDG.E.CONSTANT R8, desc[UR6][R22.64+0x400] ;  /* 0x0004000616087981 */ /* 0x000ee8000c1e9900 */
[----:B------:R-:W4:Y:S01]  /*0450*/  LDG.E.CONSTANT R10, desc[UR6][R22.64+0x800] ;  /* 0x00080006160a7981 */ /* 0x000f22000c1e9900 */
[----:B------:R-:W-:-:S03]  /*0460*/  VIADD R27, R9, 0x400 ;  /* 0x00000400091b7836 */ /* 0x000fc60000000000 */
[----:B------:R0:W4:Y:S01]  /*0470*/  LDG.E.CONSTANT R15, desc[UR6][R22.64+0xc00] ;  /* 0x000c0006160f7981 */ /* 0x000122000c1e9900 */
[----:B------:R-:W-:-:S05]  /*0480*/  IMAD.WIDE R26, R27, 0x4, R2 ;  /* 0x000000041b1a7825 */ /* 0x000fca00078e0202 */
[----:B------:R-:W4:Y:S04]  /*0490*/  LDG.E.CONSTANT R14, desc[UR6][R26.64] ;  /* 0x000000061a0e7981 */ /* 0x000f28000c1e9900 */
[----:B------:R-:W4:Y:S04]  /*04a0*/  LDG.E.CONSTANT R13, desc[UR6][R26.64+0x400] ;  /* 0x000400061a0d7981 */ /* 0x000f28000c1e9900 */
[----:B------:R-:W4:Y:S01]  /*04b0*/  LDG.E.CONSTANT R12, desc[UR6][R26.64+0x800] ;  /* 0x000800061a0c7981 */ /* 0x000f22000c1e9900 */
[----:B------:R-:W-:-:S03]  /*04c0*/  VIADD R5, R9, 0x800 ;  /* 0x0000080009057836 */ /* 0x000fc60000000000 */
[----:B------:R-:W4:Y:S01]  /*04d0*/  LDG.E.CONSTANT R19, desc[UR6][R26.64+0xc00] ;  /* 0x000c00061a137981 */ /* 0x000f22000c1e9900 */
[----:B------:R-:W-:-:S05]  /*04e0*/  IMAD.WIDE R4, R5, 0x4, R2 ;  /* 0x0000000405047825 */ /* 0x000fca00078e0202 */
[----:B------:R-:W4:Y:S04]  /*04f0*/  LDG.E.CONSTANT R18, desc[UR6][R4.64] ;  /* 0x0000000604127981 */ /* 0x000f28000c1e9900 */
[----:B------:R-:W4:Y:S04]  /*0500*/  LDG.E.CONSTANT R17, desc[UR6][R4.64+0x400] ;  /* 0x0004000604117981 */ /* 0x000f28000c1e9900 */
[----:B------:R-:W4:Y:S01]  /*0510*/  LDG.E.CONSTANT R16, desc[UR6][R4.64+0x800] ;  /* 0x0008000604107981 */ /* 0x000f22000c1e9900 */
[----:B0-----:R-:W-:-:S03]  /*0520*/  VIADD R23, R9, 0xc00 ;  /* 0x00000c0009177836 */ /* 0x001fc60000000000 */
[----:B------:R-:W4:Y:S01]  /*0530*/  LDG.E.CONSTANT R21, desc[UR6][R4.64+0xc00] ;  /* 0x000c000604157981 */ /* 0x000f22000c1e9900 */
[----:B------:R-:W-:-:S05]  /*0540*/  IMAD.WIDE R2, R23, 0x4, R2 ;  /* 0x0000000417027825 */ /* 0x000fca00078e0202 */
[----:B------:R-:W4:Y:S04]  /*0550*/  LDG.E.CONSTANT R24, desc[UR6][R2.64] ;  /* 0x0000000602187981 */ /* 0x000f28000c1e9900 */
[----:B------:R-:W4:Y:S04]  /*0560*/  LDG.E.CONSTANT R23, desc[UR6][R2.64+0x400] ;  /* 0x0004000602177981 */ /* 0x000f28000c1e9900 */
[----:B------:R-:W4:Y:S04]  /*0570*/  LDG.E.CONSTANT R22, desc[UR6][R2.64+0x800] ;  /* 0x0008000602167981 */ /* 0x000f28000c1e9900 */
[----:B------:R-:W4:Y:S01]  /*0580*/  LDG.E.CONSTANT R25, desc[UR6][R2.64+0xc00] ;  /* 0x000c000602197981 */ /* 0x000f22000c1e9900 */
[----:B------:R-:W-:-:S05]  /*0590*/  VIADD R9, R9, 0x1000 ;  /* 0x0000100009097836 */ /* 0x000fca0000000000 */
[----:B------:R-:W-:Y:S02]  /*05a0*/  ISETP.GE.AND P2, PT, R9, R6, PT ;  /* 0x000000060900720c */ /* 0x000fe40003f46270 */
[----:B--2--5:R-:W-:-:S04]  /*05b0*/  FSETP.GEU.AND P1, PT, R0, R11, PT ;  /* 0x0000000b0000720b */ /* 0x024fc80003f2e000 */
[----:B------:R-:W-:-:S04]  /*05c0*/  FSEL R11, R11, R0, !P1 ;  /* 0x000000000b0b7208 */ /* 0x000fc80004800000 */
[----:B---3--:R-:W-:-:S04]  /*05d0*/  FSETP.GEU.AND P1, PT, R11, R8, PT ;  /* 0x000000080b00720b */ /* 0x008fc80003f2e000 */
[----:B------:R-:W-:-:S04]  /*05e0*/  FSEL R11, R8, R11, !P1 ;  /* 0x0000000b080b7208 */ /* 0x000fc80004800000 */
[----:B----4-:R-:W-:-:S04]  /*05f0*/  FSETP.GEU.AND P1, PT, R11, R10, PT ;  /* 0x0000000a0b00720b */ /* 0x010fc80003f2e000 */
[----:B------:R-:W-:-:S04]  /*0600*/  FSEL R10, R10, R11, !P1 ;  /* 0x0000000b0a0a7208 */ /* 0x000fc80004800000 */
[----:B------:R-:W-:-:S04]  /*0610*/  FSETP.GEU.AND P1, PT, R10, R15, PT ;  /* 0x0000000f0a00720b */ /* 0x000fc80003f2e000 */
        /* <DEDUP_REMOVED lines=24> */
[----:B------:R-:W-:Y:S01]  /*07a0*/  FSEL R0, R25, R0, !P1 ;  /* 0x0000000019007208 */ /* 0x000fe20004800000 */
[----:B------:R-:W-:Y:S08]  /*07b0*/  @!P2 BRA `(.L_x_13) ;  /* 0xfffffffc0014a947 */ /* 0x000ff0000383ffff */
.L_x_12:
[----:B------:R-:W-:Y:S05]  /*07c0*/  BSYNC.RECONVERGENT B2 ;  /* 0x0000000000027941 */ /* 0x000fea0003800200 */
.L_x_11:
[----:B------:R-:W-:Y:S01]  /*07d0*/  IMAD.IADD R2, R20, 0x1, -R9 ;  /* 0x0000000114027824 */ /* 0x000fe200078e0a09 */
[----:B------:R-:W-:Y:S04]  /*07e0*/  BSSY.RECONVERGENT B2, `(.L_x_14) ;  /* 0x0000021000027945 */ /* 0x000fe80003800200 */
[----:B------:R-:W-:-:S13]  /*07f0*/  ISETP.GT.AND P1, PT, R2, 0x400, PT ;  /* 0x000004000200780c */ /* 0x000fda0003f24270 */
[----:B------:R-:W-:Y:S05]  /*0800*/  @!P1 BRA `(.L_x_15) ;  /* 0x0000000000789947 */ /* 0x000fea0003800000 */
[----:B------:R-:W0:Y:S02]  /*0810*/  LDC.64 R4, c[0x0][0x380] ;  /* 0x0000e000ff047b82 */ /* 0x000e240000000a00 */
[----:B0-----:R-:W-:-:S05]  /*0820*/  IMAD.WIDE R2, R9, 0x4, R4 ;  /* 0x0000000409027825 */ /* 0x001fca00078e0204 */
[----:B------:R-:W2:Y:S04]  /*0830*/  LDG.E.CONSTANT R11, desc[UR6][R2.64] ;  /* 0x00000006020b7981 */ /* 0x000ea8000c1e9900 */
[----:B------:R-:W3:Y:S04]  /*0840*/  LDG.E.CONSTANT R13, desc[UR6][R2.64+0x400] ;  /* 0x00040006020d7981 */ /* 0x000ee8000c1e9900 */
[----:B------:R-:W4:Y:S01]  /*0850*/  LDG.E.CONSTANT R15, desc[UR6][R2.64+0x800] ;  /* 0x00080006020f7981 */ /* 0x000f22000c1e9900 */
[----:B------:R-:W-:-:S03]  /*0860*/  VIADD R19, R9, 0x400 ;  /* 0x0000040009137836 */ /* 0x000fc60000000000 */
[----:B------:R-:W4:Y:S01]  /*0870*/  LDG.E.CONSTANT R17, desc[UR6][R2.64+0xc00] ;  /* 0x000c000602117981 */ /* 0x000f22000c1e9900 */
[----:B------:R-:W-:-:S05]  /*0880*/  IMAD.WIDE R4, R19, 0x4, R4 ;  /* 0x0000000413047825 */ /* 0x000fca00078e0204 */
[----:B------:R-:W4:Y:S04]  /*0890*/  LDG.E.CONSTANT R19, desc[UR6][R4.64] ;  /* 0x0000000604137981 */ /* 0x000f28000c1e9900 */
[----:B------:R-:W4:Y:S04]  /*08a0*/  LDG.E.CONSTANT R21, desc[UR6][R4.64+0x400] ;  /* 0x0004000604157981 */ /* 0x000f28000c1e9900 */
[----:B------:R-:W4:Y:S04]  /*08b0*/  LDG.E.CONSTANT R23, desc[UR6][R4.64+0x800] ;  /* 0x0008000604177981 */ /* 0x000f28000c1e9900 */
[----:B------:R-:W4:Y:S01]  /*08c0*/  LDG.E.CONSTANT R25, desc[UR6][R4.64+0xc00] ;  /* 0x000c000604197981 */ /* 0x000f22000c1e9900 */
[----:B------:R-:W-:Y:S01]  /*08d0*/  VIADD R9, R9, 0x800 ;  /* 0x0000080009097836 */ /* 0x000fe20000000000 */
        /* <DEDUP_REMOVED lines=13> */
[----:B------:R-:W-:Y:S02]  /*09b0*/  FSEL R0, R23, R0, !P0 ;  /* 0x0000000017007208 */ /* 0x000fe40004000000 */
[----:B------:R-:W-:Y:S02]  /*09c0*/  PLOP3.LUT P0, PT, PT, PT, PT, 0x8, 0x80 ;  /* 0x000000000080781c */ /* 0x000fe40003f0e170 */
[----:B------:R-:W-:-:S04]  /*09d0*/  FSETP.GEU.AND P1, PT, R0, R25, PT ;  /* 0x000000190000720b */ /* 0x000fc80003f2e000 */
[----:B------:R-:W-:-:S09]  /*09e0*/  FSEL R0, R25, R0, !P1 ;  /* 0x0000000019007208 */ /* 0x000fd20004800000 */
.L_x_15:
[----:B------:R-:W-:Y:S05]  /*09f0*/  BSYNC.RECONVERGENT B2 ;  /* 0x0000000000027941 */ /* 0x000fea0003800200 */
.L_x_14:
[----:B------:R-:W-:-:S13]  /*0a00*/  ISETP.LT.OR P0, PT, R9, R20, P0 ;  /* 0x000000140900720c */ /* 0x000fda0000701670 */
[----:B------:R-:W-:Y:S05]  /*0a10*/  @!P0 BRA `(.L_x_7) ;  /* 0x0000000000388947 */ /* 0x000fea0003800000 */
[----:B------:R-:W0:Y:S02]  /*0a20*/  LDC.64 R2, c[0x0][0x380] ;  /* 0x0000e000ff027b82 */ /* 0x000e240000000a00 */
[----:B0-----:R-:W-:-:S05]  /*0a30*/  IMAD.WIDE R2, R9, 0x4, R2 ;  /* 0x0000000409027825 */ /* 0x001fca00078e0202 */
[----:B------:R-:W2:Y:S04]  /*0a40*/  LDG.E.CONSTANT R5, desc[UR6][R2.64] ;  /* 0x0000000602057981 */ /* 0x000ea8000c1e9900 */
[----:B------:R-:W3:Y:S04]  /*0a50*/  LDG.E.CONSTANT R9, desc[UR6][R2.64+0x400] ;  /* 0x0004000602097981 */ /* 0x000ee8000c1e9900 */
[----:B------:R-:W4:Y:S04]  /*0a60*/  LDG.E.CONSTANT R11, desc[UR6][R2.64+0x800] ;  /* 0x00080006020b7981 */ /* 0x000f28000c1e9900 */
[----:B------:R-:W4:Y:S01]  /*0a70*/  LDG.E.CONSTANT R13, desc[UR6][R2.64+0xc00] ;  /* 0x000c0006020d7981 */ /* 0x000f22000c1e9900 */
[----:B--2--5:R-:W-:-:S04]  /*0a80*/  FSETP.GEU.AND P0, PT, R0, R5, PT ;  /* 0x000000050000720b */ /* 0x024fc80003f0e000 */
[----:B------:R-:W-:-:S04]  /*0a90*/  FSEL R0, R5, R0, !P0 ;  /* 0x0000000005007208 */ /* 0x000fc80004000000 */
[----:B---3--:R-:W-:-:S04]  /*0aa0*/  FSETP.GEU.AND P0, PT, R0, R9, PT ;  /* 0x000000090000720b */ /* 0x008fc80003f0e000 */
[----:B------:R-:W-:-:S04]  /*0ab0*/  FSEL R0, R9, R0, !P0 ;  /* 0x0000000009007208 */ /* 0x000fc80004000000 */
[----:B----4-:R-:W-:-:S04]  /*0ac0*/  FSETP.GEU.AND P0, PT, R0, R11, PT ;  /* 0x0000000b0000720b */ /* 0x010fc80003f0e000 */
[----:B------:R-:W-:-:S04]  /*0ad0*/  FSEL R0, R11, R0, !P0 ;  /* 0x000000000b007208 */ /* 0x000fc80004000000 */
[----:B------:R-:W-:-:S04]  /*0ae0*/  FSETP.GEU.AND P0, PT, R0, R13, PT ;  /* 0x0000000d0000720b */ /* 0x000fc80003f0e000 */
[----:B------:R-:W-:-:S09]  /*0af0*/  FSEL R0, R13, R0, !P0 ;  /* 0x000000000d007208 */ /* 0x000fd20004000000 */
.L_x_7:
[----:B------:R-:W-:Y:S05]  /*0b00*/  BSYNC.RECONVERGENT B1 ;  /* 0x0000000000017941 */ /* 0x000fea0003800200 */
.L_x_6:
[----:B------:R-:W-:Y:S01]  /*0b10*/  ISETP.GE.AND P0, PT, R20, 0x100, PT ;  /* 0x000001001400780c */ /* 0x000fe20003f06270 */
[----:B-----5:R-:W-:-:S12]  /*0b20*/  IMAD.MOV.U32 R9, RZ, RZ, R0 ;  /* 0x000000ffff097224 */ /* 0x020fd800078e0000 */
[----:B------:R-:W-:Y:S05]  /*0b30*/  @!P0 BRA `(.L_x_16) ;  /* 0x0000000000dc8947 */ /* 0x000fea0003800000 */
[----:B------:R-:W1:Y:S01]  /*0b40*/  S2R R6, SR_LANEID ;  /* 0x0000000000067919 */ /* 0x000e620000000000 */
[----:B------:R-:W2:Y:S02]  /*0b50*/  SHFL.DOWN PT, R0, R9, 0x1, 0x1f ;  /* 0x08201f0009007f89 */ /* 0x000ea400000e0000 */
[C---:B--2---:R-:W-:Y:S02]  /*0b60*/  FSETP.GEU.AND P1, PT, R9.reuse, R0, PT ;  /* 0x000000000900720b */ /* 0x044fe40003f2e000 */
[----:B-1----:R-:W-:Y:S02]  /*0b70*/  ISETP.GT.AND P0, PT, R6, 0x1e, PT ;  /* 0x0000001e0600780c */ /* 0x002fe40003f04270 */
[----:B------:R-:W-:Y:S02]  /*0b80*/  FSEL R0, R0, R9, !P1 ;  /* 0x0000000900007208 */ /* 0x000fe40004800000 */
[----:B------:R-:W-:Y:S02]  /*0b90*/  ISETP.NE.AND P2, PT, R6, RZ, PT ;  /* 0x000000ff0600720c */ /* 0x000fe40003f45270 */
[----:B------:R-:W-:-:S02]  /*0ba0*/  FSEL R0, R9, R0, P0 ;  /* 0x0000000009007208 */ /* 0x000fc40000000000 */
[----:B------:R-:W-:-:S03]  /*0bb0*/  ISETP.GT.AND P0, PT, R6, 0x1d, PT ;  /* 0x0000001d0600780c */ /* 0x000fc60003f04270 */
[----:B0-----:R-:W0:Y:S06]  /*0bc0*/  SHFL.DOWN PT, R3, R0, 0x2, 0x1f ;  /* 0x08401f0000037f89 */ /* 0x001e2c00000e0000 */
[----:B------:R-:W1:Y:S01]  /*0bd0*/  @!P2 S2R R5, SR_CgaCtaId ;  /* 0x000000000005a919 */ /* 0x000e620000008800 */
[----:B------:R-:W-:Y:S02]  /*0be0*/  @!P2 MOV R4, 0x400 ;  /* 0x000004000004a802 */ /* 0x000fe40000000f00 */
[----:B------:R-:W-:-:S04]  /*0bf0*/  @!P2 SHF.R.U32.HI R2, RZ, 0x3, R7 ;  /* 0x00000003ff02a819 */ /* 0x000fc80000011607 */
[----:B------:R-:W-:Y:S02]  /*0c00*/  @!P2 LOP3.LUT R2, R2, 0x7c, RZ, 0xc0, !PT ;  /* 0x0000007c0202a812 */ /* 0x000fe400078ec0ff */
[----:B0-----:R-:W-:-:S04]  /*0c10*/  FSETP.GEU.AND P1, PT, R0, R3, PT ;  /* 0x000000030000720b */ /* 0x001fc80003f2e000 */
[----:B------:R-:W-:Y:S02]  /*0c20*/  @!P0 FSEL R0, R3, R0, !P1 ;  /* 0x0000000003008208 */ /* 0x000fe40004800000 */
[----:B------:R-:W-:-:S03]  /*0c30*/  ISETP.GT.AND P0, PT, R6, 0x1b, PT ;  /* 0x0000001b0600780c */ /* 0x000fc60003f04270 */
[----:B------:R-:W0:Y:S01]  /*0c40*/  SHFL.DOWN PT, R3, R0, 0x4, 0x1f ;  /* 0x08801f0000037f89 */ /* 0x000e2200000e0000 */
[----:B-1----:R-:W-:-:S05]  /*0c50*/  @!P2 LEA R5, R5, R4, 0x18 ;  /* 0x000000040505a211 */ /* 0x002fca00078ec0ff */
[----:B------:R-:W-:Y:S01]  /*0c60*/  @!P2 IMAD.IADD R2, R2, 0x1, R5 ;  /* 0x000000010202a824 */ /* 0x000fe200078e0205 */
[----:B0-----:R-:W-:-:S04]  /*0c70*/  FSETP.GEU.AND P1, PT, R0, R3, PT ;  /* 0x000000030000720b */ /* 0x001fc80003f2e000 */
[----:B------:R-:W-:Y:S02]  /*0c80*/  @!P0 FSEL R0, R3, R0, !P1 ;  /* 0x0000000003008208 */ /* 0x000fe40004800000 */
[----:B------:R-:W-:-:S03]  /*0c90*/  ISETP.GT.AND P0, PT, R6, 0x17, PT ;  /* 0x000000170600780c */ /* 0x000fc60003f04270 */
[----:B------:R-:W0:Y:S02]  /*0ca0*/  SHFL.DOWN PT, R3, R0, 0x8, 0x1f ;  /* 0x09001f0000037f89 */ /* 0x000e2400000e0000 */
[----:B0-----:R-:W-:-:S08]  /*0cb0*/  FSETP.GEU.AND P1, PT, R0, R3, PT ;  /* 0x000000030000720b */ /* 0x001fd00003f2e000 */
[----:B------:R-:W-:Y:S02]  /*0cc0*/  @!P0 FSEL R0, R3, R0, !P1 ;  /* 0x0000000003008208 */ /* 0x000fe40004800000 */
[----:B------:R-:W-:-:S03]  /*0cd0*/  ISETP.GT.AND P1, PT, R6, 0xf, PT ;  /* 0x0000000f0600780c */ /* 0x000fc60003f24270 */
[----:B------:R-:W0:Y:S02]  /*0ce0*/  SHFL.DOWN PT, R3, R0, 0x10, 0x1f ;  /* 0x0a001f0000037f89 */ /* 0x000e2400000e0000 */
[----:B0-----:R-:W-:-:S04]  /*0cf0*/  FSETP.GEU.AND P0, PT, R0, R3, PT ;  /* 0x000000030000720b */ /* 0x001fc80003f0e000 */
[----:B------:R-:W-:Y:S02]  /*0d00*/  FSEL R3, R3, R0, !P0 ;  /* 0x0000000003037208 */ /* 0x000fe40004000000 */
[----:B------:R-:W-:Y:S02]  /*0d10*/  ISETP.NE.AND P0, PT, R7, RZ, PT ;  /* 0x000000ff0700720c */ /* 0x000fe40003f05270 */
[----:B------:R-:W-:Y:S01]  /*0d20*/  FSEL R0, R0, R3, P1 ;  /* 0x0000000300007208 */ /* 0x000fe20000800000 */
[----:B------:R0:W-:Y:S01]  /*0d30*/  @!P2 STS [R2+0x8], R3 ;  /* 0x000008030200a388 */ /* 0x0001e20000000800 */
[----:B------:R-:W-:Y:S09]  /*0d40*/  BAR.SYNC.DEFER_BLOCKING 0x0 ;  /* 0x0000000000007b1d */ /* 0x000ff20000010000 */
[----:B0-----:R-:W-:Y:S05]  /*0d50*/  @P0 BRA `(.L_x_17) ;  /* 0x0000003c00e00947 */ /* 0x001fea0003800000 */
[----:B------:R-:W0:Y:S01]  /*0d60*/  S2UR UR5, SR_CgaCtaId ;  /* 0x00000000000579c3 */ /* 0x000e220000008800 */
[----:B------:R-:W-:Y:S02]  /*0d70*/  UMOV UR4, 0x400 ;  /* 0x0000040000047882 */ /* 0x000fe40000000000 */
[----:B0-----:R-:W-:-:S09]  /*0d80*/  ULEA UR4, UR5, UR4, 0x18 ;  /* 0x0000000405047291 */ /* 0x001fd2000f8ec0ff */
[----:B------:R-:W0:Y:S04]  /*0d90*/  LDS R3, [UR4+0xc] ;  /* 0x00000c04ff037984 */ /* 0x000e280008000800 */
[----:B------:R-:W1:Y:S04]  /*0da0*/  LDS.128 R4, [UR4+0x10] ;  /* 0x00001004ff047984 */ /* 0x000e680008000c00 */
[----:B------:R-:W2:Y:S01]  /*0db0*/  LDS.64 R8, [UR4+0x20] ;  /* 0x00002004ff087984 */ /* 0x000ea20008000a00 */
[----:B0-----:R-:W-:-:S04]  /*0dc0*/  FSETP.GEU.AND P1, PT, R0, R3, PT ;  /* 0x000000030000720b */ /* 0x001fc80003f2e000 */
[----:B------:R-:W-:-:S04]  /*0dd0*/  FSEL R3, R3, R0, !P1 ;  /* 0x0000000003037208 */ /* 0x000fc80004800000 */
[----:B-1----:R-:W-:-:S04]  /*0de0*/  FSETP.GEU.AND P1, PT, R3, R4, PT ;  /* 0x000000040300720b */ /* 0x002fc80003f2e000 */
[----:B------:R-:W-:-:S04]  /*0df0*/  FSEL R4, R4, R3, !P1 ;  /* 0x0000000304047208 */ /* 0x000fc80004800000 */
[----:B------:R-:W-:-:S04]  /*0e00*/  FSETP.GEU.AND P1, PT, R4, R5, PT ;  /* 0x000000050400720b */ /* 0x000fc80003f2e000 */
[----:B------:R-:W-:-:S04]  /*0e10*/  FSEL R5, R5, R4, !P1 ;  /* 0x0000000405057208 */ /* 0x000fc80004800000 */
[----:B------:R-:W-:-:S04]  /*0e20*/  FSETP.GEU.AND P1, PT, R5, R6, PT ;  /* 0x000000060500720b */ /* 0x000fc80003f2e000 */
[----:B------:R-:W-:-:S04]  /*0e30*/  FSEL R6, R6, R5, !P1 ;  /* 0x0000000506067208 */ /* 0x000fc80004800000 */
[----:B------:R-:W-:-:S04]  /*0e40*/  FSETP.GEU.AND P1, PT, R6, R7, PT ;  /* 0x000000070600720b */ /* 0x000fc80003f2e000 */
[----:B------:R-:W-:-:S04]  /*0e50*/  FSEL R7, R7, R6, !P1 ;  /* 0x0000000607077208 */ /* 0x000fc80004800000 */
[----:B--2---:R-:W-:-:S04]  /*0e60*/  FSETP.GEU.AND P1, PT, R7, R8, PT ;  /* 0x000000080700720b */ /* 0x004fc80003f2e000 */
[----:B------:R-:W-:-:S04]  /*0e70*/  FSEL R0, R8, R7, !P1 ;  /* 0x0000000708007208 */ /* 0x000fc80004800000 */
[----:B------:R-:W-:-:S04]  /*0e80*/  FSETP.GEU.AND P1, PT, R0, R9, PT ;  /* 0x000000090000720b */ /* 0x000fc80003f2e000 */
[----:B------:R-:W-:Y:S01]  /*0e90*/  FSEL R0, R9, R0, !P1 ;  /* 0x0000000009007208 */ /* 0x000fe20004800000 */
[----:B------:R-:W-:Y:S08]  /*0ea0*/  BRA `(.L_x_17) ;  /* 0x0000003c008c7947 */ /* 0x000ff00003800000 */
.L_x_16:
[----:B------:R-:W-:Y:S01]  /*0eb0*/  LOP3.LUT R0, R7, 0x3e0, RZ, 0xc0, !PT ;  /* 0x000003e007007812 */ /* 0x000fe200078ec0ff */
[----:B------:R-:W1:Y:S03]  /*0ec0*/  S2R R4, SR_LANEID ;  /* 0x0000000000047919 */ /* 0x000e660000000000 */
[----:B------:R-:W-:Y:S01]  /*0ed0*/  LOP3.LUT R5, RZ, R0, RZ, 0x33, !PT ;  /* 0x00000000ff057212 */ /* 0x000fe200078e33ff */
[----:B0-----:R-:W-:-:S04]  /*0ee0*/  VIADD R3, R0, 0x20 ;  /* 0x0000002000037836 */ /* 0x001fc80000000000 */
[----:B------:R-:W-:Y:S01]  /*0ef0*/  IMAD.IADD R5, R5, 0x1, R20 ;  /* 0x0000000105057824 */ /* 0x000fe200078e0214 */
[----:B------:R-:W-:-:S04]  /*0f00*/  ISETP.GT.AND P0, PT, R3, R20, PT ;  /* 0x000000140300720c */ /* 0x000fc80003f04270 */
[----:B------:R-:W-:-:S05]  /*0f10*/  SEL R5, R5, 0x1f, P0 ;  /* 0x0000001f05057807 */ /* 0x000fca0000000000 */
[----:B------:R-:W0:Y:S01]  /*0f20*/  SHFL.DOWN PT, R0, R9, 0x1, R5 ;  /* 0x0820000009007989 */ /* 0x000e2200000e0005 */
[C---:B-1----:R-:W-:Y:S01]  /*0f30*/  ISETP.GE.AND P0, PT, R4.reuse, R5, PT ;  /* 0x000000050400720c */ /* 0x042fe20003f06270 */
[----:B------:R-:W-:Y:S01]  /*0f40*/  VIADD R2, R4, 0x2 ;  /* 0x0000000204027836 */ /* 0x000fe20000000000 */
[----:B0-----:R-:W-:-:S11]  /*0f50*/  FSETP.GEU.AND P1, PT, R9, R0, PT ;  /* 0x000000000900720b */ /* 0x001fd60003f2e000 */
[----:B------:R-:W-:Y:S02]  /*0f60*/  @!P0 FSEL R9, R0, R9, !P1 ;  /* 0x0000000900098208 */ /* 0x000fe40004800000 */
[----:B------:R-:W-:Y:S01]  /*0f70*/  ISETP.GT.AND P0, PT, R2, R5, PT ;  /* 0x000000050200720c */ /* 0x000fe20003f04270 */
[----:B------:R-:W-:Y:S02]  /*0f80*/  VIADD R2, R4, 0x4 ;  /* 0x0000000404027836 */ /* 0x000fe40000000000 */
[----:B------:R-:W0:Y:S02]  /*0f90*/  SHFL.DOWN PT, R0, R9, 0x2, R5 ;  /* 0x0840000009007989 */ /* 0x000e2400000e0005 */
[----:B0-----:R-:W-:-:S08]  /*0fa0*/  FSETP.GEU.AND P1, PT, R9, R0, PT ;  /* 0x000000000900720b */ /* 0x001fd00003f2e000 */
[----:B------:R-:W-:Y:S02]  /*0fb0*/  @!P0 FSEL R9, R0, R9, !P1 ;  /* 0x0000000900098208 */ /* 0x000fe40004800000 */
[----:B------:R-:W-:Y:S01]  /*0fc0*/  ISETP.GT.AND P0, PT, R2, R5, PT ;  /* 0x000000050200720c */ /* 0x000fe20003f04270 */
[----:B------:R-:W-:Y:S02]  /*0fd0*/  VIADD R2, R4, 0x8 ;  /* 0x0000000804027836 */ /* 0x000fe40000000000 */
[----:B------:R-:W0:Y:S02]  /*0fe0*/  SHFL.DOWN PT, R0, R9, 0x4, R5 ;  /* 0x0880000009007989 */ /* 0x000e2400000e0005 */
[----:B0-----:R-:W-:-:S08]  /*0ff0*/  FSETP.GEU.AND P1, PT, R9, R0, PT ;  /* 0x000000000900720b */ /* 0x001fd00003f2e000 */
[----:B------:R-:W-:Y:S02]  /*1000*/  @!P0 FSEL R9, R0, R9, !P1 ;  /* 0x0000000900098208 */ /* 0x000fe40004800000 */
[----:B------:R-:W-:Y:S01]  /*1010*/  ISETP.GT.AND P1, PT, R2, R5, PT ;  /* 0x000000050200720c */ /* 0x000fe20003f24270 */
[C---:B------:R-:W-:Y:S01]  /*1020*/  VIADD R2, R4.reuse, 0x10 ;  /* 0x0000001004027836 */ /* 0x040fe20000000000 */
[----:B------:R-:W-:Y:S01]  /*1030*/  ISETP.NE.AND P0, PT, R4, RZ, PT ;  /* 0x000000ff0400720c */ /* 0x000fe20003f05270 */
[----:B------:R-:W0:-:S12]  /*1040*/  SHFL.DOWN PT, R0, R9, 0x8, R5 ;  /* 0x0900000009007989 */ /* 0x000e1800000e0005 */
[----:B------:R-:W1:Y:S01]  /*1050*/  @!P0 S2R R6, SR_CgaCtaId ;  /* 0x0000000000068919 */ /* 0x000e620000008800 */
[----:B------:R-:W-:Y:S02]  /*1060*/  @!P0 MOV R3, 0x400 ;  /* 0x0000040000038802 */ /* 0x000fe40000000f00 */
[----:B0-----:R-:W-:-:S04]  /*1070*/  FSETP.GEU.AND P2, PT, R9, R0, PT ;  /* 0x000000000900720b */ /* 0x001fc80003f4e000 */
[----:B------:R-:W-:Y:S02]  /*1080*/  @!P1 FSEL R9, R0, R9, !P2 ;  /* 0x0000000900099208 */ /* 0x000fe40005000000 */
[----:B------:R-:W-:Y:S02]  /*1090*/  ISETP.GT.AND P1, PT, R2, R5, PT ;  /* 0x000000050200720c */ /* 0x000fe40003f24270 */
[----:B------:R-:W-:Y:S01]  /*10a0*/  @!P0 SHF.R.U32.HI R2, RZ, 0x3, R7 ;  /* 0x00000003ff028819 */ /* 0x000fe20000011607 */
[----:B------:R-:W0:Y:S03]  /*10b0*/  SHFL.DOWN PT, R0, R9, 0x10, R5 ;  /* 0x0a00000009007989 */ /* 0x000e2600000e0005 */
[----:B------:R-:W-:Y:S02]  /*10c0*/  @!P0 LOP3.LUT R2, R2, 0x7c, RZ, 0xc0, !PT ;  /* 0x0000007c02028812 */ /* 0x000fe400078ec0ff */
[----:B-1----:R-:W-:-:S05]  /*10d0*/  @!P0 LEA R3, R6, R3, 0x18 ;  /* 0x0000000306038211 */ /* 0x002fca00078ec0ff */
[----:B------:R-:W-:Y:S01]  /*10e0*/  @!P0 IMAD.IADD R3, R2, 0x1, R3 ;  /* 0x0000000102038824 */ /* 0x000fe200078e0203 */
[----:B0-----:R-:W-:-:S04]  /*10f0*/  FSETP.GEU.AND P2, PT, R9, R0, PT ;  /* 0x000000000900720b */ /* 0x001fc80003f4e000 */
[----:B------:R-:W-:-:S05]  /*1100*/  @!P1 FSEL R9, R0, R9, !P2 ;  /* 0x0000000900099208 */ /* 0x000fca0005000000 */
[----:B------:R-:W-:-:S05]  /*1110*/  IMAD.MOV.U32 R0, RZ, RZ, R9 ;  /* 0x000000ffff007224 */ /* 0x000fca00078e0009 */
[----:B------:R0:W-:Y:S01]  /*1120*/  @!P0 STS [R3+0x8], R0 ;  /* 0x0000080003008388 */ /* 0x0001e20000000800 */
[----:B------:R-:W-:Y:S01]  /*1130*/  BAR.SYNC.DEFER_BLOCKING 0x0 ;  /* 0x0000000000007b1d */ /* 0x000fe20000010000 */
[----:B------:R-:W-:-:S13]  /*1140*/  ISETP.NE.AND P0, PT, R7, RZ, PT ;  /* 0x000000ff0700720c */ /* 0x000fda0003f05270 */
[----:B0-----:R-:W-:Y:S05]  /*1150*/  @P0 BRA `(.L_x_17) ;  /* 0x0000003800e00947 */ /* 0x001fea0003800000 */
[----:B------:R-:W0:Y:S01]  /*1160*/  S2UR UR5, SR_CgaCtaId ;  /* 0x00000000000579c3 */ /* 0x000e220000008800 */
[----:B------:R-:W-:Y:S01]  /*1170*/  UMOV UR4, 0x400 ;  /* 0x0000040000047882 */ /* 0x000fe20000000000 */
[C---:B------:R-:W-:Y:S02]  /*1180*/  ISETP.GT.AND P2, PT, R20.reuse, 0x20, PT ;  /* 0x000000201400780c */ /* 0x040fe40003f44270 */
[----:B------:R-:W-:Y:S01]  /*1190*/  ISETP.GT.AND P1, PT, R20, 0x40, PT ;  /* 0x000000401400780c */ /* 0x000fe20003f24270 */
[----:B0-----:R-:W-:-:S09]  /*11a0*/  ULEA UR4, UR5, UR4, 0x18 ;  /* 0x0000000405047291 */ /* 0x001fd2000f8ec0ff */
[----:B------:R-:W0:Y:S04]  /*11b0*/  LDS R3, [UR4+0xc] ;  /* 0x00000c04ff037984 */ /* 0x000e280008000800 */
[----:B------:R-:W1:Y:S04]  /*11c0*/  LDS.128 R4, [UR4+0x10] ;  /* 0x00001004ff047984 */ /* 0x000e680008000c00 */
[----:B------:R-:W2:Y:S01]  /*11d0*/  LDS.64 R8, [UR4+0x20] ;  /* 0x00002004ff087984 */ /* 0x000ea20008000a00 */
[----:B0-----:R-:W-:-:S04]  /*11e0*/  FSETP.GEU.AND P3, PT, R0, R3, PT ;  /* 0x000000030000720b */ /* 0x001fc80003f6e000 */
[----:B------:R-:W-:Y:S02]  /*11f0*/  @P2 FSEL R0, R3, R0, !P3 ;  /* 0x0000000003002208 */ /* 0x000fe40005800000 */
[----:B------:R-:W-:Y:S02]  /*1200*/  ISETP.GT.AND P2, PT, R20, 0x60, PT ;  /* 0x000000601400780c */ /* 0x000fe40003f44270 */
[----:B-1----:R-:W-:-:S04]  /*1210*/  FSETP.GEU.AND P3, PT, R0, R4, PT ;  /* 0x000000040000720b */ /* 0x002fc80003f6e000 */
[----:B------:R-:W-:Y:S02]  /*1220*/  @P1 FSEL R0, R4, R0, !P3 ;  /* 0x0000000004001208 */ /* 0x000fe40005800000 */
[----:B------:R-:W-:Y:S02]  /*1230*/  ISETP.GT.AND P1, PT, R20, 0x80, PT ;  /* 0x000000801400780c */ /* 0x000fe40003f24270 */
[----:B------:R-:W-:-:S04]  /*1240*/  FSETP.GEU.AND P3, PT, R0, R5, PT ;  /* 0x000000050000720b */ /* 0x000fc80003f6e000 */
        /* <DEDUP_REMOVED lines=8> */
[----:B--2---:R-:W-:-:S04]  /*12d0*/  FSETP.GEU.AND P3, PT, R0, R8, PT ;  /* 0x000000080000720b */ /* 0x004fc80003f6e000 */
[----:B------:R-:W-:-:S04]  /*12e0*/  @P1 FSEL R0, R8, R0, !P3 ;  /* 0x0000000008001208 */ /* 0x000fc80005800000 */
[----:B------:R-:W-:-:S04]  /*12f0*/  FSETP.GEU.AND P1, PT, R0, R9, PT ;  /* 0x000000090000720b */ /* 0x000fc80003f2e000 */
[----:B------:R-:W-:Y:S01]  /*1300*/  @P2 FSEL R0, R9, R0, !P1 ;  /* 0x0000000009002208 */ /* 0x000fe20004800000 */
[----:B------:R-:W-:Y:S08]  /*1310*/  BRA `(.L_x_17) ;  /* 0x0000003800707947 */ /* 0x000ff00003800000 */
.L_x_3:
[----:B------:R-:W0:Y:S01]  /*1320*/  S2R R0, SR_TID.X ;  /* 0x0000000000007919 */ /* 0x000e220000002100 */
[----:B------:R-:W1:Y:S01]  /*1330*/  LDC.64 R2, c[0x0][0x380] ;  /* 0x0000e000ff027b82 */ /* 0x000e620000000a00 */
[----:B0-----:R-:W-:-:S04]  /*1340*/  IMAD.SHL.U32 R5, R0, 0x4, RZ ;  /* 0x0000000400057824 */ /* 0x001fc800078e00ff */
[----:B-1----:R-:W-:-:S05]  /*1350*/  IMAD.WIDE.U32 R2, R5, 0x4, R2 ;  /* 0x0000000405027825 */ /* 0x002fca00078e0002 */
[----:B------:R-:W2:Y:S04]  /*1360*/  LDG.E.128.CONSTANT R4, desc[UR6][R2.64] ;  /* 0x0000000602047981 */ /* 0x000ea8000c1e9d00 */
[----:B------:R-:W3:Y:S04]  /*1370*/  LDG.E.128.CONSTANT R8, desc[UR6][R2.64+0x1000] ;  /* 0x0010000602087981 */ /* 0x000ee8000c1e9d00 */
[----:B------:R-:W4:Y:S04]  /*1380*/  LDG.E.128.CONSTANT R12, desc[UR6][R2.64+0x2000] ;  /* 0x00200006020c7981 */ /* 0x000f28000c1e9d00 */
[----:B------:R-:W5:Y:S01]  /*1390*/  LDG.E.128.CONSTANT R16, desc[UR6][R2.64+0x3000] ;  /* 0x0030000602107981 */ /* 0x000f62000c1e9d00 */
[----:B------:R-:W-:Y:S01]  /*13a0*/  IMAD.MOV.U32 R23, RZ, RZ, 0x1000 ;  /* 0x00001000ff177424 */ /* 0x000fe200078e00ff */
[----:B--2---:R-:W-:-:S02]  /*13b0*/  FSETP.GEU.AND P0, PT, R4, R5, PT ;  /* 0x000000050400720b */ /* 0x004fc40003f0e000 */
[----:B------:R-:W-:Y:S02]  /*13c0*/  FSETP.GEU.AND P1, PT, R6, R7, PT ;  /* 0x000000070600720b */ /* 0x000fe40003f2e000 */
[----:B---3--:R-:W-:Y:S02]  /*13d0*/  FSETP.GEU.AND P2, PT, R8, R9, PT ;  /* 0x000000090800720b */ /* 0x008fe40003f4e000 */
[----:B------:R-:W-:Y:S02]  /*13e0*/  FSETP.GEU.AND P3, PT, R10, R11, PT ;  /* 0x0000000b0a00720b */ /* 0x000fe40003f6e000 */
[----:B------:R-:W-:Y:S02]  /*13f0*/  FSEL R4, R5, R4, !P0 ;  /* 0x0000000405047208 */ /* 0x000fe40004000000 */
[----:B------:R-:W-:Y:S02]  /*1400*/  FSEL R7, R7, R6, !P1 ;  /* 0x0000000607077208 */ /* 0x000fe40004800000 */
[----:B------:R-:W-:-:S02]  /*1410*/  FSEL R8, R9, R8, !P2 ;  /* 0x0000000809087208 */ /* 0x000fc40005000000 */
[----:B------:R-:W-:Y:S02]  /*1420*/  FSEL R11, R11, R10, !P3 ;  /* 0x0000000a0b0b7208 */ /* 0x000fe40005800000 */
[----:B----4-:R-:W-:Y:S02]  /*1430*/  FSETP.GEU.AND P0, PT, R12, R13, PT ;  /* 0x0000000d0c00720b */ /* 0x010fe40003f0e000 */
[----:B------:R-:W-:Y:S02]  /*1440*/  FSETP.GEU.AND P1, PT, R14, R15, PT ;  /* 0x0000000f0e00720b */ /* 0x000fe40003f2e000 */
[----:B-----5:R-:W-:Y:S02]  /*1450*/  FSETP.GEU.AND P2, PT, R16, R17, PT ;  /* 0x000000111000720b */ /* 0x020fe40003f4e000 */
[----:B------:R-:W-:Y:S02]  /*1460*/  FSETP.GEU.AND P3, PT, R18, R19, PT ;  /* 0x000000131200720b */ /* 0x000fe40003f6e000 */
[----:B------:R-:W-:-:S02]  /*1470*/  FSEL R12, R13, R12, !P0 ;  /* 0x0000000c0d0c7208 */ /* 0x000fc40004000000 */
[----:B------:R-:W-:Y:S02]  /*1480*/  FSEL R15, R15, R14, !P1 ;  /* 0x0000000e0f0f7208 */ /* 0x000fe40004800000 */
[----:B------:R-:W-:Y:S02]  /*1490*/  FSEL R16, R17, R16, !P2 ;  /* 0x0000001011107208 */ /* 0x000fe40005000000 */
[----:B------:R-:W-:Y:S02]  /*14a0*/  FSEL R19, R19, R18, !P3 ;  /* 0x0000001213137208 */ /* 0x000fe40005800000 */
[----:B------:R-:W-:Y:S02]  /*14b0*/  FSETP.GEU.AND P2, PT, R12, R15, PT ;  /* 0x0000000f0c00720b */ /* 0x000fe40003f4e000 */
[----:B------:R-:W-:Y:S02]  /*14c0*/  FSETP.GEU.AND P3, PT, R16, R19, PT ;  /* 0x000000131000720b */ /* 0x000fe40003f6e000 */
[----:B------:R-:W-:-:S02]  /*14d0*/  FSETP.GEU.AND P1, PT, R8, R11, PT ;  /* 0x0000000b0800720b */ /* 0x000fc40003f2e000 */
[----:B------:R-:W-:Y:S02]  /*14e0*/  FSEL R12, R15, R12, !P2 ;  /* 0x0000000c0f0c7208 */ /* 0x000fe40005000000 */
[----:B------:R-:W-:Y:S02]  /*14f0*/  FSEL R19, R19, R16, !P3 ;  /* 0x0000001013137208 */ /* 0x000fe40005800000 */
[----:B------:R-:W-:Y:S02]  /*1500*/  FSEL R11, R11, R8, !P1 ;  /* 0x000000080b0b7208 */ /* 0x000fe40004800000 */
[----:B------:R-:W-:Y:S02]  /*1510*/  FSETP.GEU.AND P0, PT, R4, R7, PT ;  /* 0x000000070400720b */ /* 0x000fe40003f0e000 */
[----:B------:R-:W-:Y:S02]  /*1520*/  FSETP.GEU.AND P1, PT, R12, R19, PT ;  /* 0x000000130c00720b */ /* 0x000fe40003f2e000 */
[----:B------:R-:W-:-:S02]  /*1530*/  FSEL R4, R7, R4, !P0 ;  /* 0x0000000407047208 */ /* 0x000fc40004000000 */
[----:B------:R-:W-:Y:S02]  /*1540*/  FSEL R19, R19, R12, !P1 ;  /* 0x0000000c13137208 */ /* 0x000fe40004800000 */
[----:B------:R-:W-:Y:S02]  /*1550*/  ISETP.GE.U32.AND P1, PT, R20, 0x2000, PT ;  /* 0x000020001400780c */ /* 0x000fe40003f26070 */
[----:B------:R-:W-:-:S04]  /*1560*/  FSETP.GEU.AND P0, PT, R4, R11, PT ;  /* 0x0000000b0400720b */ /* 0x000fc80003f0e000 */
[----:B------:R-:W-:-:S04]  /*1570*/  FSEL R4, R11, R4, !P0 ;  /* 0x000000040b047208 */ /* 0x000fc80004000000 */
[----:B------:R-:W-:-:S04]  /*1580*/  FSETP.GEU.AND P0, PT, R4, R19, PT ;  /* 0x000000130400720b */ /* 0x000fc80003f0e000 */
[----:B------:R-:W-:Y:S01]  /*1590*/  FSEL R21, R19, R4, !P0 ;  /* 0x0000000413157208 */ /* 0x000fe20004000000 */
[----:B------:R-:W-:Y:S08]  /*15a0*/  @!P1 BRA `(.L_x_18) ;  /* 0x0000000000bc9947 */ /* 0x000ff00003800000 */
[----:B------:R-:W0:Y:S01]  /*15b0*/  LDC R24, c[0x0][0x390] ;  /* 0x0000e400ff187b82 */ /* 0x000e220000000800 */
[----:B------:R-:W-:Y:S02]  /*15c0*/  VIADD R22, R20, 0xfffff000 ;  /* 0xfffff00014167836 */ /* 0x000fe40000000000 */
[----:B------:R-:W-:-:S07]  /*15d0*/  IMAD.MOV.U32 R23, RZ, RZ, 0x1000 ;  /* 0x00001000ff177424 */ /* 0x000fce00078e00ff */
.L_x_20:
[----:B------:R-:W-:-:S05]  /*15e0*/  IMAD.WIDE R26, R23, 0x4, R2 ;  /* 0x00000004171a7825 */ /* 0x000fca00078e0202 */
[----:B------:R-:W2:Y:S04]  /*15f0*/  LDG.E.128.CONSTANT R8, desc[UR6][R26.64] ;  /* 0x000000061a087981 */ /* 0x000ea8000c1e9d00 */
[----:B------:R-:W3:Y:S04]  /*1600*/  LDG.E.128.CONSTANT R12, desc[UR6][R26.64+0x1000] ;  /* 0x001000061a0c7981 */ /* 0x000ee8000c1e9d00 */
[----:B------:R-:W4:Y:S04]  /*1610*/  LDG.E.128.CONSTANT R16, desc[UR6][R26.64+0x2000] ;  /* 0x002000061a107981 */ /* 0x000f28000c1e9d00 */
[----:B------:R-:W5:Y:S01]  /*1620*/  LDG.E.128.CONSTANT R4, desc[UR6][R26.64+0x3000] ;  /* 0x003000061a047981 */ /* 0x000f62000c1e9d00 */
[----:B0-----:R-:W-:Y:S01]  /*1630*/  IMAD.MOV.U32 R20, RZ, RZ, R24 ;  /* 0x000000ffff147224 */ /* 0x001fe200078e0018 */
        /* <DEDUP_REMOVED lines=14> */
[----:B------:R-:W-:Y:S01]  /*1720*/  FSEL R18, R4, R19, !P2 ;  /* 0x0000001304127208 */ /* 0x000fe20005000000 */
[----:B------:R-:W-:Y:S01]  /*1730*/  IMAD.IADD R4, R20, 0x1, -R23 ;  /* 0x0000000114047824 */ /* 0x000fe200078e0a17 */
[----:B------:R-:W-:Y:S02]  /*1740*/  FSEL R5, R6, R5, !P3 ;  /* 0x0000000506057208 */ /* 0x000fe40005800000 */
[----:B------:R-:W-:Y:S02]  /*1750*/  FSETP.GEU.AND P0, PT, R21, R8, PT ;  /* 0x000000081500720b */ /* 0x000fe40003f0e000 */
[----:B------:R-:W-:Y:S02]  /*1760*/  FSETP.GEU.AND P1, PT, R10, R13, PT ;  /* 0x0000000d0a00720b */ /* 0x000fe40003f2e000 */
[----:B------:R-:W-:-:S02]  /*1770*/  FSETP.GEU.AND P2, PT, R14, R17, PT ;  /* 0x000000110e00720b */ /* 0x000fc40003f4e000 */
[----:B------:R-:W-:Y:S02]  /*1780*/  FSETP.GEU.AND P3, PT, R18, R5, PT ;  /* 0x000000051200720b */ /* 0x000fe40003f6e000 */
[----:B------:R-:W-:Y:S02]  /*1790*/  FSEL R8, R8, R21, !P0 ;  /* 0x0000001508087208 */ /* 0x000fe40004000000 */
[----:B------:R-:W-:Y:S02]  /*17a0*/  FSEL R13, R13, R10, !P1 ;  /* 0x0000000a0d0d7208 */ /* 0x000fe40004800000 */
[----:B------:R-:W-:Y:S02]  /*17b0*/  FSEL R14, R17, R14, !P2 ;  /* 0x0000000e110e7208 */ /* 0x000fe40005000000 */
[----:B------:R-:W-:Y:S02]  /*17c0*/  FSEL R5, R5, R18, !P3 ;  /* 0x0000001205057208 */ /* 0x000fe40005800000 */
[----:B------:R-:W-:-:S02]  /*17d0*/  FSETP.GEU.AND P0, PT, R8, R13, PT ;  /* 0x0000000d0800720b */ /* 0x000fc40003f0e000 */
[----:B------:R-:W-:Y:S02]  /*17e0*/  FSETP.GEU.AND P1, PT, R14, R5, PT ;  /* 0x000000050e00720b */ /* 0x000fe40003f2e000 */
[----:B------:R-:W-:Y:S02]  /*17f0*/  FSEL R8, R13, R8, !P0 ;  /* 0x000000080d087208 */ /* 0x000fe40004000000 */
[----:B------:R-:W-:Y:S02]  /*1800*/  FSEL R5, R5, R14, !P1 ;  /* 0x0000000e05057208 */ /* 0x000fe40004800000 */
[----:B------:R-:W-:Y:S02]  /*1810*/  ISETP.GE.AND P1, PT, R4, 0x1000, PT ;  /* 0x000010000400780c */ /* 0x000fe40003f26270 */
[----:B------:R-:W-:-:S04]  /*1820*/  FSETP.GEU.AND P0, PT, R8, R5, PT ;  /* 0x000000050800720b */ /* 0x000fc80003f0e000 */
[----:B------:R-:W-:-:S04]  /*1830*/  FSEL R5, R5, R8, !P0 ;  /* 0x0000000805057208 */ /* 0x000fc80004000000 */
[----:B------:R-:W-:-:S04]  /*1840*/  FSETP.GEU.AND P0, PT, R5, R7, PT ;  /* 0x000000070500720b */ /* 0x000fc80003f0e000 */
[----:B------:R-:W-:Y:S01]  /*1850*/  FSEL R21, R7, R5, !P0 ;  /* 0x0000000507157208 */ /* 0x000fe20004000000 */
[----:B------:R-:W-:Y:S08]  /*1860*/  @!P1 BRA `(.L_x_19) ;  /* 0x00000008009c9947 */ /* 0x000ff00003800000 */
[----:B------:R-:W-:-:S05]  /*1870*/  VIADD R23, R23, 0x1000 ;  /* 0x0000100017177836 */ /* 0x000fca0000000000 */
[----:B------:R-:W-:-:S13]  /*1880*/  ISETP.GT.AND P0, PT, R23, R22, PT ;  /* 0x000000161700720c */ /* 0x000fda0003f04270 */
[----:B------:R-:W-:Y:S05]  /*1890*/  @!P0 BRA `(.L_x_20) ;  /* 0xfffffffc00508947 */ /* 0x000fea000383ffff */
.L_x_18:
[----:B------:R-:W-:-:S13]  /*18a0*/  ISETP.GE.AND P0, PT, R23, R20, PT ;  /* 0x000000141700720c */ /* 0x000fda0003f06270 */
[----:B------:R-:W-:Y:S05]  /*18b0*/  @P0 BRA `(.L_x_19) ;  /* 0x0000000800880947 */ /* 0x000fea0003800000 */
[----:B------:R-:W-:Y:S01]  /*18c0*/  IMAD.IADD R9, R20, 0x1, -R23 ;  /* 0x0000000114097824 */ /* 0x000fe200078e0a17 */
[----:B------:R-:W-:Y:S04]  /*18d0*/  BSSY.RECONVERGENT B1, `(.L_x_19) ;  /* 0x00000a0000017945 */ /* 0x000fe80003800200 */
[----:B------:R-:W-:-:S13]  /*18e0*/  ISETP.GE.AND P0, PT, R0, R9, PT ;  /* 0x000000090000720c */ /* 0x000fda0003f06270 */
[----:B------:R-:W-:Y:S05]  /*18f0*/  @P0 BRA `(.L_x_21) ;  /* 0x0000000800740947 */ /* 0x000fea0003800000 */
[----:B------:R-:W-:Y:S01]  /*1900*/  LOP3.LUT R2, RZ, R0, RZ, 0x33, !PT ;  /* 0x00000000ff027212 */ /* 0x000fe200078e33ff */
[----:B------:R-:W-:Y:S01]  /*1910*/  BSSY.RECONVERGENT B2, `(.L_x_22) ;  /* 0x0000016000027945 */ /* 0x000fe20003800200 */
[----:B------:R-:W-:Y:S02]  /*1920*/  IMAD.MOV.U32 R8, RZ, RZ, R0 ;  /* 0x000000ffff087224 */ /* 0x000fe400078e0000 */
[----:B------:R-:W-:-:S04]  /*1930*/  IADD3 R2, PT, PT, -R23, R20, R2 ;  /* 0x0000001417027210 */ /* 0x000fc80007ffe102 */
[C---:B------:R-:W-:Y:S02]  /*1940*/  LOP3.LUT R3, R2.reuse, 0x300, RZ, 0xc0, !PT ;  /* 0x0000030002037812 */ /* 0x040fe400078ec0ff */
[----:B------:R-:W-:Y:S02]  /*1950*/  ISETP.GE.U32.AND P2, PT, R2, 0x300, PT ;  /* 0x000003000200780c */ /* 0x000fe40003f46070 */
[----:B------:R-:W-:-:S13]  /*1960*/  ISETP.NE.AND P0, PT, R3, 0x300, PT ;  /* 0x000003000300780c */ /* 0x000fda0003f05270 */
[----:B------:R-:W-:Y:S05]  /*1970*/  @!P0 BRA `(.L_x_23) ;  /* 0x00000000003c8947 */ /* 0x000fea0003800000 */
[----:B------:R-:W0:Y:S01]  /*1980*/  LDC.64 R4, c[0x0][0x380] ;  /* 0x0000e000ff047b82 */ /* 0x000e220000000a00 */
[----:B------:R-:W-:Y:S01]  /*1990*/  LEA.HI R2, R2, 0x1, RZ, 0x18 ;  /* 0x0000000102027811 */ /* 0x000fe200078fc0ff */
[----:B------:R-:W-:Y:S02]  /*19a0*/  IMAD.IADD R7, R0, 0x1, R23 ;  /* 0x0000000100077824 */ /* 0x000fe400078e0217 */
[----:B------:R-:W-:Y:S01]  /*19b0*/  IMAD.MOV.U32 R8, RZ, RZ, R0 ;  /* 0x000000ffff087224 */ /* 0x000fe200078e0000 */
[----:B------:R-:W-:-:S05]  /*19c0*/  LOP3.LUT R2, R2, 0x3, RZ, 0xc0, !PT ;  /* 0x0000000302027812 */ /* 0x000fca00078ec0ff */
[----:B------:R-:W-:-:S07]  /*19d0*/  IMAD.MOV R6, RZ, RZ, -R2 ;  /* 0x000000ffff067224 */ /* 0x000fce00078e0a02 */
.L_x_24:
[----:B0-----:R-:W-:-:S06]  /*19e0*/  IMAD.WIDE.U32 R2, R7, 0x4, R4 ;  /* 0x0000000407027825 */ /* 0x001fcc00078e0004 */
[----:B------:R-:W2:Y:S01]  /*19f0*/  LDG.E.CONSTANT R2, desc[UR6][R2.64] ;  /* 0x0000000602027981 */ /* 0x000ea2000c1e9900 */
[----:B------:R-:W-:Y:S02]  /*1a00*/  VIADD R6, R6, 0x1 ;  /* 0x0000000106067836 */ /* 0x000fe40000000000 */
[----:B------:R-:W-:Y:S02]  /*1a10*/  VIADD R8, R8, 0x100 ;  /* 0x0000010008087836 */ /* 0x000fe40000000000 */
[----:B------:R-:W-:Y:S01]  /*1a20*/  VIADD R7, R7, 0x100 ;  /* 0x0000010007077836 */ /* 0x000fe20000000000 */
[----:B------:R-:W-:Y:S02]  /*1a30*/  ISETP.NE.AND P1, PT, R6, RZ, PT ;  /* 0x000000ff0600720c */ /* 0x000fe40003f25270 */
[----:B--2---:R-:W-:-:S04]  /*1a40*/  FSETP.GEU.AND P0, PT, R21, R2, PT ;  /* 0x000000021500720b */ /* 0x004fc80003f0e000 */
[----:B------:R-:W-:-:S07]  /*1a50*/  FSEL R21, R2, R21, !P0 ;  /* 0x0000001502157208 */ /* 0x000fce0004000000 */
[----:B------:R-:W-:Y:S05]  /*1a60*/  @P1 BRA `(.L_x_24) ;  /* 0xfffffffc00dc1947 */ /* 0x000fea000383ffff */
.L_x_23:
[----:B------:R-:W-:Y:S05]  /*1a70*/  BSYNC.RECONVERGENT B2 ;  /* 0x0000000000027941 */ /* 0x000fea0003800200 */
.L_x_22:
[----:B------:R-:W-:Y:S05]  /*1a80*/  @!P2 BRA `(.L_x_21) ;  /* 0x000000080010a947 */ /* 0x000fea0003800000 */
[----:B------:R-:W0:Y:S01]  /*1a90*/  LDCU.64 UR4, c[0x0][0x380] ;  /* 0x00007000ff0477ac */ /* 0x000e220008000a00 */
[----:B------:R-:W-:Y:S01]  /*1aa0*/  IMAD.IADD R5, R9, 0x1, -R8 ;  /* 0x0000000109057824 */ /* 0x000fe200078e0a08 */
[C---:B------:R-:W-:Y:S01]  /*1ab0*/  IADD3 R3, P0, PT, R8.reuse, R23, RZ ;  /* 0x0000001708037210 */ /* 0x040fe20007f1e0ff */
[----:B------:R-:W-:Y:S01]  /*1ac0*/  BSSY.RECONVERGENT B2, `(.L_x_25) ;  /* 0x000004a000027945 */ /* 0x000fe20003800200 */
[----:B------:R-:W-:Y:S02]  /*1ad0*/  IMAD.IADD R11, R8, 0x1, R23 ;  /* 0x00000001080b7824 */ /* 0x000fe400078e0217 */
[----:B------:R-:W-:Y:S01]  /*1ae0*/  ISETP.GT.AND P1, PT, R5, 0xc00, PT ;  /* 0x00000c000500780c */ /* 0x000fe20003f24270 */
[----:B------:R-:W-:Y:S01]  /*1af0*/  IMAD.X R4, RZ, RZ, RZ, P0 ;  /* 0x000000ffff047224 */ /* 0x000fe200000e06ff */
[----:B0-----:R-:W-:-:S04]  /*1b00*/  LEA R2, P0, R3, UR4, 0x2 ;  /* 0x0000000403027c11 */ /* 0x001fc8000f8010ff */
[----:B------:R-:W-:Y:S02]  /*1b10*/  LEA.HI.X R3, R3, UR5, R4, 0x2, P0 ;  /* 0x0000000503037c11 */ /* 0x000fe400080f1404 */
[----:B------:R-:W-:-:S05]  /*1b20*/  IADD3 R2, P0, PT, R2, 0x800, RZ ;  /* 0x0000080002027810 */ /* 0x000fca0007f1e0ff */
[----:B------:R-:W-:Y:S01]  /*1b30*/  IMAD.X R3, RZ, RZ, R3, P0 ;  /* 0x000000ffff037224 */ /* 0x000fe200000e0603 */
[----:B------:R-:W-:Y:S01]  /*1b40*/  PLOP3.LUT P0, PT, PT, PT, PT, 0x80, 0x8 ;  /* 0x000000000008781c */ /* 0x000fe20003f0f070 */
[----:B------:R-:W-:-:S12]  /*1b50*/  @!P1 BRA `(.L_x_26) ;  /* 0x0000000400009947 */ /* 0x000fd80003800000 */
[----:B------:R-:W-:Y:S01]  /*1b60*/  PLOP3.LUT P0, PT, PT, PT, PT, 0x8, 0x80 ;  /* 0x000000000080781c */ /* 0x000fe20003f0e170 */
[----:B------:R-:W-:-:S12]  /*1b70*/  VIADD R13, R9, 0xfffff400 ;  /* 0xfffff400090d7836 */ /* 0x000fd80000000000 */
.L_x_27:
[----:B------:R-:W0:Y:S01]  /*1b80*/  LDC.64 R4, c[0x0][0x380] ;  /* 0x0000e000ff047b82 */ /* 0x000e220000000a00 */
[----:B------:R-:W2:Y:S04]  /*1b90*/  LDG.E.CONSTANT R12, desc[UR6][R2.64+-0x400] ;  /* 0xfffc0006020c7981 */ /* 0x000ea8000c1e9900 */
[----:B------:R-:W3:Y:S01]  /*1ba0*/  LDG.E.CONSTANT R19, desc[UR6][R2.64] ;  /* 0x0000000602137981 */ /* 0x000ee2000c1e9900 */
[----:B------:R-:W-:-:S03]  /*1bb0*/  VIADD R25, R11, 0x400 ;  /* 0x000004000b197836 */ /* 0x000fc60000000000 */
[----:B------:R-:W4:Y:S04]  /*1bc0*/  LDG.E.CONSTANT R18, desc[UR6][R2.64+0x400] ;  /* 0x0004000602127981 */ /* 0x000f28000c1e9900 */
[----:B------:R-:W5:Y:S04]  /*1bd0*/  LDG.E.CONSTANT R16, desc[UR6][R2.64+0xc00] ;  /* 0x000c000602107981 */ /* 0x000f68000c1e9900 */
[----:B------:R-:W5:Y:S01]  /*1be0*/  LDG.E.CONSTANT R15, desc[UR6][R2.64+0x1000] ;  /* 0x00100006020f7981 */ /* 0x000f62000c1e9900 */
[----:B------:R-:W-:-:S03]  /*1bf0*/  VIADD R23, R11, 0x800 ;  /* 0x000008000b177836 */ /* 0x000fc60000000000 */
[----:B------:R-:W5:Y:S01]  /*1c00*/  LDG.E.CONSTANT R14, desc[UR6][R2.64+0x1400] ;  /* 0x00140006020e7981 */ /* 0x000f62000c1e9900 */
[----:B0-----:R-:W-:-:S03]  /*1c10*/  IMAD.WIDE.U32 R6, R11, 0x4, R4 ;  /* 0x000000040b067825 */ /* 0x001fc600078e0004 */
[----:B------:R-:W5:Y:S04]  /*1c20*/  LDG.E.CONSTANT R22, desc[UR6][R2.64+0x2000] ;  /* 0x0020000602167981 */ /* 0x000f68000c1e9900 */
[----:B------:R0:W2:Y:S01]  /*1c30*/  LDG.E.CONSTANT R10, desc[UR6][R6.64] ;  /* 0x00000006060a7981 */ /* 0x0000a2000c1e9900 */
[----:B------:R-:W-:-:S03]  /*1c40*/  IMAD.WIDE.U32 R24, R25, 0x4, R4 ;  /* 0x0000000419187825 */ /* 0x000fc600078e0004 */
[----:B------:R-:W5:Y:S04]  /*1c50*/  LDG.E.CONSTANT R20, desc[UR6][R2.64+0x2400] ;  /* 0x0024000602147981 */ /* 0x000f68000c1e9900 */
[----:B------:R-:W5:Y:S01]  /*1c60*/  LDG.E.CONSTANT R17, desc[UR6][R24.64] ;  /* 0x0000000618117981 */ /* 0x000f62000c1e9900 */
[----:B0-----:R-:W-:-:S03]  /*1c70*/  IMAD.WIDE.U32 R6, R23, 0x4, R4 ;  /* 0x0000000417067825 */ /* 0x001fc600078e0004 */
[----:B------:R-:W5:Y:S04]  /*1c80*/  LDG.E.CONSTANT R23, desc[UR6][R2.64+0x1c00] ;  /* 0x001c000602177981 */ /* 0x000f68000c1e9900 */
[----:B------:R-:W5:Y:S01]  /*1c90*/  LDG.E.CONSTANT R6, desc[UR6][R6.64] ;  /* 0x0000000606067981 */ /* 0x000f62000c1e9900 */
[----:B------:R-:W-:-:S03]  /*1ca0*/  VIADD R27, R11, 0xc00 ;  /* 0x00000c000b1b7836 */ /* 0x000fc60000000000 */
[----:B------:R-:W5:Y:S01]  /*1cb0*/  LDG.E.CONSTANT R26, desc[UR6][R2.64+0x2c00] ;  /* 0x002c0006021a7981 */ /* 0x000f62000c1e9900 */
[----:B------:R-:W-:-:S03]  /*1cc0*/  IMAD.WIDE.U32 R4, R27, 0x4, R4 ;  /* 0x000000041b047825 */ /* 0x000fc600078e0004 */
[----:B------:R-:W5:Y:S04]  /*1cd0*/  LDG.E.CONSTANT R25, desc[UR6][R2.64+0x3000] ;  /* 0x0030000602197981 */ /* 0x000f68000c1e9900 */
[----:B------:R-:W5:Y:S04]  /*1ce0*/  LDG.E.CONSTANT R4, desc[UR6][R4.64] ;  /* 0x0000000604047981 */ /* 0x000f68000c1e9900 */
[----:B------:R0:W5:Y:S01]  /*1cf0*/  LDG.E.CONSTANT R24, desc[UR6][R2.64+0x3400] ;  /* 0x0034000602187981 */ /* 0x000162000c1e9900 */
[----:B------:R-:W-:-:S05]  /*1d00*/  VIADD R8, R8, 0x1000 ;  /* 0x0000100008087836 */ /* 0x000fca0000000000 */
[----:B------:R-:W-:Y:S02]  /*1d10*/  ISETP.GE.AND P2, PT, R8, R13, PT ;  /* 0x0000000d0800720c */ /* 0x000fe40003f46270 */
[----:B0-----:R-:W-:Y:S01]  /*1d20*/  IADD3 R2, P3, PT, R2, 0x4000, RZ ;  /* 0x0000400002027810 */ /* 0x001fe20007f7e0ff */
[----:B------:R-:W-:-:S04]  /*1d30*/  VIADD R11, R11, 0x1000 ;  /* 0x000010000b0b7836 */ /* 0x000fc80000000000 */
[----:B------:R-:W-:Y:S01]  /*1d40*/  IMAD.X R3, RZ, RZ, R3, P3 ;  /* 0x000000ffff037224 */ /* 0x000fe200018e0603 */
[----:B--2---:R-:W-:-:S04]  /*1d50*/  FSETP.GEU.AND P1, PT, R21, R10, PT ;  /* 0x0000000a1500720b */ /* 0x004fc80003f2e000 */
[----:B------:R-:W-:-:S04]  /*1d60*/  FSEL R21, R10, R21, !P1 ;  /* 0x000000150a157208 */ /* 0x000fc80004800000 */
[----:B------:R-:W-:-:S04]  /*1d70*/  FSETP.GEU.AND P1, PT, R21, R12, PT ;  /* 0x0000000c1500720b */ /* 0x000fc80003f2e000 */
[----:B------:R-:W-:-:S04]  /*1d80*/  FSEL R12, R12, R21, !P1 ;  /* 0x000000150c0c7208 */ /* 0x000fc80004800000 */
[----:B---3--:R-:W-:-:S04]  /*1d90*/  FSETP.GEU.AND P1, PT, R12, R19, PT ;  /* 0x000000130c00720b */ /* 0x008fc80003f2e000 */
[----:B------:R-:W-:-:S04]  /*1da0*/  FSEL R19, R19, R12, !P1 ;  /* 0x0000000c13137208 */ /* 0x000fc80004800000 */
[----:B----4-:R-:W-:-:S04]  /*1db0*/  FSETP.GEU.AND P1, PT, R19, R18, PT ;  /* 0x000000121300720b */ /* 0x010fc80003f2e000 */
[----:B------:R-:W-:-:S04]  /*1dc0*/  FSEL R18, R18, R19, !P1 ;  /* 0x0000001312127208 */ /* 0x000fc80004800000 */
[----:B-----5:R-:W-:-:S04]  /*1dd0*/  FSETP.GEU.AND P1, PT, R18, R17, PT ;  /* 0x000000111200720b */ /* 0x020fc80003f2e000 */
        /* <DEDUP_REMOVED lines=24> */
.L_x_26:
[----:B------:R-:W-:Y:S05]  /*1f60*/  BSYNC.RECONVERGENT B2 ;  /* 0x0000000000027941 */ /* 0x000fea0003800200 */
.L_x_25:
[----:B------:R-:W-:Y:S01]  /*1f70*/  IMAD.IADD R4, R9, 0x1, -R8 ;  /* 0x0000000109047824 */ /* 0x000fe200078e0a08 */
[----:B------:R-:W-:Y:S04]  /*1f80*/  BSSY.RECONVERGENT B2, `(.L_x_28) ;  /* 0x0000024000027945 */ /* 0x000fe80003800200 */
[----:B------:R-:W-:-:S13]  /*1f90*/  ISETP.GT.AND P1, PT, R4, 0x400, PT ;  /* 0x000004000400780c */ /* 0x000fda0003f24270 */
[----:B------:R-:W-:Y:S05]  /*1fa0*/  @!P1 BRA `(.L_x_29) ;  /* 0x0000000000849947 */ /* 0x000fea0003800000 */
[----:B------:R-:W0:Y:S01]  /*1fb0*/  LDC.64 R6, c[0x0][0x380] ;  /* 0x0000e000ff067b82 */ /* 0x000e220000000a00 */
[----:B------:R-:W2:Y:S04]  /*1fc0*/  LDG.E.CONSTANT R13, desc[UR6][R2.64+-0x400] ;  /* 0xfffc0006020d7981 */ /* 0x000ea8000c1e9900 */
[----:B------:R-:W3:Y:S01]  /*1fd0*/  LDG.E.CONSTANT R15, desc[UR6][R2.64] ;  /* 0x00000006020f7981 */ /* 0x000ee2000c1e9900 */
[----:B------:R-:W-:-:S03]  /*1fe0*/  VIADD R19, R11, 0x400 ;  /* 0x000004000b137836 */ /* 0x000fc60000000000 */
[----:B------:R-:W4:Y:S04]  /*1ff0*/  LDG.E.CONSTANT R17, desc[UR6][R2.64+0x400] ;  /* 0x0004000602117981 */ /* 0x000f28000c1e9900 */
[----:B------:R-:W5:Y:S04]  /*2000*/  LDG.E.CONSTANT R23, desc[UR6][R2.64+0x1000] ;  /* 0x0010000602177981 */ /* 0x000f68000c1e9900 */
[----:B------:R-:W5:Y:S01]  /*2010*/  LDG.E.CONSTANT R25, desc[UR6][R2.64+0x1400] ;  /* 0x0014000602197981 */ /* 0x000f62000c1e9900 */
[----:B0-----:R-:W-:-:S06]  /*2020*/  IMAD.WIDE.U32 R4, R11, 0x4, R6 ;  /* 0x000000040b047825 */ /* 0x001fcc00078e0006 */
[----:B------:R-:W2:Y:S01]  /*2030*/  LDG.E.CONSTANT R4, desc[UR6][R4.64] ;  /* 0x0000000604047981 */ /* 0x000ea2000c1e9900 */
[----:B------:R-:W-:-:S03]  /*2040*/  IMAD.WIDE.U32 R6, R19, 0x4, R6 ;  /* 0x0000000413067825 */ /* 0x000fc600078e0006 */
[----:B------:R0:W5:Y:S04]  /*2050*/  LDG.E.CONSTANT R19, desc[UR6][R2.64+0xc00] ;  /* 0x000c000602137981 */ /* 0x000168000c1e9900 */
[----:B------:R-:W5:Y:S01]  /*2060*/  LDG.E.CONSTANT R7, desc[UR6][R6.64] ;  /* 0x0000000606077981 */ /* 0x000f62000c1e9900 */
[----:B------:R-:W-:Y:S01]  /*2070*/  VIADD R8, R8, 0x800 ;  /* 0x0000080008087836 */ /* 0x000fe20000000000 */
        /* <DEDUP_REMOVED lines=17> */
[----:B------:R-:W-:Y:S02]  /*2190*/  FSETP.GEU.AND P1, PT, R4, R25, PT ;  /* 0x000000190400720b */ /* 0x000fe40003f2e000 */
[----:B------:R-:W-:Y:S02]  /*21a0*/  PLOP3.LUT P0, PT, PT, PT, PT, 0x8, 0x80 ;  /* 0x000000000080781c */ /* 0x000fe40003f0e170 */
[----:B------:R-:W-:-:S11]  /*21b0*/  FSEL R21, R25, R4, !P1 ;  /* 0x0000000419157208 */ /* 0x000fd60004800000 */
.L_x_29:
[----:B------:R-:W-:Y:S05]  /*21c0*/  BSYNC.RECONVERGENT B2 ;  /* 0x0000000000027941 */ /* 0x000fea0003800200 */
.L_x_28:
[----:B------:R-:W-:-:S13]  /*21d0*/  ISETP.LT.OR P0, PT, R8, R9, P0 ;  /* 0x000000090800720c */ /* 0x000fda0000701670 */
[----:B------:R-:W-:Y:S05]  /*21e0*/  @!P0 BRA `(.L_x_21) ;  /* 0x0000000000388947 */ /* 0x000fea0003800000 */
[----:B------:R-:W0:Y:S01]  /*21f0*/  LDC.64 R4, c[0x0][0x380] ;  /* 0x0000e000ff047b82 */ /* 0x000e220000000a00 */
[----:B------:R-:W2:Y:S04]  /*2200*/  LDG.E.CONSTANT R6, desc[UR6][R2.64+-0x400] ;  /* 0xfffc000602067981 */ /* 0x000ea8000c1e9900 */
[----:B------:R-:W3:Y:S04]  /*2210*/  LDG.E.CONSTANT R7, desc[UR6][R2.64] ;  /* 0x0000000602077981 */ /* 0x000ee8000c1e9900 */
[----:B------:R-:W4:Y:S01]  /*2220*/  LDG.E.CONSTANT R9, desc[UR6][R2.64+0x400] ;  /* 0x0004000602097981 */ /* 0x000f22000c1e9900 */
[----:B0-----:R-:W-:-:S06]  /*2230*/  IMAD.WIDE.U32 R4, R11, 0x4, R4 ;  /* 0x000000040b047825 */ /* 0x001fcc00078e0004 */
[----:B------:R-:W5:Y:S02]  /*2240*/  LDG.E.CONSTANT R4, desc[UR6][R4.64] ;  /* 0x0000000604047981 */ /* 0x000f64000c1e9900 */
[----:B-----5:R-:W-:-:S04]  /*2250*/  FSETP.GEU.AND P0, PT, R21, R4, PT ;  /* 0x000000041500720b */ /* 0x020fc80003f0e000 */
[----:B------:R-:W-:-:S04]  /*2260*/  FSEL R21, R4, R21, !P0 ;  /* 0x0000001504157208 */ /* 0x000fc80004000000 */
[----:B--2---:R-:W-:-:S04]  /*2270*/  FSETP.GEU.AND P0, PT, R21, R6, PT ;  /* 0x000000061500720b */ /* 0x004fc80003f0e000 */
[----:B------:R-:W-:-:S04]  /*2280*/  FSEL R6, R6, R21, !P0 ;  /* 0x0000001506067208 */ /* 0x000fc80004000000 */
[----:B---3--:R-:W-:-:S04]  /*2290*/  FSETP.GEU.AND P0, PT, R6, R7, PT ;  /* 0x000000070600720b */ /* 0x008fc80003f0e000 */
[----:B------:R-:W-:-:S04]  /*22a0*/  FSEL R6, R7, R6, !P0 ;  /* 0x0000000607067208 */ /* 0x000fc80004000000 */
[----:B----4-:R-:W-:-:S04]  /*22b0*/  FSETP.GEU.AND P0, PT, R6, R9, PT ;  /* 0x000000090600720b */ /* 0x010fc80003f0e000 */
[----:B------:R-:W-:-:S09]  /*22c0*/  FSEL R21, R9, R6, !P0 ;  /* 0x0000000609157208 */ /* 0x000fd20004000000 */
.L_x_21:
[----:B------:R-:W-:Y:S05]  /*22d0*/  BSYNC.RECONVERGENT B1 ;  /* 0x0000000000017941 */ /* 0x000fea0003800200 */
.L_x_19:
[----:B------:R-:W0:Y:S01]  /*22e0*/  S2R R6, SR_LANEID ;  /* 0x0000000000067919 */ /* 0x000e220000000000 */
[----:B------:R-:W1:Y:S02]  /*22f0*/  SHFL.DOWN PT, R2, R21, 0x1, 0x1f ;  /* 0x08201f0015027f89 */ /* 0x000e6400000e0000 */
[----:B-1----:R-:W-:Y:S02]  /*2300*/  FSETP.GEU.AND P0, PT, R21, R2, PT ;  /* 0x000000021500720b */ /* 0x002fe40003f0e000 */
[C---:B0-----:R-:W-:Y:S02]  /*2310*/  ISETP.GT.AND P1, PT, R6.reuse, 0x1e, PT ;  /* 0x0000001e0600780c */ /* 0x041fe40003f24270 */
[----:B------:R-:W-:-:S11]  /*2320*/  ISETP.NE.AND P2, PT, R6, RZ, PT ;  /* 0x000000ff0600720c */ /* 0x000fd60003f45270 */
[----:B------:R-:W-:Y:S02]  /*2330*/  @!P1 FSEL R21, R2, R21, !P0 ;  /* 0x0000001502159208 */ /* 0x000fe40004000000 */
[----:B------:R-:W-:Y:S01]  /*2340*/  ISETP.GT.AND P1, PT, R6, 0x1d, PT ;  /* 0x0000001d0600780c */ /* 0x000fe20003f24270 */
[----:B------:R-:W0:Y:S01]  /*2350*/  @!P2 S2R R5, SR_CgaCtaId ;  /* 0x000000000005a919 */ /* 0x000e220000008800 */
[----:B------:R-:W-:Y:S02]  /*2360*/  @!P2 MOV R4, 0x400 ;  /* 0x000004000004a802 */ /* 0x000fe40000000f00 */
[----:B------:R-:W-:Y:S01]  /*2370*/  @!P2 SHF.R.U32.HI R3, RZ, 0x3, R0 ;  /* 0x00000003ff03a819 */ /* 0x000fe20000011600 */
[----:B------:R-:W1:Y:S03]  /*2380*/  SHFL.DOWN PT, R2, R21, 0x2, 0x1f ;  /* 0x08401f0015027f89 */ /* 0x000e6600000e0000 */
[----:B------:R-:W-:-:S02]  /*2390*/  @!P2 LOP3.LUT R3, R3, 0x7c, RZ, 0xc0, !PT ;  /* 0x0000007c0303a812 */ /* 0x000fc400078ec0ff */
[----:B-1----:R-:W-:-:S04]  /*23a0*/  FSETP.GEU.AND P0, PT, R21, R2, PT ;  /* 0x000000021500720b */ /* 0x002fc80003f0e000 */
[----:B------:R-:W-:Y:S02]  /*23b0*/  @!P1 FSEL R21, R2, R21, !P0 ;  /* 0x0000001502159208 */ /* 0x000fe40004000000 */
[----:B------:R-:W-:Y:S02]  /*23c0*/  ISETP.GT.AND P1, PT, R6, 0x1b, PT ;  /* 0x0000001b0600780c */ /* 0x000fe40003f24270 */
[----:B0-----:R-:W-:Y:S01]  /*23d0*/  @!P2 LEA R4, R5, R4, 0x18 ;  /* 0x000000040504a211 */ /* 0x001fe200078ec0ff */
[----:B------:R-:W0:Y:S04]  /*23e0*/  SHFL.DOWN PT, R2, R21, 0x4, 0x1f ;  /* 0x08801f0015027f89 */ /* 0x000e2800000e0000 */
[----:B------:R-:W-:Y:S01]  /*23f0*/  @!P2 IMAD.IADD R3, R3, 0x1, R4 ;  /* 0x000000010303a824 */ /* 0x000fe200078e0204 */
[----:B0-----:R-:W-:-:S05]  /*2400*/  FSETP.GEU.AND P0, PT, R21, R2, PT ;  /* 0x000000021500720b */ /* 0x001fca0003f0e000 */
        /* <DEDUP_REMOVED lines=35> */
.L_x_2:
        /* <DEDUP_REMOVED lines=12> */
.L_x_32:
[----:B------:R-:W-:Y:S05]  /*2700*/  BSYNC.RECONVERGENT B1 ;  /* 0x0000000000017941 */ /* 0x000fea0003800200 */
.L_x_31:
        /* <DEDUP_REMOVED lines=16> */
.L_x_37:
        /* <DEDUP_REMOVED lines=10> */
.L_x_36:
[----:B------:R-:W-:Y:S05]  /*28b0*/  BSYNC.RECONVERGENT B2 ;  /* 0x0000000000027941 */ /* 0x000fea0003800200 */
.L_x_35:
        /* <DEDUP_REMOVED lines=8> */
.L_x_40:
        /* <DEDUP_REMOVED lines=59> */
.L_x_39:
[----:B------:R-:W-:Y:S05]  /*2cf0*/  BSYNC.RECONVERGENT B2 ;  /* 0x0000000000027941 */ /* 0x000fea0003800200 */
.L_x_38:
        /* <DEDUP_REMOVED lines=34> */
.L_x_42:
[----:B------:R-:W-:Y:S05]  /*2f20*/  BSYNC.RECONVERGENT B2 ;  /* 0x0000000000027941 */ /* 0x000fea0003800200 */
.L_x_41:
        /* <DEDUP_REMOVED lines=16> */
.L_x_34:
[----:B------:R-:W-:Y:S05]  /*3030*/  BSYNC.RECONVERGENT B1 ;  /* 0x0000000000017941 */ /* 0x000fea0003800200 */
.L_x_33:
        /* <DEDUP_REMOVED lines=58> */
.L_x_43:
[----:B------:R-:W-:Y:S01]  /*33e0*/  LOP3.LUT R0, R7, 0x3e0, RZ, 0xc0, !PT ;  /* 0x000003e007007812 */ /* 0x000fe200078ec0ff */
[----:B0-----:R-:W0:Y:S03]  /*33f0*/  S2R R2, SR_LANEID ;  /* 0x0000000000027919 */ /* 0x001e260000000000 */
[----:B------:R-:W-:Y:S01]  /*3400*/  LOP3.LUT R9, RZ, R0, RZ, 0x33, !PT ;  /* 0x00000000ff097212 */ /* 0x000fe200078e33ff */
[----:B------:R-:W-:-:S04]  /*3410*/  VIADD R3, R0, 0x20 ;  /* 0x0000002000037836 */ /* 0x000fc80000000000 */
[----:B------:R-:W-:Y:S01]  /*3420*/  IMAD.IADD R9, R9, 0x1, R20 ;  /* 0x0000000109097824 */ /* 0x000fe200078e0214 */
[----:B------:R-:W-:-:S04]  /*3430*/  ISETP.GT.AND P0, PT, R3, R20, PT ;  /* 0x000000140300720c */ /* 0x000fc80003f04270 */
[----:B------:R-:W-:-:S05]  /*3440*/  SEL R4, R9, 0x1f, P0 ;  /* 0x0000001f09047807 */ /* 0x000fca0000000000 */
[----:B------:R-:W1:Y:S01]  /*3450*/  SHFL.DOWN PT, R0, R5, 0x1, R4 ;  /* 0x0820000005007989 */ /* 0x000e6200000e0004 */
[C---:B0-----:R-:W-:Y:S01]  /*3460*/  ISETP.GE.AND P1, PT, R2.reuse, R4, PT ;  /* 0x000000040200720c */ /* 0x041fe20003f26270 */
[----:B------:R-:W-:Y:S01]  /*3470*/  VIADD R3, R2, 0x2 ;  /* 0x0000000202037836 */ /* 0x000fe20000000000 */
[----:B-1----:R-:W-:-:S11]  /*3480*/  FSETP.GEU.AND P0, PT, R5, R0, PT ;  /* 0x000000000500720b */ /* 0x002fd60003f0e000 */
[----:B------:R-:W-:Y:S02]  /*3490*/  @!P1 FSEL R5, R0, R5, !P0 ;  /* 0x0000000500059208 */ /* 0x000fe40004000000 */
[----:B------:R-:W-:Y:S01]  /*34a0*/  ISETP.GT.AND P1, PT, R3, R4, PT ;  /* 0x000000040300720c */ /* 0x000fe20003f24270 */
[----:B------:R-:W-:Y:S02]  /*34b0*/  VIADD R3, R2, 0x4 ;  /* 0x0000000402037836 */ /* 0x000fe40000000000 */
[----:B------:R-:W0:Y:S02]  /*34c0*/  SHFL.DOWN PT, R0, R5, 0x2, R4 ;  /* 0x0840000005007989 */ /* 0x000e2400000e0004 */
[----:B0-----:R-:W-:-:S08]  /*34d0*/  FSETP.GEU.AND P0, PT, R5, R0, PT ;  /* 0x000000000500720b */ /* 0x001fd00003f0e000 */
[----:B------:R-:W-:Y:S02]  /*34e0*/  @!P1 FSEL R5, R0, R5, !P0 ;  /* 0x0000000500059208 */ /* 0x000fe40004000000 */
[-C--:B------:R-:W-:Y:S01]  /*34f0*/  ISETP.GT.AND P1, PT, R3, R4.reuse, PT ;  /* 0x000000040300720c */ /* 0x080fe20003f24270 */
[C---:B------:R-:W-:Y:S02]  /*3500*/  VIADD R3, R2.reuse, 0x8 ;  /* 0x0000000802037836 */ /* 0x040fe40000000000 */
[----:B------:R-:W0:Y:S03]  /*3510*/  SHFL.DOWN PT, R0, R5, 0x4, R4 ;  /* 0x0880000005007989 */ /* 0x000e2600000e0004 */
[----:B------:R-:W-:Y:S01]  /*3520*/  ISETP.GT.AND P2, PT, R3, R4, PT ;  /* 0x000000040300720c */ /* 0x000fe20003f44270 */
[----:B------:R-:W-:Y:S01]  /*3530*/  VIADD R3, R2, 0x10 ;  /* 0x0000001002037836 */ /* 0x000fe20000000000 */
[----:B0-----:R-:W-:-:S05]  /*3540*/  FSETP.GEU.AND P0, PT, R5, R0, PT ;  /* 0x000000000500720b */ /* 0x001fca0003f0e000 */
[----:B------:R-:W-:Y:S02]  /*3550*/  @!P1 FSEL R5, R0, R5, !P0 ;  /* 0x0000000500059208 */ /* 0x000fe40004000000 */
[----:B------:R-:W-:-:S03]  /*3560*/  ISETP.NE.AND P0, PT, R2, RZ, PT ;  /* 0x000000ff0200720c */ /* 0x000fc60003f05270 */
[----:B------:R-:W0:Y:S10]  /*3570*/  SHFL.DOWN PT, R0, R5, 0x8, R4 ;  /* 0x0900000005007989 */ /* 0x000e3400000e0004 */
[----:B------:R-:W1:Y:S01]  /*3580*/  @!P0 S2R R6, SR_CgaCtaId ;  /* 0x0000000000068919 */ /* 0x000e620000008800 */
[----:B------:R-:W-:-:S04]  /*3590*/  @!P0 SHF.R.U32.HI R2, RZ, 0x3, R7 ;  /* 0x00000003ff028819 */ /* 0x000fc80000011607 */
[----:B------:R-:W-:Y:S02]  /*35a0*/  @!P0 LOP3.LUT R2, R2, 0x7c, RZ, 0xc0, !PT ;  /* 0x0000007c02028812 */ /* 0x000fe400078ec0ff */
[----:B0-----:R-:W-:-:S04]  /*35b0*/  FSETP.GEU.AND P1, PT, R5, R0, PT ;  /* 0x000000000500720b */ /* 0x001fc80003f2e000 */
[----:B------:R-:W-:Y:S02]  /*35c0*/  @!P2 FSEL R5, R0, R5, !P1 ;  /* 0x000000050005a208 */ /* 0x000fe40004800000 */
[----:B------:R-:W-:Y:S02]  /*35d0*/  ISETP.GT.AND P2, PT, R3, R4, PT ;  /* 0x000000040300720c */ /* 0x000fe40003f44270 */
[----:B------:R-:W-:Y:S01]  /*35e0*/  @!P0 MOV R3, 0x400 ;  /* 0x0000040000038802 */ /* 0x000fe20000000f00 */
[----:B------:R-:W0:Y:S03]  /*35f0*/  SHFL.DOWN PT, R0, R5, 0x10, R4 ;  /* 0x0a00000005007989 */ /* 0x000e2600000e0004 */
        /* <DEDUP_REMOVED lines=37> */
.L_x_30:
[----:B------:R-:W0:Y:S01]  /*3850*/  S2R R8, SR_TID.X ;  /* 0x0000000000087919 */ /* 0x000e220000002100 */
[----:B------:R-:W0:Y:S02]  /*3860*/  LDC.64 R2, c[0x0][0x380] ;  /* 0x0000e000ff027b82 */ /* 0x000e240000000a00 */
[----:B0-----:R-:W-:-:S05]  /*3870*/  IMAD.WIDE.U32 R2, R8, 0x4, R2 ;  /* 0x0000000408027825 */ /* 0x001fca00078e0002 */
[----:B------:R-:W2:Y:S04]  /*3880*/  LDG.E.CONSTANT R19, desc[UR6][R2.64] ;  /* 0x0000000602137981 */ /* 0x000ea8000c1e9900 */
[----:B------:R-:W2:Y:S04]  /*3890*/  LDG.E.CONSTANT R0, desc[UR6][R2.64+0x400] ;  /* 0x0004000602007981 */ /* 0x000ea8000c1e9900 */
[----:B------:R-:W3:Y:S04]  /*38a0*/  LDG.E.CONSTANT R4, desc[UR6][R2.64+0x800] ;  /* 0x0008000602047981 */ /* 0x000ee8000c1e9900 */
[----:B------:R-:W3:Y:S04]  /*38b0*/  LDG.E.CONSTANT R5, desc[UR6][R2.64+0xc00] ;  /* 0x000c000602057981 */ /* 0x000ee8000c1e9900 */
[----:B------:R-:W4:Y:S04]  /*38c0*/  LDG.E.CONSTANT R6, desc[UR6][R2.64+0x1000] ;  /* 0x0010000602067981 */ /* 0x000f28000c1e9900 */
[----:B------:R-:W4:Y:S04]  /*38d0*/  LDG.E.CONSTANT R7, desc[UR6][R2.64+0x1400] ;  /* 0x0014000602077981 */ /* 0x000f28000c1e9900 */
[----:B------:R-:W5:Y:S04]  /*38e0*/  LDG.E.CONSTANT R9, desc[UR6][R2.64+0x1800] ;  /* 0x0018000602097981 */ /* 0x000f68000c1e9900 */
        /* <DEDUP_REMOVED lines=8> */
[----:B------:R-:W5:Y:S01]  /*3970*/  LDG.E.CONSTANT R18, desc[UR6][R2.64+0x3c00] ;  /* 0x003c000602127981 */ /* 0x000f62000c1e9900 */
[----:B--2---:R-:W-:-:S04]  /*3980*/  FSETP.GEU.AND P0, PT, R19, R0, PT ;  /* 0x000000001300720b */ /* 0x004fc80003f0e000 */
[----:B------:R-:W-:Y:S02]  /*3990*/  FSEL R0, R0, R19, !P0 ;  /* 0x0000001300007208 */ /* 0x000fe40004000000 */
[----:B---3--:R-:W-:-:S04]  /*39a0*/  FSETP.GEU.AND P1, PT, R4, R5, PT ;  /* 0x000000050400720b */ /* 0x008fc80003f2e000 */
[----:B------:R-:W-:Y:S02]  /*39b0*/  FSEL R5, R5, R4, !P1 ;  /* 0x0000000405057208 */ /* 0x000fe40004800000 */
[----:B----4-:R-:W-:-:S04]  /*39c0*/  FSETP.GEU.AND P2, PT, R6, R7, PT ;  /* 0x000000070600720b */ /* 0x010fc80003f4e000 */
[----:B------:R-:W-:Y:S02]  /*39d0*/  FSEL R6, R7, R6, !P2 ;  /* 0x0000000607067208 */ /* 0x000fe40005000000 */
[----:B-----5:R-:W-:-:S04]  /*39e0*/  FSETP.GEU.AND P3, PT, R9, R10, PT ;  /* 0x0000000a0900720b */ /* 0x020fc80003f6e000 */
[----:B------:R-:W-:Y:S02]  /*39f0*/  FSEL R9, R10, R9, !P3 ;  /* 0x000000090a097208 */ /* 0x000fe40005800000 */
[----:B------:R-:W-:-:S04]  /*3a00*/  FSETP.GEU.AND P0, PT, R11, R12, PT ;  /* 0x0000000c0b00720b */ /* 0x000fc80003f0e000 */
[----:B------:R-:W-:Y:S02]  /*3a10*/  FSEL R11, R12, R11, !P0 ;  /* 0x0000000b0c0b7208 */ /* 0x000fe40004000000 */
[----:B------:R-:W-:Y:S02]  /*3a20*/  FSETP.GEU.AND P0, PT, R0, R5, PT ;  /* 0x000000050000720b */ /* 0x000fe40003f0e000 */
[----:B------:R-:W-:Y:S02]  /*3a30*/  FSETP.GEU.AND P1, PT, R13, R14, PT ;  /* 0x0000000e0d00720b */ /* 0x000fe40003f2e000 */
[----:B------:R-:W-:Y:S02]  /*3a40*/  FSEL R0, R5, R0, !P0 ;  /* 0x0000000005007208 */ /* 0x000fe40004000000 */
[----:B------:R-:W-:Y:S02]  /*3a50*/  FSEL R14, R14, R13, !P1 ;  /* 0x0000000d0e0e7208 */ /* 0x000fe40004800000 */
[----:B------:R-:W-:-:S02]  /*3a60*/  FSETP.GEU.AND P1, PT, R6, R9, PT ;  /* 0x000000090600720b */ /* 0x000fc40003f2e000 */
[----:B------:R-:W-:Y:S02]  /*3a70*/  FSETP.GEU.AND P2, PT, R15, R16, PT ;  /* 0x000000100f00720b */ /* 0x000fe40003f4e000 */
[----:B------:R-:W-:Y:S02]  /*3a80*/  FSEL R9, R9, R6, !P1 ;  /* 0x0000000609097208 */ /* 0x000fe40004800000 */
[----:B------:R-:W-:Y:S02]  /*3a90*/  FSEL R15, R16, R15, !P2 ;  /* 0x0000000f100f7208 */ /* 0x000fe40005000000 */
[----:B------:R-:W-:Y:S02]  /*3aa0*/  FSETP.GEU.AND P2, PT, R11, R14, PT ;  /* 0x0000000e0b00720b */ /* 0x000fe40003f4e000 */
[----:B------:R-:W-:Y:S02]  /*3ab0*/  FSETP.GEU.AND P3, PT, R17, R18, PT ;  /* 0x000000121100720b */ /* 0x000fe40003f6e000 */
[----:B------:R-:W-:-:S02]  /*3ac0*/  FSEL R11, R14, R11, !P2 ;  /* 0x0000000b0e0b7208 */ /* 0x000fc40005000000 */
[----:B------:R-:W-:Y:S02]  /*3ad0*/  FSEL R18, R18, R17, !P3 ;  /* 0x0000001112127208 */ /* 0x000fe40005800000 */
[----:B------:R-:W-:Y:S02]  /*3ae0*/  FSETP.GEU.AND P0, PT, R0, R9, PT ;  /* 0x000000090000720b */ /* 0x000fe40003f0e000 */
[----:B------:R-:W-:Y:S02]  /*3af0*/  FSETP.GEU.AND P3, PT, R15, R18, PT ;  /* 0x000000120f00720b */ /* 0x000fe40003f6e000 */
[----:B------:R-:W-:Y:S02]  /*3b00*/  FSEL R0, R9, R0, !P0 ;  /* 0x0000000009007208 */ /* 0x000fe40004000000 */
[----:B------:R-:W-:-:S04]  /*3b10*/  FSEL R18, R18, R15, !P3 ;  /* 0x0000000f12127208 */ /* 0x000fc80005800000 */
[----:B------:R-:W-:-:S04]  /*3b20*/  FSETP.GEU.AND P1, PT, R11, R18, PT ;  /* 0x000000120b00720b */ /* 0x000fc80003f2e000 */
[----:B------:R-:W-:Y:S01]  /*3b30*/  FSEL R5, R18, R11, !P1 ;  /* 0x0000000b12057208 */ /* 0x000fe20004800000 */
[----:B------:R-:W-:Y:S01]  /*3b40*/  IMAD.MOV.U32 R11, RZ, RZ, 0x1000 ;  /* 0x00001000ff0b7424 */ /* 0x000fe200078e00ff */
[----:B------:R-:W-:Y:S02]  /*3b50*/  ISETP.GE.U32.AND P1, PT, R20, 0x2000, PT ;  /* 0x000020001400780c */ /* 0x000fe40003f26070 */
[----:B------:R-:W-:-:S04]  /*3b60*/  FSETP.GEU.AND P0, PT, R0, R5, PT ;  /* 0x000000050000720b */ /* 0x000fc80003f0e000 */
[----:B------:R-:W-:-:S07]  /*3b70*/  FSEL R0, R5, R0, !P0 ;  /* 0x0000000005007208 */ /* 0x000fce0004000000 */
[----:B------:R-:W-:Y:S05]  /*3b80*/  @!P1 BRA `(.L_x_44) ;  /* 0x0000000000ec9947 */ /* 0x000fea0003800000 */
[----:B------:R-:W0:Y:S01]  /*3b90*/  LDC R7, c[0x0][0x390] ;  /* 0x0000e400ff077b82 */ /* 0x000e220000000800 */
[----:B------:R-:W-:Y:S02]  /*3ba0*/  VIADD R6, R20, 0xfffff000 ;  /* 0xfffff00014067836 */ /* 0x000fe40000000000 */
[----:B------:R-:W-:-:S07]  /*3bb0*/  IMAD.MOV.U32 R11, RZ, RZ, 0x1000 ;  /* 0x00001000ff0b7424 */ /* 0x000fce00078e00ff */
.L_x_46:
[----:B------:R-:W-:-:S05]  /*3bc0*/  IMAD.WIDE R4, R11, 0x4, R2 ;  /* 0x000000040b047825 */ /* 0x000fca00078e0202 */
        /* <DEDUP_REMOVED lines=15> */
[----:B------:R1:W5:Y:S01]  /*3cc0*/  LDG.E.CONSTANT R16, desc[UR6][R4.64+0x3c00] ;  /* 0x003c000604107981 */ /* 0x000362000c1e9900 */
        /* <DEDUP_REMOVED lines=16> */
[----:B------:R-:W-:Y:S01]  /*3dd0*/  FSEL R23, R23, R20, !P1 ;  /* 0x0000001417177208 */ /* 0x000fe20004800000 */
[----:B0-----:R-:W-:Y:S01]  /*3de0*/  IMAD.MOV.U32 R20, RZ, RZ, R7 ;  /* 0x000000ffff147224 */ /* 0x001fe200078e0007 */
[----:B------:R-:W-:Y:S02]  /*3df0*/  FSEL R10, R13, R10, !P2 ;  /* 0x0000000a0d0a7208 */ /* 0x000fe40005000000 */
[----:B------:R-:W-:Y:S01]  /*3e00*/  FSETP.GEU.AND P2, PT, R24, R15, PT ;  /* 0x0000000f1800720b */ /* 0x000fe20003f4e000 */
[----:B-1----:R-:W-:Y:S01]  /*3e10*/  IMAD.IADD R4, R20, 0x1, -R11 ;  /* 0x0000000114047824 */ /* 0x002fe200078e0a0b */
        /* <DEDUP_REMOVED lines=18> */
.L_x_44:
        /* <DEDUP_REMOVED lines=20> */
.L_x_50:
        /* <DEDUP_REMOVED lines=9> */
.L_x_49:
[----:B------:R-:W-:Y:S05]  /*4110*/  BSYNC.RECONVERGENT B2 ;  /* 0x0000000000027941 */ /* 0x000fea0003800200 */
.L_x_48:
        /* <DEDUP_REMOVED lines=16> */
.L_x_53:
        /* <DEDUP_REMOVED lines=62> */
.L_x_52:
[----:B------:R-:W-:Y:S05]  /*4600*/  BSYNC.RECONVERGENT B2 ;  /* 0x0000000000027941 */ /* 0x000fea0003800200 */
.L_x_51:
        /* <DEDUP_REMOVED lines=37> */
.L_x_55:
[----:B------:R-:W-:Y:S05]  /*4860*/  BSYNC.RECONVERGENT B2 ;  /* 0x0000000000027941 */ /* 0x000fea0003800200 */
.L_x_54:
[----:B------:R-:W-:-:S13]  /*4870*/  ISETP.LT.OR P0, PT, R10, R9, P0 ;  /* 0x000000090a00720c */ /* 0x000fda0000701670 */
[----:B------:R-:W-:Y:S05]  /*4880*/  @!P0 BRA `(.L_x_47) ;  /* 0x0000000000388947 */ /* 0x000fea0003800000 */
[----:B------:R-:W0:Y:S01]  /*4890*/  LDC.64 R4, c[0x0][0x380] ;  /* 0x0000e000ff047b82 */ /* 0x000e220000000a00 */
[----:B------:R-:W2:Y:S04]  /*48a0*/  LDG.E.CONSTANT R7, desc[UR6][R2.64+-0x400] ;  /* 0xfffc000602077981 */ /* 0x000ea8000c1e9900 */
[----:B------:R-:W3:Y:S01]  /*48b0*/  LDG.E.CONSTANT R9, desc[UR6][R2.64] ;  /* 0x0000000602097981 */ /* 0x000ee2000c1e9900 */
[----:B0-----:R-:W-:-:S03]  /*48c0*/  IMAD.WIDE.U32 R4, R11, 0x4, R4 ;  /* 0x000000040b047825 */ /* 0x001fc600078e0004 */
[----:B------:R-:W4:Y:S04]  /*48d0*/  LDG.E.CONSTANT R11, desc[UR6][R2.64+0x400] ;  /* 0x00040006020b7981 */ /* 0x000f28000c1e9900 */
        /* <DEDUP_REMOVED lines=9> */
.L_x_47:
[----:B------:R-:W-:Y:S05]  /*4970*/  BSYNC.RECONVERGENT B1 ;  /* 0x0000000000017941 */ /* 0x000fea0003800200 */
.L_x_45:
[----:B------:R-:W0:Y:S01]  /*4980*/  S2R R6, SR_LANEID ;  /* 0x0000000000067919 */ /* 0x000e220000000000 */
[----:B------:R-:W-:-:S05]  /*4990*/  IMAD.MOV.U32 R3, RZ, RZ, R0 ;  /* 0x000000ffff037224 */ /* 0x000fca00078e0000 */
        /* <DEDUP_REMOVED lines=51> */
[----:B------:R-:W-:-:S09]  /*4cd0*/  FSEL R0, R9, R0, !P1 ;  /* 0x0000000009007208 */ /* 0x000fd20004800000 */
.L_x_17:
[----:B------:R-:W-:Y:S05]  /*4ce0*/  BSYNC.RECONVERGENT B0 ;  /* 0x0000000000007941 */ /* 0x000fea0003800200 */
.L_x_1:
[----:B------:R-:W-:Y:S05]  /*4cf0*/  @P0 EXIT ;  /* 0x000000000000094d */ /* 0x000fea0003800000 */
[----:B------:R-:W0:Y:S01]  /*4d00*/  LDCU UR4, c[0x0][0x398] ;  /* 0x00007300ff0477ac */ /* 0x000e220008000800 */
[----:B------:R-:W1:Y:S01]  /*4d10*/  LDC.64 R2, c[0x0][0x388] ;  /* 0x0000e200ff027b82 */ /* 0x000e620000000a00 */
[----:B0-----:R-:W-:-:S04]  /*4d20*/  FSETP.GT.AND P0, PT, R0, UR4, PT ;  /* 0x0000000400007c0b */ /* 0x001fc8000bf04000 */
[----:B------:R-:W-:-:S05]  /*4d30*/  FSEL R5, R0, UR4, P0 ;  /* 0x0000000400057c08 */ /* 0x000fca0008000000 */
[----:B-1----:R-:W-:Y:S01]  /*4d40*/  STG.E desc[UR6][R2.64], R5 ;  /* 0x0000000502007986 */ /* 0x002fe2000c101906 */
[----:B------:R-:W-:Y:S05]  /*4d50*/  EXIT ;  /* 0x000000000000794d */ /* 0x000fea0003800000 */
.L_x_56:
[----:B------:R-:W-:-:S00]  /*4d60*/  BRA `(.L_x_56) ;  /* 0xfffffffc00fc7947 */ /* 0x000fc0000383ffff */
[----:B------:R-:W-:-:S00]  /*4d70*/  NOP ;  /* 0x0000000000007918 */ /* 0x000fc00000000000 */
        /* <DEDUP_REMOVED lines=8> */
.L_x_187:


//--------------------- .text._ZN3cub18CUB_300001_SM_10006detail6reduce18DeviceReduceKernelINS2_10policy_hubIfjN4cuda3__47maximumIvEEE10Policy1000EPfjS8_fNS5_3std3__410__identityEEEvT0_PT3_T1_NS0_13GridEvenShareISI_EET2_T4_ --------------------------
	.section	.text._ZN3cub18CUB_300001_SM_10006detail6reduce18DeviceReduceKernelINS2_10policy_hubIfjN4cuda3__47maximumIvEEE10Policy1000EPfjS8_fNS5_3std3__410__identityEEEvT0_PT3_T1_NS0_13GridEvenShareISI_EET2_T4_,"ax",@progbits
	.align	128
        .global         _ZN3cub18CUB_300001_SM_10006detail6reduce18DeviceReduceKernelINS2_10policy_hubIfjN4cuda3__47maximumIvEEE10Policy1000EPfjS8_fNS5_3std3__410__identityEEEvT0_PT3_T1_NS0_13GridEvenShareISI_EET2_T4_
        .type           _ZN3cub18CUB_300001_SM_10006detail6reduce18DeviceReduceKernelINS2_10policy_hubIfjN4cuda3__47maximumIvEEE10Policy1000EPfjS8_fNS5_3std3__410__identityEEEvT0_PT3_T1_NS0_13GridEvenShareISI_EET2_T4_,@function
        .size           _ZN3cub18CUB_300001_SM_10006detail6reduce18DeviceReduceKernelINS2_10policy_hubIfjN4cuda3__47maximumIvEEE10Policy1000EPfjS8_fNS5_3std3__410__identityEEEvT0_PT3_T1_NS0_13GridEvenShareISI_EET2_T4_,(.L_x_188 - _ZN3cub18CUB_300001_SM_10006detail6reduce18DeviceReduceKernelINS2_10policy_hubIfjN4cuda3__47maximumIvEEE10Policy1000EPfjS8_fNS5_3std3__410__identityEEEvT0_PT3_T1_NS0_13GridEvenShareISI_EET2_T4_)
        .other          _ZN3cub18CUB_300001_SM_10006detail6reduce18DeviceReduceKernelINS2_10policy_hubIfjN4cuda3__47maximumIvEEE10Policy1000EPfjS8_fNS5_3std3__410__identityEEEvT0_PT3_T1_NS0_13GridEvenShareISI_EET2_T4_,@"STO_CUDA_ENTRY STV_DEFAULT"
_ZN3cub18CUB_300001_SM_10006detail6reduce18DeviceReduceKernelINS2_10policy_hubIfjN4cuda3__47maximumIvEEE10Policy1000EPfjS8_fNS5_3std3__410__identityEEEvT0_PT3_T1_NS0_13GridEvenShareISI_EET2_T4_:
.text._ZN3cub18CUB_300001_SM_10006detail6reduce18DeviceReduceKernelINS2_10policy_hubIfjN4cuda3__47maximumIvEEE10Policy1000EPfjS8_fNS5_3std3__410__identityEEEvT0_PT3_T1_NS0_13GridEvenShareISI_EET2_T4_:
[----:B------:R-:W-:Y:S01]  /*0000*/  LDC R1, c[0x0][0x37c] ;  /* 0x0000df00ff017b82 */ /* 0x000fe20000000800 */
[----:B------:R-:W0:Y:S01]  /*0010*/  S2R R0, SR_CTAID.X ;  /* 0x0000000000007919 */ /* 0x000e220000002500 */
[----:B------:R-:W1:Y:S01]  /*0020*/  LDCU UR4, c[0x0][0x380] ;  /* 0x00007000ff0477ac */ /* 0x000e620008000800 */
[----:B------:R-:W-:Y:S01]  /*0030*/  BSSY.RECONVERGENT B0, `(.L_x_57) ;  /* 0x0000360000007945 */ /* 0x000fe20003800200 */
[----:B------:R-:W2:Y:S01]  /*0040*/  LDCU UR5, c[0x0][0x3ac] ;  /* 0x00007580ff0577ac */ /* 0x000ea20008000800 */
[----:B------:R-:W3:Y:S01]  /*0050*/  LDCU.64 UR8, c[0x0][0x358] ;  /* 0x00006b00ff0877ac */ /* 0x000ee20008000a00 */
[----:B-1----:R-:W-:Y:S02]  /*0060*/  ULOP3.LUT UP0, URZ, UR4, 0xf, URZ, 0xc0, !UPT ;  /* 0x0000000f04ff7892 */ /* 0x002fe4000f80c0ff */
[----:B--2---:R-:W-:Y:S01]  /*0070*/  USHF.L.U32 UR5, UR5, 0xc, URZ ;  /* 0x0000000c05057899 */ /* 0x004fe200080006ff */
[----:B0-----:R-:W-:-:S06]  /*0080*/  IMAD.SHL.U32 R23, R0, 0x1000, RZ ;  /* 0x0000100000177824 */ /* 0x001fcc00078e00ff */
[----:B---3--:R-:W-:Y:S05]  /*0090*/  BRA.U UP0, `(.L_x_58) ;  /* 0x0000001900847547 */ /* 0x008fea000b800000 */
[----:B------:R-:W0:Y:S02]  /*00a0*/  LDC R26, c[0x0][0x3a8] ;  /* 0x0000ea00ff1a7b82 */ /* 0x000e240000000800 */
[----:B0-----:R-:W-:-:S05]  /*00b0*/  IMAD R3, R0, -0x1000, R26 ;  /* 0xfffff00000037824 */ /* 0x001fca00078e021a */
[----:B------:R-:W-:-:S13]  /*00c0*/  ISETP.GT.U32.AND P0, PT, R3, 0xfff, PT ;  /* 0x00000fff0300780c */ /* 0x000fda0003f04070 */
[----:B------:R-:W-:Y:S05]  /*00d0*/  @P0 BRA `(.L_x_59) ;  /* 0x0000000c00100947 */ /* 0x000fea0003800000 */
[----:B------:R-:W0:Y:S01]  /*00e0*/  S2R R2, SR_TID.X ;  /* 0x0000000000027919 */ /* 0x000e220000002100 */
[----:B------:R-:W-:Y:S01]  /*00f0*/  BSSY.RECONVERGENT B1, `(.L_x_60) ;  /* 0x000000a000017945 */ /* 0x000fe20003800200 */
[----:B------:R-:W-:Y:S01]  /*0100*/  IMAD.MOV.U32 R6, RZ, RZ, RZ ;  /* 0x000000ffff067224 */ /* 0x000fe200078e00ff */
[----:B0-----:R-:W-:Y:S01]  /*0110*/  ISETP.GE.U32.AND P0, PT, R2, R3, PT ;  /* 0x000000030200720c */ /* 0x001fe20003f06070 */
[----:B------:R-:W-:-:S12]  /*0120*/  IMAD.MOV.U32 R11, RZ, RZ, R2 ;  /* 0x000000ffff0b7224 */ /* 0x000fd800078e0002 */
[----:B------:R-:W-:Y:S05]  /*0130*/  @P0 BRA `(.L_x_61) ;  /* 0x0000000000140947 */ /* 0x000fea0003800000 */
[----:B------:R-:W0:Y:S01]  /*0140*/  LDC.64 R6, c[0x0][0x380] ;  /* 0x0000e000ff067b82 */ /* 0x000e220000000a00 */
[----:B------:R-:W-:-:S04]  /*0150*/  IMAD R5, R0, 0x1000, R2 ;  /* 0x0000100000057824 */ /* 0x000fc800078e0202 */
[----:B0-----:R-:W-:-:S06]  /*0160*/  IMAD.WIDE.U32 R6, R5, 0x4, R6 ;  /* 0x0000000405067825 */ /* 0x001fcc00078e0006 */
[----:B------:R0:W5:Y:S01]  /*0170*/  LDG.E.CONSTANT R6, desc[UR8][R6.64] ;  /* 0x0000000806067981 */ /* 0x000162000c1e9900 */
[----:B------:R-:W-:-:S07]  /*0180*/  VIADD R11, R2, 0x100 ;  /* 0x00000100020b7836 */ /* 0x000fce0000000000 */
.L_x_61:
[----:B------:R-:W-:Y:S05]  /*0190*/  BSYNC.RECONVERGENT B1 ;  /* 0x0000000000017941 */ /* 0x000fea0003800200 */
.L_x_60:
[----:B------:R-:W-:Y:S01]  /*01a0*/  ISETP.GE.U32.AND P0, PT, R11, R3, PT ;  /* 0x000000030b00720c */ /* 0x000fe20003f06070 */
[----:B------:R-:W-:-:S12]  /*01b0*/  BSSY.RECONVERGENT B1, `(.L_x_62) ;  /* 0x0000035000017945 */ /* 0x000fd80003800200 */
[----:B------:R-:W-:Y:S05]  /*01c0*/  @P0 BRA `(.L_x_63) ;  /* 0x0000000000cc0947 */ /* 0x000fea0003800000 */
[----:B------:R-:W-:Y:S01]  /*01d0*/  LOP3.LUT R5, RZ, R11, RZ, 0x33, !PT ;  /* 0x0000000bff057212 */ /* 0x000fe200078e33ff */
[----:B------:R-:W-:Y:S04]  /*01e0*/  BSSY.RECONVERGENT B2, `(.L_x_64) ;  /* 0x0000015000027945 */ /* 0x000fe80003800200 */
[----:B------:R-:W-:-:S04]  /*01f0*/  IMAD.IADD R5, R5, 0x1, R26 ;  /* 0x0000000105057824 */ /* 0x000fc800078e021a */
[----:B0-----:R-:W-:Y:S01]  /*0200*/  IMAD R7, R0, -0x1000, R5 ;  /* 0xfffff00000077824 */ /* 0x001fe200078e0205 */
[----:B------:R-:W-:-:S04]  /*0210*/  LOP3.LUT R4, R5, 0x300, RZ, 0xc0, !PT ;  /* 0x0000030005047812 */ /* 0x000fc800078ec0ff */
[----:B------:R-:W-:Y:S02]  /*0220*/  ISETP.NE.AND P0, PT, R4, 0x300, PT ;  /* 0x000003000400780c */ /* 0x000fe40003f05270 */
[----:B------:R-:W-:-:S11]  /*0230*/  ISETP.GE.U32.AND P2, PT, R7, 0x300, PT ;  /* 0x000003000700780c */ /* 0x000fd60003f46070 */
[----:B------:R-:W-:Y:S05]  /*0240*/  @!P0 BRA `(.L_x_65) ;  /* 0x0000000000388947 */ /* 0x000fea0003800000 */
[----:B------:R-:W0:Y:S01]  /*0250*/  LDC.64 R8, c[0x0][0x380] ;  /* 0x0000e000ff087b82 */ /* 0x000e220000000a00 */
[----:B------:R-:W-:Y:S01]  /*0260*/  LEA.HI R4, R5, 0x1, RZ, 0x18 ;  /* 0x0000000105047811 */ /* 0x000fe200078fc0ff */
[----:B------:R-:W-:-:S03]  /*0270*/  IMAD R7, R0, 0x1000, R11 ;  /* 0x0000100000077824 */ /* 0x000fc600078e020b */
[----:B------:R-:W-:-:S05]  /*0280*/  LOP3.LUT R4, R4, 0x3, RZ, 0xc0, !PT ;  /* 0x0000000304047812 */ /* 0x000fca00078ec0ff */
[----:B------:R-:W-:-:S07]  /*0290*/  IMAD.MOV R10, RZ, RZ, -R4 ;  /* 0x000000ffff0a7224 */ /* 0x000fce00078e0a04 */
.L_x_66:
[----:B0-----:R-:W-:-:S06]  /*02a0*/  IMAD.WIDE.U32 R4, R7, 0x4, R8 ;  /* 0x0000000407047825 */ /* 0x001fcc00078e0008 */
[----:B------:R-:W2:Y:S01]  /*02b0*/  LDG.E.CONSTANT R5, desc[UR8][R4.64] ;  /* 0x0000000804057981 */ /* 0x000ea2000c1e9900 */
[----:B------:R-:W-:Y:S02]  /*02c0*/  VIADD R10, R10, 0x1 ;  /* 0x000000010a0a7836 */ /* 0x000fe40000000000 */
[----:B------:R-:W-:Y:S02]  /*02d0*/  VIADD R11, R11, 0x100 ;  /* 0x000001000b0b7836 */ /* 0x000fe40000000000 */
[----:B------:R-:W-:Y:S01]  /*02e0*/  VIADD R7, R7, 0x100 ;  /* 0x0000010007077836 */ /* 0x000fe20000000000 */
[----:B------:R-:W-:Y:S02]  /*02f0*/  ISETP.NE.AND P1, PT, R10, RZ, PT ;  /* 0x000000ff0a00720c */ /* 0x000fe40003f25270 */
[----:B--2--5:R-:W-:-:S04]  /*0300*/  FSETP.GEU.AND P0, PT, R6, R5, PT ;  /* 0x000000050600720b */ /* 0x024fc80003f0e000 */
[----:B------:R-:W-:-:S07]  /*0310*/  FSEL R6, R5, R6, !P0 ;  /* 0x0000000605067208 */ /* 0x000fce0004000000 */
[----:B------:R-:W-:Y:S05]  /*0320*/  @P1 BRA `(.L_x_66) ;  /* 0xfffffffc00dc1947 */ /* 0x000fea000383ffff */
.L_x_65:
[----:B------:R-:W-:Y:S05]  /*0330*/  BSYNC.RECONVERGENT B2 ;  /* 0x0000000000027941 */ /* 0x000fea0003800200 */
.L_x_64:
[----:B------:R-:W-:Y:S05]  /*0340*/  @!P2 BRA `(.L_x_63) ;  /* 0x00000000006ca947 */ /* 0x000fea0003800000 */
[----:B------:R-:W0:Y:S01]  /*0350*/  LDC.64 R4, c[0x0][0x380] ;  /* 0x0000e000ff047b82 */ /* 0x000e220000000a00 */
[----:B------:R-:W-:Y:S02]  /*0360*/  VIADD R7, R11, 0x200 ;  /* 0x000002000b077836 */ /* 0x000fe40000000000 */
[----:B------:R-:W-:-:S07]  /*0370*/  IMAD R17, R0, 0x1000, R11 ;  /* 0x0000100000117824 */ /* 0x000fce00078e020b */
.L_x_67:
[----:B0-----:R-:W-:-:S04]  /*0380*/  IMAD.WIDE.U32 R8, R17, 0x4, R4 ;  /* 0x0000000411087825 */ /* 0x001fc800078e0004 */
[C---:B------:R-:W-:Y:S02]  /*0390*/  VIADD R11, R17.reuse, 0x100 ;  /* 0x00000100110b7836 */ /* 0x040fe40000000000 */
[----:B------:R0:W2:Y:S01]  /*03a0*/  LDG.E.CONSTANT R9, desc[UR8][R8.64] ;  /* 0x0000000808097981 */ /* 0x0000a2000c1e9900 */
[----:B------:R-:W-:Y:S02]  /*03b0*/  VIADD R13, R17, 0x200 ;  /* 0x00000200110d7836 */ /* 0x000fe40000000000 */
[----:B------:R-:W-:-:S04]  /*03c0*/  IMAD.WIDE.U32 R10, R11, 0x4, R4 ;  /* 0x000000040b0a7825 */ /* 0x000fc800078e0004 */
[--C-:B------:R-:W-:Y:S02]  /*03d0*/  IMAD.WIDE.U32 R12, R13, 0x4, R4.reuse ;  /* 0x000000040d0c7825 */ /* 0x100fe400078e0004 */
[----:B------:R-:W3:Y:S02]  /*03e0*/  LDG.E.CONSTANT R11, desc[UR8][R10.64] ;  /* 0x000000080a0b7981 */ /* 0x000ee4000c1e9900 */
[----:B------:R-:W-:Y:S02]  /*03f0*/  VIADD R15, R17, 0x300 ;  /* 0x00000300110f7836 */ /* 0x000fe40000000000 */
[----:B------:R-:W4:Y:S02]  /*0400*/  LDG.E.CONSTANT R13, desc[UR8][R12.64] ;  /* 0x000000080c0d7981 */ /* 0x000f24000c1e9900 */
[----:B------:R-:W-:-:S06]  /*0410*/  IMAD.WIDE.U32 R14, R15, 0x4, R4 ;  /* 0x000000040f0e7825 */ /* 0x000fcc00078e0004 */
[----:B------:R-:W4:Y:S01]  /*0420*/  LDG.E.CONSTANT R15, desc[UR8][R14.64] ;  /* 0x000000080e0f7981 */ /* 0x000f22000c1e9900 */
[C---:B0-----:R-:W-:Y:S02]  /*0430*/  VIADD R8, R7.reuse, 0x200 ;  /* 0x0000020007087836 */ /* 0x041fe40000000000 */
[----:B------:R-:W-:Y:S02]  /*0440*/  VIADD R7, R7, 0x400 ;  /* 0x0000040007077836 */ /* 0x000fe40000000000 */
[----:B------:R-:W-:Y:S01]  /*0450*/  VIADD R17, R17, 0x400 ;  /* 0x0000040011117836 */ /* 0x000fe20000000000 */
        /* <DEDUP_REMOVED lines=8> */
[----:B------:R-:W-:Y:S01]  /*04e0*/  FSEL R6, R15, R6, !P0 ;  /* 0x000000060f067208 */ /* 0x000fe20004000000 */
[----:B------:R-:W-:Y:S08]  /*04f0*/  @!P1 BRA `(.L_x_67) ;  /* 0xfffffffc00a09947 */ /* 0x000ff0000383ffff */
.L_x_63:
[----:B------:R-:W-:Y:S05]  /*0500*/  BSYNC.RECONVERGENT B1 ;  /* 0x0000000000017941 */ /* 0x000fea0003800200 */
.L_x_62:
[----:B------:R-:W-:Y:S01]  /*0510*/  ISETP.GE.U32.AND P0, PT, R3, 0x100, PT ;  /* 0x000001000300780c */ /* 0x000fe20003f06070 */
[----:B-----5:R-:W-:-:S12]  /*0520*/  IMAD.MOV.U32 R10, RZ, RZ, R6 ;  /* 0x000000ffff0a7224 */ /* 0x020fd800078e0006 */
[----:B------:R-:W-:Y:S05]  /*0530*/  @!P0 BRA `(.L_x_68) ;  /* 0x0000000000dc8947 */ /* 0x000fea0003800000 */
[----:B------:R-:W1:Y:S01]  /*0540*/  S2R R8, SR_LANEID ;  /* 0x0000000000087919 */ /* 0x000e620000000000 */
[----:B------:R-:W2:Y:S02]  /*0550*/  SHFL.DOWN PT, R3, R10, 0x1, 0x1f ;  /* 0x08201f000a037f89 */ /* 0x000ea400000e0000 */
[----:B--2---:R-:W-:Y:S02]  /*0560*/  FSETP.GEU.AND P1, PT, R10, R3, PT ;  /* 0x000000030a00720b */ /* 0x004fe40003f2e000 */
[C---:B-1----:R-:W-:Y:S02]  /*0570*/  ISETP.GT.AND P0, PT, R8.reuse, 0x1e, PT ;  /* 0x0000001e0800780c */ /* 0x042fe40003f04270 */
[----:B------:R-:W-:Y:S02]  /*0580*/  FSEL R3, R3, R10, !P1 ;  /* 0x0000000a03037208 */ /* 0x000fe40004800000 */
[----:B------:R-:W-:Y:S02]  /*0590*/  ISETP.NE.AND P2, PT, R8, RZ, PT ;  /* 0x000000ff0800720c */ /* 0x000fe40003f45270 */
[----:B------:R-:W-:-:S02]  /*05a0*/  FSEL R3, R10, R3, P0 ;  /* 0x000000030a037208 */ /* 0x000fc40000000000 */
[----:B------:R-:W-:-:S03]  /*05b0*/  ISETP.GT.AND P0, PT, R8, 0x1d, PT ;  /* 0x0000001d0800780c */ /* 0x000fc60003f04270 */
[----:B------:R-:W1:Y:S06]  /*05c0*/  SHFL.DOWN PT, R4, R3, 0x2, 0x1f ;  /* 0x08401f0003047f89 */ /* 0x000e6c00000e0000 */
[----:B0-----:R-:W0:Y:S01]  /*05d0*/  @!P2 S2R R7, SR_CgaCtaId ;  /* 0x000000000007a919 */ /* 0x001e220000008800 */
[----:B------:R-:W-:Y:S02]  /*05e0*/  @!P2 MOV R6, 0x400 ;  /* 0x000004000006a802 */ /* 0x000fe40000000f00 */
[----:B------:R-:W-:-:S04]  /*05f0*/  @!P2 SHF.R.U32.HI R5, RZ, 0x3, R2 ;  /* 0x00000003ff05a819 */ /* 0x000fc80000011602 */
[----:B------:R-:W-:Y:S02]  /*0600*/  @!P2 LOP3.LUT R5, R5, 0x7c, RZ, 0xc0, !PT ;  /* 0x0000007c0505a812 */ /* 0x000fe400078ec0ff */
[----:B-1----:R-:W-:-:S04]  /*0610*/  FSETP.GEU.AND P1, PT, R3, R4, PT ;  /* 0x000000040300720b */ /* 0x002fc80003f2e000 */
[----:B------:R-:W-:Y:S02]  /*0620*/  @!P0 FSEL R3, R4, R3, !P1 ;  /* 0x0000000304038208 */ /* 0x000fe40004800000 */
[----:B------:R-:W-:-:S03]  /*0630*/  ISETP.GT.AND P0, PT, R8, 0x1b, PT ;  /* 0x0000001b0800780c */ /* 0x000fc60003f04270 */
[----:B------:R-:W1:Y:S01]  /*0640*/  SHFL.DOWN PT, R4, R3, 0x4, 0x1f ;  /* 0x08801f0003047f89 */ /* 0x000e6200000e0000 */
[----:B0-----:R-:W-:-:S05]  /*0650*/  @!P2 LEA R6, R7, R6, 0x18 ;  /* 0x000000060706a211 */ /* 0x001fca00078ec0ff */
[----:B------:R-:W-:Y:S01]  /*0660*/  @!P2 IMAD.IADD R5, R5, 0x1, R6 ;  /* 0x000000010505a824 */ /* 0x000fe200078e0206 */
[----:B-1----:R-:W-:-:S04]  /*0670*/  FSETP.GEU.AND P1, PT, R3, R4, PT ;  /* 0x000000040300720b */ /* 0x002fc80003f2e000 */
        /* <DEDUP_REMOVED lines=35> */
.L_x_68:
[----:B------:R-:W-:Y:S01]  /*08b0*/  LOP3.LUT R4, R2, 0x3e0, RZ, 0xc0, !PT ;  /* 0x000003e002047812 */ /* 0x000fe200078ec0ff */
[----:B------:R-:W1:Y:S04]  /*08c0*/  S2R R9, SR_LANEID ;  /* 0x0000000000097919 */ /* 0x000e680000000000 */
[----:B------:R-:W-:Y:S01]  /*08d0*/  VIADD R6, R4, 0x20 ;  /* 0x0000002004067836 */ /* 0x000fe20000000000 */
[----:B------:R-:W-:-:S04]  /*08e0*/  LOP3.LUT R4, RZ, R4, RZ, 0x33, !PT ;  /* 0x00000004ff047212 */ /* 0x000fc800078e33ff */
[----:B------:R-:W-:Y:S01]  /*08f0*/  ISETP.GT.U32.AND P0, PT, R6, R3, PT ;  /* 0x000000030600720c */ /* 0x000fe20003f04070 */
[----:B------:R-:W-:-:S05]  /*0900*/  IMAD.IADD R4, R3, 0x1, R4 ;  /* 0x0000000103047824 */ /* 0x000fca00078e0204 */
[----:B------:R-:W-:-:S05]  /*0910*/  SEL R4, R4, 0x1f, P0 ;  /* 0x0000001f04047807 */ /* 0x000fca0000000000 */
[----:B------:R-:W2:Y:S01]  /*0920*/  SHFL.DOWN PT, R5, R10, 0x1, R4 ;  /* 0x082000000a057989 */ /* 0x000ea200000e0004 */
[C---:B-1----:R-:W-:Y:S01]  /*0930*/  ISETP.GE.AND P0, PT, R9.reuse, R4, PT ;  /* 0x000000040900720c */ /* 0x042fe20003f06270 */
[----:B0-----:R-:W-:Y:S01]  /*0940*/  VIADD R7, R9, 0x2 ;  /* 0x0000000209077836 */ /* 0x001fe20000000000 */
[----:B--2---:R-:W-:-:S11]  /*0950*/  FSETP.GEU.AND P1, PT, R10, R5, PT ;  /* 0x000000050a00720b */ /* 0x004fd60003f2e000 */
        /* <DEDUP_REMOVED lines=34> */
[C---:B------:R-:W-:Y:S02]  /*0b80*/  ISETP.GT.U32.AND P2, PT, R3.reuse, 0x20, PT ;  /* 0x000000200300780c */ /* 0x040fe40003f44070 */
[----:B------:R-:W-:Y:S01]  /*0b90*/  ISETP.GT.U32.AND P1, PT, R3, 0x40, PT ;  /* 0x000000400300780c */ /* 0x000fe20003f24070 */
[----:B0-----:R-:W-:-:S09]  /*0ba0*/  ULEA UR4, UR5, UR4, 0x18 ;  /* 0x0000000405047291 */ /* 0x001fd2000f8ec0ff */
[----:B------:R-:W0:Y:S04]  /*0bb0*/  LDS R5, [UR4+0xc] ;  /* 0x00000c04ff057984 */ /* 0x000e280008000800 */
[----:B------:R-:W1:Y:S04]  /*0bc0*/  LDS.128 R12, [UR4+0x10] ;  /* 0x00001004ff0c7984 */ /* 0x000e680008000c00 */
[----:B------:R-:W2:Y:S01]  /*0bd0*/  LDS.64 R6, [UR4+0x20] ;  /* 0x00002004ff067984 */ /* 0x000ea20008000a00 */
[----:B0-----:R-:W-:-:S04]  /*0be0*/  FSETP.GEU.AND P3, PT, R8, R5, PT ;  /* 0x000000050800720b */ /* 0x001fc80003f6e000 */
[----:B------:R-:W-:Y:S02]  /*0bf0*/  @P2 FSEL R8, R5, R8, !P3 ;  /* 0x0000000805082208 */ /* 0x000fe40005800000 */
[----:B------:R-:W-:Y:S02]  /*0c00*/  ISETP.GT.U32.AND P2, PT, R3, 0x60, PT ;  /* 0x000000600300780c */ /* 0x000fe40003f44070 */
[----:B-1----:R-:W-:-:S04]  /*0c10*/  FSETP.GEU.AND P3, PT, R8, R12, PT ;  /* 0x0000000c0800720b */ /* 0x002fc80003f6e000 */
[----:B------:R-:W-:Y:S02]  /*0c20*/  @P1 FSEL R8, R12, R8, !P3 ;  /* 0x000000080c081208 */ /* 0x000fe40005800000 */
[----:B------:R-:W-:Y:S02]  /*0c30*/  ISETP.GT.U32.AND P1, PT, R3, 0x80, PT ;  /* 0x000000800300780c */ /* 0x000fe40003f24070 */
[----:B------:R-:W-:-:S04]  /*0c40*/  FSETP.GEU.AND P3, PT, R8, R13, PT ;  /* 0x0000000d0800720b */ /* 0x000fc80003f6e000 */
        /* <DEDUP_REMOVED lines=8> */
[----:B--2---:R-:W-:-:S04]  /*0cd0*/  FSETP.GEU.AND P3, PT, R8, R6, PT ;  /* 0x000000060800720b */ /* 0x004fc80003f6e000 */
[----:B------:R-:W-:-:S04]  /*0ce0*/  @P1 FSEL R8, R6, R8, !P3 ;  /* 0x0000000806081208 */ /* 0x000fc80005800000 */
[----:B------:R-:W-:-:S04]  /*0cf0*/  FSETP.GEU.AND P1, PT, R8, R7, PT ;  /* 0x000000070800720b */ /* 0x000fc80003f2e000 */
[----:B------:R-:W-:Y:S01]  /*0d00*/  @P2 FSEL R8, R7, R8, !P1 ;  /* 0x0000000807082208 */ /* 0x000fe20004800000 */
[----:B------:R-:W-:Y:S08]  /*0d10*/  BRA `(.L_x_69) ;  /* 0x0000002800447947 */ /* 0x000ff00003800000 */
.L_x_59:
[----:B------:R-:W0:Y:S01]  /*0d20*/  S2R R2, SR_TID.X ;  /* 0x0000000000027919 */ /* 0x000e220000002100 */
[----:B------:R-:W1:Y:S02]  /*0d30*/  LDCU.64 UR6, c[0x0][0x380] ;  /* 0x00007000ff0677ac */ /* 0x000e640008000a00 */
[----:B-1----:R-:W-:Y:S02]  /*0d40*/  IMAD.U32 R20, RZ, RZ, UR6 ;  /* 0x00000006ff147e24 */ /* 0x002fe4000f8e00ff */
[----:B------:R-:W-:Y:S02]  /*0d50*/  IMAD.U32 R21, RZ, RZ, UR7 ;  /* 0x00000007ff157e24 */ /* 0x000fe4000f8e00ff */
[----:B0-----:R-:W-:-:S04]  /*0d60*/  IMAD R25, R2, 0x4, R23 ;  /* 0x0000000402197824 */ /* 0x001fc800078e0217 */
[----:B------:R-:W-:-:S05]  /*0d70*/  IMAD.WIDE.U32 R24, R25, 0x4, R20 ;  /* 0x0000000419187825 */ /* 0x000fca00078e0014 */
[----:B------:R-:W2:Y:S04]  /*0d80*/  LDG.E.128.CONSTANT R4, desc[UR8][R24.64] ;  /* 0x0000000818047981 */ /* 0x000ea8000c1e9d00 */
[----:B------:R-:W3:Y:S04]  /*0d90*/  LDG.E.128.CONSTANT R8, desc[UR8][R24.64+0x1000] ;  /* 0x0010000818087981 */ /* 0x000ee8000c1e9d00 */
[----:B------:R-:W4:Y:S04]  /*0da0*/  LDG.E.128.CONSTANT R12, desc[UR8][R24.64+0x2000] ;  /* 0x00200008180c7981 */ /* 0x000f28000c1e9d00 */
[----:B------:R-:W5:Y:S01]  /*0db0*/  LDG.E.128.CONSTANT R16, desc[UR8][R24.64+0x3000] ;  /* 0x0030000818107981 */ /* 0x000f62000c1e9d00 */
        /* <DEDUP_REMOVED lines=26> */
[----:B------:R-:W-:Y:S02]  /*0f60*/  ISETP.GE.U32.AND P1, PT, R3, UR5, PT ;  /* 0x0000000503007c0c */ /* 0x000fe4000bf26070 */
[----:B------:R-:W-:-:S04]  /*0f70*/  FSETP.GEU.AND P0, PT, R4, R11, PT ;  /* 0x0000000b0400720b */ /* 0x000fc80003f0e000 */
[----:B------:R-:W-:-:S04]  /*0f80*/  FSEL R4, R11, R4, !P0 ;  /* 0x000000040b047208 */ /* 0x000fc80004000000 */
[----:B------:R-:W-:-:S04]  /*0f90*/  FSETP.GEU.AND P0, PT, R4, R19, PT ;  /* 0x000000130400720b */ /* 0x000fc80003f0e000 */
[----:B------:R-:W-:Y:S01]  /*0fa0*/  FSEL R3, R19, R4, !P0 ;  /* 0x0000000413037208 */ /* 0x000fe20004000000 */
[----:B------:R-:W-:Y:S08]  /*0fb0*/  @!P1 BRA `(.L_x_70) ;  /* 0x0000000400e09947 */ /* 0x000ff00003800000 */
[----:B------:R-:W-:Y:S01]  /*0fc0*/  VIADD R23, R23, UR5 ;  /* 0x0000000517177c36 */ /* 0x000fe20008000000 */
[----:B------:R-:W-:Y:S01]  /*0fd0*/  UMOV UR4, URZ ;  /* 0x000000ff00047c82 */ /* 0x000fe20008000000 */
[----:B------:R-:W-:Y:S02]  /*0fe0*/  VIADD R22, R26, 0xfffff000 ;  /* 0xfffff0001a167836 */ /* 0x000fe40000000000 */
[C---:B------:R-:W-:Y:S02]  /*0ff0*/  VIADD R24, R23.reuse, 0x100 ;  /* 0x0000010017187836 */ /* 0x040fe40000000000 */
[C---:B------:R-:W-:Y:S01]  /*1000*/  IMAD.IADD R25, R23.reuse, 0x1, R2 ;  /* 0x0000000117197824 */ /* 0x040fe200078e0202 */
[----:B------:R-:W-:-:S13]  /*1010*/  ISETP.GT.U32.AND P0, PT, R23, R22, PT ;  /* 0x000000161700720c */ /* 0x000fda0003f04070 */
[----:B------:R-:W-:Y:S05]  /*1020*/  @P0 BRA `(.L_x_71) ;  /* 0x0000000000c40947 */ /* 0x000fea0003800000 */
[----:B------:R-:W0:Y:S08]  /*1030*/  LDC R26, c[0x0][0x3a8] ;  /* 0x0000ea00ff1a7b82 */ /* 0x000e300000000800 */
[----:B------:R-:W1:Y:S02]  /*1040*/  LDC.64 R20, c[0x0][0x380] ;  /* 0x0000e000ff147b82 */ /* 0x000e640000000a00 */
.L_x_72:
[----:B------:R-:W-:-:S04]  /*1050*/  IMAD R29, R2, 0x4, R23 ;  /* 0x00000004021d7824 */ /* 0x000fc800078e0217 */
[----:B-1----:R-:W-:-:S05]  /*1060*/  IMAD.WIDE.U32 R28, R29, 0x4, R20 ;  /* 0x000000041d1c7825 */ /* 0x002fca00078e0014 */
[----:B------:R-:W2:Y:S04]  /*1070*/  LDG.E.128.CONSTANT R4, desc[UR8][R28.64] ;  /* 0x000000081c047981 */ /* 0x000ea8000c1e9d00 */
[----:B------:R-:W3:Y:S04]  /*1080*/  LDG.E.128.CONSTANT R8, desc[UR8][R28.64+0x1000] ;  /* 0x001000081c087981 */ /* 0x000ee8000c1e9d00 */
[----:B------:R-:W4:Y:S04]  /*1090*/  LDG.E.128.CONSTANT R12, desc[UR8][R28.64+0x2000] ;  /* 0x002000081c0c7981 */ /* 0x000f28000c1e9d00 */
[----:B------:R-:W5:Y:S01]  /*10a0*/  LDG.E.128.CONSTANT R16, desc[UR8][R28.64+0x3000] ;  /* 0x003000081c107981 */ /* 0x000f62000c1e9d00 */
[----:B--2---:R-:W-:-:S02]  /*10b0*/  FSETP.GEU.AND P0, PT, R3, R4, PT ;  /* 0x000000040300720b */ /* 0x004fc40003f0e000 */
[----:B------:R-:W-:Y:S02]  /*10c0*/  FSETP.GEU.AND P1, PT, R5, R6, PT ;  /* 0x000000060500720b */ /* 0x000fe40003f2e000 */
[----:B------:R-:W-:Y:S02]  /*10d0*/  FSEL R3, R4, R3, !P0 ;  /* 0x0000000304037208 */ /* 0x000fe40004000000 */
[----:B---3--:R-:W-:Y:S02]  /*10e0*/  FSETP.GEU.AND P0, PT, R7, R8, PT ;  /* 0x000000080700720b */ /* 0x008fe40003f0e000 */
[----:B------:R-:W-:Y:S02]  /*10f0*/  FSEL R4, R6, R5, !P1 ;  /* 0x0000000506047208 */ /* 0x000fe40004800000 */
[----:B------:R-:W-:Y:S02]  /*1100*/  FSEL R6, R8, R7, !P0 ;  /* 0x0000000708067208 */ /* 0x000fe40004000000 */
[----:B------:R-:W-:-:S02]  /*1110*/  FSETP.GEU.AND P0, PT, R9, R10, PT ;  /* 0x0000000a0900720b */ /* 0x000fc40003f0e000 */
[----:B----4-:R-:W-:Y:S02]  /*1120*/  FSETP.GEU.AND P1, PT, R11, R12, PT ;  /* 0x0000000c0b00720b */ /* 0x010fe40003f2e000 */
[----:B------:R-:W-:Y:S02]  /*1130*/  FSEL R9, R10, R9, !P0 ;  /* 0x000000090a097208 */ /* 0x000fe40004000000 */
[----:B------:R-:W-:Y:S02]  /*1140*/  FSEL R10, R12, R11, !P1 ;  /* 0x0000000b0c0a7208 */ /* 0x000fe40004800000 */
[----:B------:R-:W-:Y:S02]  /*1150*/  FSETP.GEU.AND P0, PT, R13, R14, PT ;  /* 0x0000000e0d00720b */ /* 0x000fe40003f0e000 */
[----:B-----5:R-:W-:Y:S02]  /*1160*/  FSETP.GEU.AND P1, PT, R15, R16, PT ;  /* 0x000000100f00720b */ /* 0x020fe40003f2e000 */
[----:B------:R-:W-:-:S02]  /*1170*/  FSETP.GEU.AND P2, PT, R17, R18, PT ;  /* 0x000000121100720b */ /* 0x000fc40003f4e000 */
[----:B------:R-:W-:Y:S02]  /*1180*/  FSEL R13, R14, R13, !P0 ;  /* 0x0000000d0e0d7208 */ /* 0x000fe40004000000 */
[----:B------:R-:W-:Y:S02]  /*1190*/  FSEL R14, R16, R15, !P1 ;  /* 0x0000000f100e7208 */ /* 0x000fe40004800000 */
[----:B------:R-:W-:Y:S02]  /*11a0*/  FSEL R17, R18, R17, !P2 ;  /* 0x0000001112117208 */ /* 0x000fe40005000000 */
[----:B------:R-:W-:Y:S02]  /*11b0*/  FSETP.GEU.AND P0, PT, R3, R4, PT ;  /* 0x000000040300720b */ /* 0x000fe40003f0e000 */
[----:B------:R-:W-:Y:S02]  /*11c0*/  FSETP.GEU.AND P1, PT, R6, R9, PT ;  /* 0x000000090600720b */ /* 0x000fe40003f2e000 */
[----:B------:R-:W-:-:S02]  /*11d0*/  FSETP.GEU.AND P2, PT, R10, R13, PT ;  /* 0x0000000d0a00720b */ /* 0x000fc40003f4e000 */
[----:B------:R-:W-:Y:S02]  /*11e0*/  FSETP.GEU.AND P3, PT, R14, R17, PT ;  /* 0x000000110e00720b */ /* 0x000fe40003f6e000 */
[----:B------:R-:W-:Y:S01]  /*11f0*/  FSEL R3, R4, R3, !P0 ;  /* 0x0000000304037208 */ /* 0x000fe20004000000 */
[----:B0-----:R-:W-:Y:S01]  /*1200*/  IMAD.IADD R4, R26, 0x1, -R23 ;  /* 0x000000011a047824 */ /* 0x001fe200078e0a17 */
[----:B------:R-:W-:Y:S02]  /*1210*/  FSEL R6, R9, R6, !P1 ;  /* 0x0000000609067208 */ /* 0x000fe40004800000 */
[----:B------:R-:W-:Y:S02]  /*1220*/  FSEL R10, R13, R10, !P2 ;  /* 0x0000000a0d0a7208 */ /* 0x000fe40005000000 */
[----:B------:R-:W-:Y:S02]  /*1230*/  FSEL R17, R17, R14, !P3 ;  /* 0x0000000e11117208 */ /* 0x000fe40005800000 */
[----:B------:R-:W-:-:S02]  /*1240*/  FSETP.GEU.AND P0, PT, R3, R6, PT ;  /* 0x000000060300720b */ /* 0x000fc40003f0e000 */
[----:B------:R-:W-:Y:S02]  /*1250*/  FSETP.GEU.AND P1, PT, R10, R17, PT ;  /* 0x000000110a00720b */ /* 0x000fe40003f2e000 */
[----:B------:R-:W-:Y:S02]  /*1260*/  FSEL R3, R6, R3, !P0 ;  /* 0x0000000306037208 */ /* 0x000fe40004000000 */
        /* <DEDUP_REMOVED lines=8> */
[----:B------:R-:W-:Y:S01]  /*12f0*/  UIADD3 UR4, UPT, UPT, UR4, 0x1, URZ ;  /* 0x0000000104047890 */ /* 0x000fe2000fffe0ff */
[----:B------:R-:W-:Y:S02]  /*1300*/  VIADD R24, R24, UR5 ;  /* 0x0000000518187c36 */ /* 0x000fe40008000000 */
[----:B------:R-:W-:Y:S01]  /*1310*/  VIADD R25, R25, UR5 ;  /* 0x0000000519197c36 */ /* 0x000fe20008000000 */
[----:B------:R-:W-:-:S13]  /*1320*/  ISETP.GT.U32.AND P0, PT, R23, R22, PT ;  /* 0x000000161700720c */ /* 0x000fda0003f04070 */
[----:B------:R-:W-:Y:S05]  /*1330*/  @!P0 BRA `(.L_x_72) ;  /* 0xfffffffc00448947 */ /* 0x000fea000383ffff */
.L_x_71:
[----:B------:R-:W-:-:S13]  /*1340*/  ISETP.GE.U32.AND P0, PT, R23, R26, PT ;  /* 0x0000001a1700720c */ /* 0x000fda0003f06070 */
[----:B------:R-:W-:Y:S05]  /*1350*/  @P0 BRA `(.L_x_70) ;  /* 0x0000000000f80947 */ /* 0x000fea0003800000 */
[----:B------:R-:W-:Y:S01]  /*1360*/  IMAD.IADD R23, R26, 0x1, -R23 ;  /* 0x000000011a177824 */ /* 0x000fe200078e0a17 */
[----:B------:R-:W-:Y:S04]  /*1370*/  BSSY.RECONVERGENT B1, `(.L_x_70) ;  /* 0x000003c000017945 */ /* 0x000fe80003800200 */
[----:B------:R-:W-:-:S13]  /*1380*/  ISETP.GE.AND P0, PT, R2, R23, PT ;  /* 0x000000170200720c */ /* 0x000fda0003f06270 */
[----:B------:R-:W-:Y:S05]  /*1390*/  @P0 BRA `(.L_x_73) ;  /* 0x0000000000e40947 */ /* 0x000fea0003800000 */
[----:B------:R-:W0:Y:S01]  /*13a0*/  LDCU UR5, c[0x0][0x3ac] ;  /* 0x00007580ff0577ac */ /* 0x000e220008000800 */
[----:B------:R-:W1:Y:S01]  /*13b0*/  LDC R7, c[0x0][0x3ac] ;  /* 0x0000eb00ff077b82 */ /* 0x000e620000000800 */
[----:B------:R-:W-:Y:S01]  /*13c0*/  LOP3.LUT R5, RZ, R2, RZ, 0x33, !PT ;  /* 0x00000002ff057212 */ /* 0x000fe200078e33ff */
[----:B------:R-:W-:Y:S01]  /*13d0*/  IMAD.SHL.U32 R4, R0, 0x1000, RZ ;  /* 0x0000100000047824 */ /* 0x000fe200078e00ff */
[----:B------:R-:W-:Y:S03]  /*13e0*/  BSSY.RECONVERGENT B2, `(.L_x_74) ;  /* 0x0000019000027945 */ /* 0x000fe60003800200 */
[----:B------:R-:W-:-:S05]  /*13f0*/  IMAD.IADD R5, R5, 0x1, R26 ;  /* 0x0000000105057824 */ /* 0x000fca00078e021a */
[----:B------:R-:W-:-:S04]  /*1400*/  LOP3.LUT R6, R5, 0x300, RZ, 0xc0, !PT ;  /* 0x0000030005067812 */ /* 0x000fc800078ec0ff */
[----:B------:R-:W-:Y:S01]  /*1410*/  ISETP.NE.AND P0, PT, R6, 0x300, PT ;  /* 0x000003000600780c */ /* 0x000fe20003f05270 */
[----:B0-----:R-:W-:-:S06]  /*1420*/  USHF.L.U32 UR5, UR5, 0xc, URZ ;  /* 0x0000000c05057899 */ /* 0x001fcc00080006ff */
[----:B------:R-:W-:Y:S02]  /*1430*/  VIADD R4, R4, UR5 ;  /* 0x0000000504047c36 */ /* 0x000fe40008000000 */
[----:B-1----:R-:W-:Y:S02]  /*1440*/  IMAD R7, R7, UR4, RZ ;  /* 0x0000000407077c24 */ /* 0x002fe4000f8e02ff */
[C---:B------:R-:W-:Y:S01]  /*1450*/  IMAD.IADD R4, R5.reuse, 0x1, -R4 ;  /* 0x0000000105047824 */ /* 0x040fe200078e0a04 */
[----:B------:R-:W-:-:S03]  /*1460*/  LEA.HI R5, R5, 0x1, RZ, 0x18 ;  /* 0x0000000105057811 */ /* 0x000fc600078fc0ff */
[----:B------:R-:W-:Y:S02]  /*1470*/  IMAD R4, R7, -0x1000, R4 ;  /* 0xfffff00007047824 */ /* 0x000fe400078e0204 */
[----:B------:R-:W-:-:S03]  /*1480*/  IMAD.MOV.U32 R7, RZ, RZ, R2 ;  /* 0x000000ffff077224 */ /* 0x000fc600078e0002 */
[----:B------:R-:W-:Y:S01]  /*1490*/  ISETP.GE.U32.AND P2, PT, R4, 0x300, PT ;  /* 0x000003000400780c */ /* 0x000fe20003f46070 */
[----:B------:R-:W-:-:S12]  /*14a0*/  @!P0 BRA `(.L_x_75) ;  /* 0x0000000000308947 */ /* 0x000fd80003800000 */
[----:B------:R-:W-:Y:S01]  /*14b0*/  LOP3.LUT R5, R5, 0x3, RZ, 0xc0, !PT ;  /* 0x0000000305057812 */ /* 0x000fe200078ec0ff */
[----:B------:R-:W-:-:S04]  /*14c0*/  IMAD.MOV.U32 R7, RZ, RZ, R2 ;  /* 0x000000ffff077224 */ /* 0x000fc800078e0002 */
[----:B------:R-:W-:-:S07]  /*14d0*/  IMAD.MOV R6, RZ, RZ, -R5 ;  /* 0x000000ffff067224 */ /* 0x000fce00078e0a05 */
.L_x_76:
[----:B------:R-:W-:-:S06]  /*14e0*/  IMAD.WIDE.U32 R4, R25, 0x4, R20 ;  /* 0x0000000419047825 */ /* 0x000fcc00078e0014 */
        /* <DEDUP_REMOVED lines=8> */
.L_x_75:
[----:B------:R-:W-:Y:S05]  /*1570*/  BSYNC.RECONVERGENT B2 ;  /* 0x0000000000027941 */ /* 0x000fea0003800200 */
.L_x_74:
[----:B------:R-:W-:Y:S05]  /*1580*/  @!P2 BRA `(.L_x_73) ;  /* 0x000000000068a947 */ /* 0x000fea0003800000 */
[C---:B------:R-:W-:Y:S02]  /*1590*/  IMAD.IADD R13, R7.reuse, 0x1, R24 ;  /* 0x00000001070d7824 */ /* 0x040fe400078e0218 */
[----:B------:R-:W-:-:S07]  /*15a0*/  VIADD R12, R7, 0x200 ;  /* 0x00000200070c7836 */ /* 0x000fce0000000000 */
.L_x_77:
[----:B------:R-:W-:-:S04]  /*15b0*/  VIADD R5, R13, 0xffffff00 ;  /* 0xffffff000d057836 */ /* 0x000fc80000000000 */
[----:B------:R-:W-:-:S04]  /*15c0*/  IMAD.WIDE.U32 R4, R5, 0x4, R20 ;  /* 0x0000000405047825 */ /* 0x000fc800078e0014 */
[C-C-:B------:R-:W-:Y:S02]  /*15d0*/  IMAD.WIDE.U32 R6, R13.reuse, 0x4, R20.reuse ;  /* 0x000000040d067825 */ /* 0x140fe400078e0014 */
[----:B------:R-:W2:Y:S02]  /*15e0*/  LDG.E.CONSTANT R4, desc[UR8][R4.64] ;  /* 0x0000000804047981 */ /* 0x000ea4000c1e9900 */
[C---:B------:R-:W-:Y:S02]  /*15f0*/  VIADD R9, R13.reuse, 0x100 ;  /* 0x000001000d097836 */ /* 0x040fe40000000000 */
[----:B------:R-:W3:Y:S01]  /*1600*/  LDG.E.CONSTANT R6, desc[UR8][R6.64] ;  /* 0x0000000806067981 */ /* 0x000ee2000c1e9900 */
[----:B------:R-:W-:Y:S02]  /*1610*/  VIADD R11, R13, 0x200 ;  /* 0x000002000d0b7836 */ /* 0x000fe40000000000 */
[----:B------:R-:W-:-:S04]  /*1620*/  IMAD.WIDE.U32 R8, R9, 0x4, R20 ;  /* 0x0000000409087825 */ /* 0x000fc800078e0014 */
[----:B------:R-:W-:Y:S02]  /*1630*/  IMAD.WIDE.U32 R10, R11, 0x4, R20 ;  /* 0x000000040b0a7825 */ /* 0x000fe400078e0014 */
[----:B------:R-:W4:Y:S04]  /*1640*/  LDG.E.CONSTANT R8, desc[UR8][R8.64] ;  /* 0x0000000808087981 */ /* 0x000f28000c1e9900 */
[----:B------:R-:W5:Y:S01]  /*1650*/  LDG.E.CONSTANT R10, desc[UR8][R10.64] ;  /* 0x000000080a0a7981 */ /* 0x000f62000c1e9900 */
[----:B------:R-:W-:Y:S01]  /*1660*/  VIADD R13, R13, 0x400 ;  /* 0x000004000d0d7836 */ /* 0x000fe20000000000 */
[----:B--2---:R-:W-:-:S04]  /*1670*/  FSETP.GEU.AND P0, PT, R3, R4, PT ;  /* 0x000000040300720b */ /* 0x004fc80003f0e000 */
[----:B------:R-:W-:Y:S01]  /*1680*/  FSEL R3, R4, R3, !P0 ;  /* 0x0000000304037208 */ /* 0x000fe20004000000 */
[C---:B------:R-:W-:Y:S02]  /*1690*/  VIADD R4, R12.reuse, 0x200 ;  /* 0x000002000c047836 */ /* 0x040fe40000000000 */
[----:B------:R-:W-:Y:S01]  /*16a0*/  VIADD R12, R12, 0x400 ;  /* 0x000004000c0c7836 */ /* 0x000fe20000000000 */
[----:B---3--:R-:W-:Y:S02]  /*16b0*/  FSETP.GEU.AND P0, PT, R3, R6, PT ;  /* 0x000000060300720b */ /* 0x008fe40003f0e000 */
[----:B------:R-:W-:Y:S02]  /*16c0*/  ISETP.GE.AND P1, PT, R4, R23, PT ;  /* 0x000000170400720c */ /* 0x000fe40003f26270 */
[----:B------:R-:W-:-:S04]  /*16d0*/  FSEL R3, R6, R3, !P0 ;  /* 0x0000000306037208 */ /* 0x000fc80004000000 */
[----:B----4-:R-:W-:-:S04]  /*16e0*/  FSETP.GEU.AND P0, PT, R3, R8, PT ;  /* 0x000000080300720b */ /* 0x010fc80003f0e000 */
[----:B------:R-:W-:-:S04]  /*16f0*/  FSEL R3, R8, R3, !P0 ;  /* 0x0000000308037208 */ /* 0x000fc80004000000 */
[----:B-----5:R-:W-:-:S04]  /*1700*/  FSETP.GEU.AND P0, PT, R3, R10, PT ;  /* 0x0000000a0300720b */ /* 0x020fc80003f0e000 */
[----:B------:R-:W-:Y:S01]  /*1710*/  FSEL R3, R10, R3, !P0 ;  /* 0x000000030a037208 */ /* 0x000fe20004000000 */
[----:B------:R-:W-:Y:S08]  /*1720*/  @!P1 BRA `(.L_x_77) ;  /* 0xfffffffc00a09947 */ /* 0x000ff0000383ffff */
.L_x_73:
[----:B------:R-:W-:Y:S05]  /*1730*/  BSYNC.RECONVERGENT B1 ;  /* 0x0000000000017941 */ /* 0x000fea0003800200 */
.L_x_70:
        /* <DEDUP_REMOVED lines=55> */
.L_x_58:
[----:B------:R-:W0:Y:S02]  /*1ab0*/  LDCU UR6, c[0x0][0x3a8] ;  /* 0x00007500ff0677ac */ /* 0x000e240008000800 */
[----:B0-----:R-:W-:-:S04]  /*1ac0*/  IADD3 R4, PT, PT, -R23, UR6, RZ ;  /* 0x0000000617047c10 */ /* 0x001fc8000fffe1ff */
        /* <DEDUP_REMOVED lines=9> */
[----:B------:R-:W-:-:S04]  /*1b60*/  IMAD.IADD R3, R23, 0x1, R2 ;  /* 0x0000000117037824 */ /* 0x000fc800078e0202 */
[----:B0-----:R-:W-:-:S05]  /*1b70*/  IMAD.WIDE.U32 R6, R3, 0x4, R6 ;  /* 0x0000000403067825 */ /* 0x001fca00078e0006 */
[----:B------:R0:W5:Y:S01]  /*1b80*/  LDG.E.CONSTANT R3, desc[UR8][R6.64] ;  /* 0x0000000806037981 */ /* 0x000162000c1e9900 */
[----:B------:R-:W-:-:S07]  /*1b90*/  VIADD R10, R2, 0x100 ;  /* 0x00000100020a7836 */ /* 0x000fce0000000000 */
.L_x_80:
[----:B------:R-:W-:Y:S05]  /*1ba0*/  BSYNC.RECONVERGENT B1 ;  /* 0x0000000000017941 */ /* 0x000fea0003800200 */
.L_x_79:
[----:B------:R-:W-:Y:S01]  /*1bb0*/  ISETP.GE.U32.AND P0, PT, R10, R4, PT ;  /* 0x000000040a00720c */ /* 0x000fe20003f06070 */
[----:B------:R-:W-:-:S12]  /*1bc0*/  BSSY.RECONVERGENT B1, `(.L_x_81) ;  /* 0x0000035000017945 */ /* 0x000fd80003800200 */
[----:B------:R-:W-:Y:S05]  /*1bd0*/  @P0 BRA `(.L_x_82) ;  /* 0x0000000000cc0947 */ /* 0x000fea0003800000 */
[----:B------:R-:W-:Y:S01]  /*1be0*/  LOP3.LUT R5, RZ, R10, RZ, 0x33, !PT ;  /* 0x0000000aff057212 */ /* 0x000fe200078e33ff */
[----:B------:R-:W-:Y:S04]  /*1bf0*/  BSSY.RECONVERGENT B2, `(.L_x_83) ;  /* 0x0000015000027945 */ /* 0x000fe80003800200 */
[----:B0-----:R-:W-:-:S04]  /*1c00*/  VIADD R6, R5, UR6 ;  /* 0x0000000605067c36 */ /* 0x001fc80008000000 */
[C---:B------:R-:W-:Y:S01]  /*1c10*/  IMAD.IADD R7, R6.reuse, 0x1, -R23 ;  /* 0x0000000106077824 */ /* 0x040fe200078e0a17 */
[----:B------:R-:W-:-:S04]  /*1c20*/  LOP3.LUT R5, R6, 0x300, RZ, 0xc0, !PT ;  /* 0x0000030006057812 */ /* 0x000fc800078ec0ff */
[----:B------:R-:W-:Y:S02]  /*1c30*/  ISETP.NE.AND P0, PT, R5, 0x300, PT ;  /* 0x000003000500780c */ /* 0x000fe40003f05270 */
[----:B------:R-:W-:-:S11]  /*1c40*/  ISETP.GE.U32.AND P2, PT, R7, 0x300, PT ;  /* 0x000003000700780c */ /* 0x000fd60003f46070 */
[----:B------:R-:W-:Y:S05]  /*1c50*/  @!P0 BRA `(.L_x_84) ;  /* 0x0000000000388947 */ /* 0x000fea0003800000 */
[----:B------:R-:W0:Y:S01]  /*1c60*/  LDC.64 R8, c[0x0][0x380] ;  /* 0x0000e000ff087b82 */ /* 0x000e220000000a00 */
[----:B------:R-:W-:Y:S01]  /*1c70*/  LEA.HI R5, R6, 0x1, RZ, 0x18 ;  /* 0x0000000106057811 */ /* 0x000fe200078fc0ff */
[----:B------:R-:W-:-:S03]  /*1c80*/  IMAD.IADD R11, R23, 0x1, R10 ;  /* 0x00000001170b7824 */ /* 0x000fc600078e020a */
[----:B------:R-:W-:-:S05]  /*1c90*/  LOP3.LUT R5, R5, 0x3, RZ, 0xc0, !PT ;  /* 0x0000000305057812 */ /* 0x000fca00078ec0ff */
[----:B------:R-:W-:-:S07]  /*1ca0*/  IMAD.MOV R5, RZ, RZ, -R5 ;  /* 0x000000ffff057224 */ /* 0x000fce00078e0a05 */
.L_x_85:
        /* <DEDUP_REMOVED lines=9> */
.L_x_84:
[----:B------:R-:W-:Y:S05]  /*1d40*/  BSYNC.RECONVERGENT B2 ;  /* 0x0000000000027941 */ /* 0x000fea0003800200 */
.L_x_83:
[----:B------:R-:W-:Y:S05]  /*1d50*/  @!P2 BRA `(.L_x_82) ;  /* 0x00000000006ca947 */ /* 0x000fea0003800000 */
[----:B------:R-:W0:Y:S01]  /*1d60*/  LDC.64 R6, c[0x0][0x380] ;  /* 0x0000e000ff067b82 */ /* 0x000e220000000a00 */
[----:B------:R-:W-:Y:S02]  /*1d70*/  IMAD.IADD R23, R23, 0x1, R10 ;  /* 0x0000000117177824 */ /* 0x000fe400078e020a */
[----:B------:R-:W-:-:S07]  /*1d80*/  VIADD R5, R10, 0x200 ;  /* 0x000002000a057836 */ /* 0x000fce0000000000 */
.L_x_86:
        /* <DEDUP_REMOVED lines=24> */
.L_x_82:
[----:B------:R-:W-:Y:S05]  /*1f10*/  BSYNC.RECONVERGENT B1 ;  /* 0x0000000000017941 */ /* 0x000fea0003800200 */
.L_x_81:
[----:B------:R-:W-:Y:S01]  /*1f20*/  ISETP.GE.U32.AND P0, PT, R4, 0x100, PT ;  /* 0x000001000400780c */ /* 0x000fe20003f06070 */
[----:B0----5:R-:W-:-:S12]  /*1f30*/  IMAD.MOV.U32 R6, RZ, RZ, R3 ;  /* 0x000000ffff067224 */ /* 0x021fd800078e0003 */
[----:B------:R-:W-:Y:S05]  /*1f40*/  @!P0 BRA `(.L_x_87) ;  /* 0x0000000000dc8947 */ /* 0x000fea0003800000 */
[----:B------:R-:W0:Y:S01]  /*1f50*/  S2R R8, SR_LANEID ;  /* 0x0000000000087919 */ /* 0x000e220000000000 */
[----:B------:R-:W1:Y:S02]  /*1f60*/  SHFL.DOWN PT, R3, R6, 0x1, 0x1f ;  /* 0x08201f0006037f89 */ /* 0x000e6400000e0000 */
[----:B-1----:R-:W-:Y:S02]  /*1f70*/  FSETP.GEU.AND P0, PT, R6, R3, PT ;  /* 0x000000030600720b */ /* 0x002fe40003f0e000 */
[C---:B0-----:R-:W-:Y:S02]  /*1f80*/  ISETP.GT.AND P1, PT, R8.reuse, 0x1e, PT ;  /* 0x0000001e0800780c */ /* 0x041fe40003f24270 */
[----:B------:R-:W-:Y:S02]  /*1f90*/  FSEL R3, R3, R6, !P0 ;  /* 0x0000000603037208 */ /* 0x000fe40004000000 */
[----:B------:R-:W-:Y:S02]  /*1fa0*/  ISETP.NE.AND P2, PT, R8, RZ, PT ;  /* 0x000000ff0800720c */ /* 0x000fe40003f45270 */
[----:B------:R-:W-:-:S02]  /*1fb0*/  FSEL R3, R6, R3, P1 ;  /* 0x0000000306037208 */ /* 0x000fc40000800000 */
[----:B------:R-:W-:-:S03]  /*1fc0*/  ISETP.GT.AND P1, PT, R8, 0x1d, PT ;  /* 0x0000001d0800780c */ /* 0x000fc60003f24270 */
[----:B------:R-:W0:Y:S06]  /*1fd0*/  SHFL.DOWN PT, R4, R3, 0x2, 0x1f ;  /* 0x08401f0003047f89 */ /* 0x000e2c00000e0000 */
        /* <DEDUP_REMOVED lines=46> */
.L_x_87:
[----:B------:R-:W-:Y:S01]  /*22c0*/  LOP3.LUT R3, R2, 0x3e0, RZ, 0xc0, !PT ;  /* 0x000003e002037812 */ /* 0x000fe200078ec0ff */
[----:B------:R-:W0:Y:S04]  /*22d0*/  S2R R8, SR_LANEID ;  /* 0x0000000000087919 */ /* 0x000e280000000000 */
[----:B------:R-:W-:Y:S01]  /*22e0*/  VIADD R5, R3, 0x20 ;  /* 0x0000002003057836 */ /* 0x000fe20000000000 */
[----:B------:R-:W-:-:S04]  /*22f0*/  LOP3.LUT R3, RZ, R3, RZ, 0x33, !PT ;  /* 0x00000003ff037212 */ /* 0x000fc800078e33ff */
[----:B------:R-:W-:Y:S01]  /*2300*/  ISETP.GT.U32.AND P0, PT, R5, R4, PT ;  /* 0x000000040500720c */ /* 0x000fe20003f04070 */
[----:B------:R-:W-:-:S05]  /*2310*/  IMAD.IADD R3, R3, 0x1, R4 ;  /* 0x0000000103037824 */ /* 0x000fca00078e0204 */
        /* <DEDUP_REMOVED lines=16> */
[C---:B------:R-:W-:Y:S01]  /*2420*/  ISETP.NE.AND P0, PT, R8.reuse, RZ, PT ;  /* 0x000000ff0800720c */ /* 0x040fe20003f05270 */
[----:B------:R-:W-:Y:S01]  /*2430*/  VIADD R8, R8, 0x10 ;  /* 0x0000001008087836 */ /* 0x000fe20000000000 */
[----:B------:R-:W-:Y:S01]  /*2440*/  ISETP.GT.AND P1, PT, R10, R3, PT ;  /* 0x000000030a00720c */ /* 0x000fe20003f24270 */
        /* <DEDUP_REMOVED lines=46> */
.L_x_78:
[----:B------:R-:W0:Y:S01]  /*2730*/  S2R R6, SR_TID.X ;  /* 0x0000000000067919 */ /* 0x000e220000002100 */
[----:B------:R-:W1:Y:S02]  /*2740*/  LDCU.64 UR10, c[0x0][0x380] ;  /* 0x00007000ff0a77ac */ /* 0x000e640008000a00 */
[----:B-1----:R-:W-:Y:S02]  /*2750*/  IMAD.U32 R2, RZ, RZ, UR10 ;  /* 0x0000000aff027e24 */ /* 0x002fe4000f8e00ff */
[----:B------:R-:W-:Y:S02]  /*2760*/  IMAD.U32 R3, RZ, RZ, UR11 ;  /* 0x0000000bff037e24 */ /* 0x000fe4000f8e00ff */
[----:B0-----:R-:W-:-:S04]  /*2770*/  IMAD.IADD R9, R23, 0x1, R6 ;  /* 0x0000000117097824 */ /* 0x001fc800078e0206 */
[----:B------:R-:W-:-:S05]  /*2780*/  IMAD.WIDE.U32 R8, R9, 0x4, R2 ;  /* 0x0000000409087825 */ /* 0x000fca00078e0002 */
        /* <DEDUP_REMOVED lines=44> */
[----:B------:R-:W-:Y:S02]  /*2a50*/  ISETP.GE.U32.AND P1, PT, R4, UR5, PT ;  /* 0x0000000504007c0c */ /* 0x000fe4000bf26070 */
[----:B------:R-:W-:-:S04]  /*2a60*/  FSETP.GEU.AND P0, PT, R11, R18, PT ;  /* 0x000000120b00720b */ /* 0x000fc80003f0e000 */
[----:B------:R-:W-:-:S07]  /*2a70*/  FSEL R11, R18, R11, !P0 ;  /* 0x0000000b120b7208 */ /* 0x000fce0004000000 */
[----:B------:R-:W-:Y:S05]  /*2a80*/  @!P1 BRA `(.L_x_88) ;  /* 0x0000000800149947 */ /* 0x000fea0003800000 */
[----:B------:R-:W-:Y:S01]  /*2a90*/  UIADD3 UR7, UPT, UPT, UR6, -0x1000, URZ ;  /* 0xfffff00006077890 */ /* 0x000fe2000fffe0ff */
[----:B------:R-:W-:Y:S01]  /*2aa0*/  VIADD R23, R23, UR5 ;  /* 0x0000000517177c36 */ /* 0x000fe20008000000 */
[----:B------:R-:W-:-:S03]  /*2ab0*/  UMOV UR4, URZ ;  /* 0x000000ff00047c82 */ /* 0x000fc60008000000 */
[C---:B------:R-:W-:Y:S01]  /*2ac0*/  VIADD R7, R23.reuse, 0x100 ;  /* 0x0000010017077836 */ /* 0x040fe20000000000 */
[C---:B------:R-:W-:Y:S01]  /*2ad0*/  ISETP.GT.U32.AND P0, PT, R23.reuse, UR7, PT ;  /* 0x0000000717007c0c */ /* 0x040fe2000bf04070 */
[----:B------:R-:W-:-:S12]  /*2ae0*/  IMAD.IADD R9, R23, 0x1, R6 ;  /* 0x0000000117097824 */ /* 0x000fd800078e0206 */
[----:B------:R-:W-:Y:S05]  /*2af0*/  @P0 BRA `(.L_x_89) ;  /* 0x0000000000f80947 */ /* 0x000fea0003800000 */
[----:B------:R-:W0:Y:S01]  /*2b00*/  LDC.64 R2, c[0x0][0x380] ;  /* 0x0000e000ff027b82 */ /* 0x000e220000000a00 */
[----:B------:R-:W1:Y:S01]  /*2b10*/  LDCU UR6, c[0x0][0x3a8] ;  /* 0x00007500ff0677ac */ /* 0x000e620008000800 */
[----:B------:R-:W-:Y:S01]  /*2b20*/  NOP ;  /* 0x0000000000007918 */ /* 0x000fe20000000000 */
.L_x_90:
[----:B------:R-:W-:-:S04]  /*2b30*/  IMAD.IADD R5, R6, 0x1, R23 ;  /* 0x0000000106057824 */ /* 0x000fc800078e0217 */
[----:B0-----:R-:W-:-:S05]  /*2b40*/  IMAD.WIDE.U32 R4, R5, 0x4, R2 ;  /* 0x0000000405047825 */ /* 0x001fca00078e0002 */
        /* <DEDUP_REMOVED lines=17> */
[----:B------:R1:W2:Y:S01]  /*2c60*/  LDG.E.CONSTANT R8, desc[UR8][R4.64+0x3400] ;  /* 0x0034000804087981 */ /* 0x0002a2000c1e9900 */
        /* <DEDUP_REMOVED lines=8> */
[----:B------:R-:W-:-:S04]  /*2cf0*/  FSETP.GEU.AND P1, PT, R10, R17, PT ;  /* 0x000000110a00720b */ /* 0x000fc80003f2e000 */
[----:B------:R-:W-:Y:S02]  /*2d00*/  FSEL R17, R17, R10, !P1 ;  /* 0x0000000a11117208 */ /* 0x000fe40004800000 */
[----:B------:R-:W-:-:S04]  /*2d10*/  FSETP.GEU.AND P2, PT, R12, R15, PT ;  /* 0x0000000f0c00720b */ /* 0x000fc80003f4e000 */
[----:B------:R-:W-:Y:S02]  /*2d20*/  FSEL R12, R15, R12, !P2 ;  /* 0x0000000c0f0c7208 */ /* 0x000fe40005000000 */
[----:B------:R-:W-:Y:S02]  /*2d30*/  FSETP.GEU.AND P0, PT, R11, R18, PT ;  /* 0x000000120b00720b */ /* 0x000fe40003f0e000 */
[----:B------:R-:W-:Y:S02]  /*2d40*/  FSETP.GEU.AND P1, PT, R20, R27, PT ;  /* 0x0000001b1400720b */ /* 0x000fe40003f2e000 */
[----:B------:R-:W-:Y:S02]  /*2d50*/  FSETP.GEU.AND P2, PT, R14, R17, PT ;  /* 0x000000110e00720b */ /* 0x000fe40003f4e000 */
[----:B------:R-:W-:Y:S02]  /*2d60*/  FSEL R11, R18, R11, !P0 ;  /* 0x0000000b120b7208 */ /* 0x000fe40004000000 */
[----:B------:R-:W-:-:S02]  /*2d70*/  FSEL R20, R27, R20, !P1 ;  /* 0x000000141b147208 */ /* 0x000fc40004800000 */
[----:B------:R-:W-:Y:S02]  /*2d80*/  FSEL R14, R17, R14, !P2 ;  /* 0x0000000e110e7208 */ /* 0x000fe40005000000 */
[----:B------:R-:W-:Y:S02]  /*2d90*/  FSETP.GEU.AND P0, PT, R11, R20, PT ;  /* 0x000000140b00720b */ /* 0x000fe40003f0e000 */
[----:B-1----:R-:W-:Y:S02]  /*2da0*/  IADD3 R4, PT, PT, -R23, UR6, RZ ;  /* 0x0000000617047c10 */ /* 0x002fe4000fffe1ff */
[----:B------:R-:W-:Y:S02]  /*2db0*/  FSEL R11, R20, R11, !P0 ;  /* 0x0000000b140b7208 */ /* 0x000fe40004000000 */
[----:B--2---:R-:W-:-:S04]  /*2dc0*/  FSETP.GEU.AND P3, PT, R8, R13, PT ;  /* 0x0000000d0800720b */ /* 0x004fc80003f6e000 */
[----:B------:R-:W-:-:S04]  /*2dd0*/  FSEL R13, R13, R8, !P3 ;  /* 0x000000080d0d7208 */ /* 0x000fc80005800000 */
[----:B------:R-:W-:-:S04]  /*2de0*/  FSETP.GEU.AND P3, PT, R12, R13, PT ;  /* 0x0000000d0c00720b */ /* 0x000fc80003f6e000 */
[----:B------:R-:W-:-:S04]  /*2df0*/  FSEL R13, R13, R12, !P3 ;  /* 0x0000000c0d0d7208 */ /* 0x000fc80005800000 */
[----:B------:R-:W-:-:S04]  /*2e00*/  FSETP.GEU.AND P1, PT, R14, R13, PT ;  /* 0x0000000d0e00720b */ /* 0x000fc80003f2e000 */
        /* <DEDUP_REMOVED lines=11> */
[----:B------:R-:W-:-:S13]  /*2ec0*/  ISETP.GT.U32.AND P0, PT, R23, UR7, PT ;  /* 0x0000000717007c0c */ /* 0x000fda000bf04070 */
[----:B------:R-:W-:Y:S05]  /*2ed0*/  @!P0 BRA `(.L_x_90) ;  /* 0xfffffffc00148947 */ /* 0x000fea000383ffff */
.L_x_89:
[----:B------:R-:W-:-:S13]  /*2ee0*/  ISETP.GE.U32.AND P0, PT, R23, UR6, PT ;  /* 0x0000000617007c0c */ /* 0x000fda000bf06070 */
[----:B------:R-:W-:Y:S05]  /*2ef0*/  @P0 BRA `(.L_x_88) ;  /* 0x0000000000f80947 */ /* 0x000fea0003800000 */
[----:B------:R-:W-:Y:S01]  /*2f00*/  IADD3 R23, PT, PT, -R23, UR6, RZ ;  /* 0x0000000617177c10 */ /* 0x000fe2000fffe1ff */
[----:B------:R-:W-:Y:S03]  /*2f10*/  BSSY.RECONVERGENT B1, `(.L_x_88) ;  /* 0x000003c000017945 */ /* 0x000fe60003800200 */
[----:B------:R-:W-:-:S13]  /*2f20*/  ISETP.GE.AND P0, PT, R6, R23, PT ;  /* 0x000000170600720c */ /* 0x000fda0003f06270 */
[----:B------:R-:W-:Y:S05]  /*2f30*/  @P0 BRA `(.L_x_91) ;  /* 0x0000000000e40947 */ /* 0x000fea0003800000 */
[----:B------:R-:W0:Y:S01]  /*2f40*/  LDC R8, c[0x0][0x3ac] ;  /* 0x0000eb00ff087b82 */ /* 0x000e220000000800 */
[----:B------:R-:W1:Y:S01]  /*2f50*/  LDCU UR5, c[0x0][0x3ac] ;  /* 0x00007580ff0577ac */ /* 0x000e620008000800 */
[----:B------:R-:W-:Y:S01]  /*2f60*/  LOP3.LUT R4, RZ, R6, RZ, 0x33, !PT ;  /* 0x00000006ff047212 */ /* 0x000fe200078e33ff */
[----:B------:R-:W-:Y:S01]  /*2f70*/  IMAD.SHL.U32 R10, R0, 0x1000, RZ ;  /* 0x00001000000a7824 */ /* 0x000fe200078e00ff */
[----:B------:R-:W-:Y:S03]  /*2f80*/  BSSY.RECONVERGENT B2, `(.L_x_92) ;  /* 0x0000019000027945 */ /* 0x000fe60003800200 */
[----:B------:R-:W-:Y:S01]  /*2f90*/  VIADD R5, R4, UR6 ;  /* 0x0000000604057c36 */ /* 0x000fe20008000000 */
[----:B-1----:R-:W-:Y:S01]  /*2fa0*/  USHF.L.U32 UR5, UR5, 0xc, URZ ;  /* 0x0000000c05057899 */ /* 0x002fe200080006ff */
[----:B0-----:R-:W-:-:S03]  /*2fb0*/  IMAD R4, R8, UR4, RZ ;  /* 0x0000000408047c24 */ /* 0x001fc6000f8e02ff */
[C---:B------:R-:W-:Y:S02]  /*2fc0*/  LOP3.LUT R8, R5.reuse, 0x300, RZ, 0xc0, !PT ;  /* 0x0000030005087812 */ /* 0x040fe400078ec0ff */
[----:B------:R-:W-:Y:S02]  /*2fd0*/  VIADD R10, R10, UR5 ;  /* 0x000000050a0a7c36 */ /* 0x000fe40008000000 */
[----:B------:R-:W-:Y:S02]  /*2fe0*/  ISETP.NE.AND P0, PT, R8, 0x300, PT ;  /* 0x000003000800780c */ /* 0x000fe40003f05270 */
[C---:B------:R-:W-:Y:S01]  /*2ff0*/  IMAD.IADD R13, R5.reuse, 0x1, -R10 ;  /* 0x00000001050d7824 */ /* 0x040fe200078e0a0a */
[----:B------:R-:W-:Y:S01]  /*3000*/  LEA.HI R5, R5, 0x1, RZ, 0x18 ;  /* 0x0000000105057811 */ /* 0x000fe200078fc0ff */
[----:B------:R-:W-:Y:S02]  /*3010*/  IMAD.MOV.U32 R8, RZ, RZ, R6 ;  /* 0x000000ffff087224 */ /* 0x000fe400078e0006 */
[----:B------:R-:W-:-:S05]  /*3020*/  IMAD R4, R4, -0x1000, R13 ;  /* 0xfffff00004047824 */ /* 0x000fca00078e020d */
[----:B------:R-:W-:Y:S02]  /*3030*/  ISETP.GE.U32.AND P2, PT, R4, 0x300, PT ;  /* 0x000003000400780c */ /* 0x000fe40003f46070 */
[----:B------:R-:W-:Y:S11]  /*3040*/  @!P0 BRA `(.L_x_93) ;  /* 0x0000000000308947 */ /* 0x000ff60003800000 */
[----:B------:R-:W-:Y:S01]  /*3050*/  LOP3.LUT R5, R5, 0x3, RZ, 0xc0, !PT ;  /* 0x0000000305057812 */ /* 0x000fe200078ec0ff */
[----:B------:R-:W-:-:S04]  /*3060*/  IMAD.MOV.U32 R8, RZ, RZ, R6 ;  /* 0x000000ffff087224 */ /* 0x000fc800078e0006 */
[----:B------:R-:W-:-:S07]  /*3070*/  IMAD.MOV R10, RZ, RZ, -R5 ;  /* 0x000000ffff0a7224 */ /* 0x000fce00078e0a05 */
.L_x_94:
        /* <DEDUP_REMOVED lines=9> */
.L_x_93:
[----:B------:R-:W-:Y:S05]  /*3110*/  BSYNC.RECONVERGENT B2 ;  /* 0x0000000000027941 */ /* 0x000fea0003800200 */
.L_x_92:
[----:B------:R-:W-:Y:S05]  /*3120*/  @!P2 BRA `(.L_x_91) ;  /* 0x000000000068a947 */ /* 0x000fea0003800000 */
[C---:B------:R-:W-:Y:S02]  /*3130*/  IMAD.IADD R17, R8.reuse, 0x1, R7 ;  /* 0x0000000108117824 */ /* 0x040fe400078e0207 */
[----:B------:R-:W-:-:S07]  /*3140*/  VIADD R7, R8, 0x200 ;  /* 0x0000020008077836 */ /* 0x000fce0000000000 */
.L_x_95:
        /* <DEDUP_REMOVED lines=24> */
.L_x_91:
[----:B------:R-:W-:Y:S05]  /*32d0*/  BSYNC.RECONVERGENT B1 ;  /* 0x0000000000017941 */ /* 0x000fea0003800200 */
.L_x_88:
        /* <DEDUP_REMOVED lines=53> */
.L_x_69:
[----:B------:R-:W-:Y:S05]  /*3630*/  BSYNC.RECONVERGENT B0 ;  /* 0x0000000000007941 */ /* 0x000fea0003800200 */
.L_x_57:
[----:B------:R-:W-:Y:S05]  /*3640*/  @P0 EXIT ;  /* 0x000000000000094d */ /* 0x000fea0003800000 */
[----:B------:R-:W0:Y:S02]  /*3650*/  LDC.64 R2, c[0x0][0x388] ;  /* 0x0000e200ff027b82 */ /* 0x000e240000000a00 */
[----:B0-----:R-:W-:-:S05]  /*3660*/  IMAD.WIDE.U32 R2, R0, 0x4, R2 ;  /* 0x0000000400027825 */ /* 0x001fca00078e0002 */
[----:B------:R-:W-:Y:S01]  /*3670*/  STG.E desc[UR8][R2.64], R8 ;  /* 0x0000000802007986 */ /* 0x000fe2000c101908 */
[----:B------:R-:W-:Y:S05]  /*3680*/  EXIT ;  /* 0x000000000000794d */ /* 0x000fea0003800000 */
.L_x_96:
        /* <DEDUP_REMOVED lines=15> */
.L_x_188:


//--------------------- .text._ZN3cub18CUB_300001_SM_10006detail6reduce28DeviceReduceSingleTileKernelINS2_10policy_hubIfjN4cuda3__47maximumIvEEE10Policy1000EPfSB_jS8_ffNS5_3std3__410__identityEEEvT0_T1_T2_T3_T4_T6_ --------------------------
	.section	.text._ZN3cub18CUB_300001_SM_10006detail6reduce28DeviceReduceSingleTileKernelINS2_10policy_hubIfjN4cuda3__47maximumIvEEE10Policy1000EPfSB_jS8_ffNS5_3std3__410__identityEEEvT0_T1_T2_T3_T4_T6_,"ax",@progbits
	.align	128
        .global         _ZN3cub18CUB_300001_SM_10006detail6reduce28DeviceReduceSingleTileKernelINS2_10policy_hubIfjN4cuda3__47maximumIvEEE10Policy1000EPfSB_jS8_ffNS5_3std3__410__identityEEEvT0_T1_T2_T3_T4_T6_
        .type           _ZN3cub18CUB_300001_SM_10006detail6reduce28DeviceReduceSingleTileKernelINS2_10policy_hubIfjN4cuda3__47maximumIvEEE10Policy1000EPfSB_jS8_ffNS5_3std3__410__identityEEEvT0_T1_T2_T3_T4_T6_,@function
        .size           _ZN3cub18CUB_300001_SM_10006detail6reduce28DeviceReduceSingleTileKernelINS2_10policy_hubIfjN4cuda3__47maximumIvEEE10Policy1000EPfSB_jS8_ffNS5_3std3__410__identityEEEvT0_T1_T2_T3_T4_T6_,(.L_x_189 - _ZN3cub18CUB_300001_SM_10006detail6reduce28DeviceReduceSingleTileKernelINS2_10policy_hubIfjN4cuda3__47maximumIvEEE10Policy1000EPfSB_jS8_ffNS5_3std3__410__identityEEEvT0_T1_T2_T3_T4_T6_)
        .other          _ZN3cub18CUB_300001_SM_10006detail6reduce28DeviceReduceSingleTileKernelINS2_10policy_hubIfjN4cuda3__47maximumIvEEE10Policy1000EPfSB_jS8_ffNS5_3std3__410__identityEEEvT0_T1_T2_T3_T4_T6_,@"STO_CUDA_ENTRY STV_DEFAULT"
_ZN3cub18CUB_300001_SM_10006detail6reduce28DeviceReduceSingleTileKernelINS2_10policy_hubIfjN4cuda3__47maximumIvEEE10Policy1000EPfSB_jS8_ffNS5_3std3__410__identityEEEvT0_T1_T2_T3_T4_T6_:
.text._ZN3cub18CUB_300001_SM_10006detail6reduce28DeviceReduceSingleTileKernelINS2_10policy_hubIfjN4cuda3__47maximumIvEEE10Policy1000EPfSB_jS8_ffNS5_3std3__410__identityEEEvT0_T1_T2_T3_T4_T6_:
        /* <DEDUP_REMOVED lines=13> */
.L_x_97:
[----:B------:R-:W0:Y:S01]  /*00d0*/  LDCU UR4, c[0x0][0x380] ;  /* 0x00007000ff0477ac */ /* 0x000e220008000800 */
[----:B------:R-:W-:Y:S01]  /*00e0*/  BSSY.RECONVERGENT B0, `(.L_x_98) ;  /* 0x00003e2000007945 */ /* 0x000fe20003800200 */
[----:B0-----:R-:W-:-:S09]  /*00f0*/  ULOP3.LUT UP0, URZ, UR4, 0xf, URZ, 0xc0, !UPT ;  /* 0x0000000f04ff7892 */ /* 0x001fd2000f80c0ff */
[----:B------:R-:W-:Y:S05]  /*0100*/  BRA.U UP0, `(.L_x_99) ;  /* 0x0000001d008c7547 */ /* 0x000fea000b800000 */
        /* <DEDUP_REMOVED lines=8> */
[----:B------:R-:W0:Y:S02]  /*0190*/  LDC.64 R4, c[0x0][0x380] ;  /* 0x0000e000ff047b82 */ /* 0x000e240000000a00 */
[----:B0-----:R-:W-:-:S05]  /*01a0*/  IMAD.WIDE.U32 R4, R0, 0x4, R4 ;  /* 0x0000000400047825 */ /* 0x001fca00078e0004 */
[----:B------:R0:W5:Y:S01]  /*01b0*/  LDG.E.CONSTANT R2, desc[UR6][R4.64] ;  /* 0x0000000604027981 */ /* 0x000162000c1e9900 */
[----:B------:R-:W-:-:S07]  /*01c0*/  VIADD R6, R0, 0x100 ;  /* 0x0000010000067836 */ /* 0x000fce0000000000 */
.L_x_102:
[----:B------:R-:W-:Y:S05]  /*01d0*/  BSYNC.RECONVERGENT B1 ;  /* 0x0000000000017941 */ /* 0x000fea0003800200 */
.L_x_101:
[----:B------:R-:W-:Y:S01]  /*01e0*/  ISETP.GE.U32.AND P0, PT, R6, R3, PT ;  /* 0x000000030600720c */ /* 0x000fe20003f06070 */
        /* <DEDUP_REMOVED lines=15> */
.L_x_107:
        /* <DEDUP_REMOVED lines=10> */
.L_x_106:
[----:B------:R-:W-:Y:S05]  /*0380*/  BSYNC.RECONVERGENT B2 ;  /* 0x0000000000027941 */ /* 0x000fea0003800200 */
.L_x_105:
[----:B------:R-:W-:Y:S05]  /*0390*/  @!P0 BRA `(.L_x_104) ;  /* 0x0000000400b88947 */ /* 0x000fea0003800000 */
[----:B------:R-:W0:Y:S01]  /*03a0*/  LDC.64 R4, c[0x0][0x380] ;  /* 0x0000e000ff047b82 */ /* 0x000e220000000a00 */
[----:B------:R-:W-:Y:S01]  /*03b0*/  IMAD.IADD R7, R3, 0x1, -R6 ;  /* 0x0000000103077824 */ /* 0x000fe200078e0a06 */
[----:B------:R-:W-:Y:S01]  /*03c0*/  BSSY.RECONVERGENT B2, `(.L_x_108) ;  /* 0x000003c000027945 */ /* 0x000fe20003800200 */
[----:B------:R-:W-:-:S03]  /*03d0*/  PLOP3.LUT P0, PT, PT, PT, PT, 0x80, 0x8 ;  /* 0x000000000008781c */ /* 0x000fc60003f0f070 */
[----:B------:R-:W-:Y:S01]  /*03e0*/  ISETP.GT.AND P1, PT, R7, 0xc00, PT ;  /* 0x00000c000700780c */ /* 0x000fe20003f24270 */
[----:B0-----:R-:W-:-:S12]  /*03f0*/  IMAD.WIDE.U32 R4, R6, 0x4, R4 ;  /* 0x0000000406047825 */ /* 0x001fd800078e0004 */
[----:B------:R-:W-:Y:S05]  /*0400*/  @!P1 BRA `(.L_x_109) ;  /* 0x0000000000dc9947 */ /* 0x000fea0003800000 */
[----:B------:R-:W-:Y:S01]  /*0410*/  PLOP3.LUT P0, PT, PT, PT, PT, 0x8, 0x80 ;  /* 0x000000000080781c */ /* 0x000fe20003f0e170 */
[----:B------:R-:W-:-:S12]  /*0420*/  VIADD R9, R3, 0xfffff400 ;  /* 0xfffff40003097836 */ /* 0x000fd80000000000 */
.L_x_110:
[----:B------:R-:W2:Y:S04]  /*0430*/  LDG.E.CONSTANT R17, desc[UR6][R4.64] ;  /* 0x0000000604117981 */ /* 0x000ea8000c1e9900 */
[----:B------:R-:W3:Y:S04]  /*0440*/  LDG.E.CONSTANT R19, desc[UR6][R4.64+0x400] ;  /* 0x0004000604137981 */ /* 0x000ee8000c1e9900 */
[----:B------:R-:W4:Y:S04]  /*0450*/  LDG.E.CONSTANT R21, desc[UR6][R4.64+0x800] ;  /* 0x0008000604157981 */ /* 0x000f28000c1e9900 */
        /* <DEDUP_REMOVED lines=12> */
[----:B------:R0:W4:Y:S01]  /*0520*/  LDG.E.CONSTANT R7, desc[UR6][R4.64+0x3c00] ;  /* 0x003c000604077981 */ /* 0x000122000c1e9900 */
[----:B------:R-:W-:-:S05]  /*0530*/  VIADD R6, R6, 0x1000 ;  /* 0x0000100006067836 */ /* 0x000fca0000000000 */
[----:B------:R-:W-:Y:S02]  /*0540*/  ISETP.GE.AND P2, PT, R6, R9, PT ;  /* 0x000000090600720c */ /* 0x000fe40003f46270 */
[----:B0-----:R-:W-:-:S05]  /*0550*/  IADD3 R4, P3, PT, R4, 0x4000, RZ ;  /* 0x0000400004047810 */ /* 0x001fca0007f7e0ff */
[----:B------:R-:W-:Y:S01]  /*0560*/  IMAD.X R5, RZ, RZ, R5, P3 ;  /* 0x000000ffff057224 */ /* 0x000fe200018e0605 */
        /* <DEDUP_REMOVED lines=33> */
.L_x_109:
[----:B------:R-:W-:Y:S05]  /*0780*/  BSYNC.RECONVERGENT B2 ;  /* 0x0000000000027941 */ /* 0x000fea0003800200 */
.L_x_108:
[----:B------:R-:W-:Y:S01]  /*0790*/  IMAD.IADD R7, R3, 0x1, -R6 ;  /* 0x0000000103077824 */ /* 0x000fe200078e0a06 */
[----:B------:R-:W-:Y:S04]  /*07a0*/  BSSY.RECONVERGENT B2, `(.L_x_111) ;  /* 0x000001f000027945 */ /* 0x000fe80003800200 */
[----:B------:R-:W-:-:S13]  /*07b0*/  ISETP.GT.AND P1, PT, R7, 0x400, PT ;  /* 0x000004000700780c */ /* 0x000fda0003f24270 */
[----:B------:R-:W-:Y:S05]  /*07c0*/  @!P1 BRA `(.L_x_112) ;  /* 0x0000000000709947 */ /* 0x000fea0003800000 */
[----:B------:R-:W2:Y:S04]  /*07d0*/  LDG.E.CONSTANT R7, desc[UR6][R4.64] ;  /* 0x0000000604077981 */ /* 0x000ea8000c1e9900 */
[----:B------:R-:W3:Y:S04]  /*07e0*/  LDG.E.CONSTANT R9, desc[UR6][R4.64+0x400] ;  /* 0x0004000604097981 */ /* 0x000ee8000c1e9900 */
[----:B------:R-:W4:Y:S04]  /*07f0*/  LDG.E.CONSTANT R11, desc[UR6][R4.64+0x800] ;  /* 0x00080006040b7981 */ /* 0x000f28000c1e9900 */
[----:B------:R-:W4:Y:S04]  /*0800*/  LDG.E.CONSTANT R13, desc[UR6][R4.64+0xc00] ;  /* 0x000c0006040d7981 */ /* 0x000f28000c1e9900 */
[----:B------:R-:W4:Y:S04]  /*0810*/  LDG.E.CONSTANT R15, desc[UR6][R4.64+0x1000] ;  /* 0x00100006040f7981 */ /* 0x000f28000c1e9900 */
[----:B------:R-:W4:Y:S04]  /*0820*/  LDG.E.CONSTANT R17, desc[UR6][R4.64+0x1400] ;  /* 0x0014000604117981 */ /* 0x000f28000c1e9900 */
[----:B------:R-:W4:Y:S04]  /*0830*/  LDG.E.CONSTANT R19, desc[UR6][R4.64+0x1800] ;  /* 0x0018000604137981 */ /* 0x000f28000c1e9900 */
[----:B------:R0:W4:Y:S01]  /*0840*/  LDG.E.CONSTANT R21, desc[UR6][R4.64+0x1c00] ;  /* 0x001c000604157981 */ /* 0x000122000c1e9900 */
[----:B------:R-:W-:Y:S01]  /*0850*/  VIADD R6, R6, 0x800 ;  /* 0x0000080006067836 */ /* 0x000fe20000000000 */
        /* <DEDUP_REMOVED lines=19> */
.L_x_112:
[----:B------:R-:W-:Y:S05]  /*0990*/  BSYNC.RECONVERGENT B2 ;  /* 0x0000000000027941 */ /* 0x000fea0003800200 */
.L_x_111:
[----:B------:R-:W-:-:S13]  /*09a0*/  ISETP.LT.OR P0, PT, R6, R3, P0 ;  /* 0x000000030600720c */ /* 0x000fda0000701670 */
[----:B------:R-:W-:Y:S05]  /*09b0*/  @!P0 BRA `(.L_x_104) ;  /* 0x0000000000308947 */ /* 0x000fea0003800000 */
        /* <DEDUP_REMOVED lines=12> */
.L_x_104:
[----:B------:R-:W-:Y:S05]  /*0a80*/  BSYNC.RECONVERGENT B1 ;  /* 0x0000000000017941 */ /* 0x000fea0003800200 */
.L_x_103:
[----:B------:R-:W-:Y:S01]  /*0a90*/  ISETP.GE.U32.AND P0, PT, R3, 0x100, PT ;  /* 0x000001000300780c */ /* 0x000fe20003f06070 */
        /* <DEDUP_REMOVED lines=10> */
[----:B------:R-:W1:Y:S06]  /*0b40*/  SHFL.DOWN PT, R3, R2, 0x2, 0x1f ;  /* 0x08401f0002037f89 */ /* 0x000e6c00000e0000 */
[----:B------:R-:W2:Y:S01]  /*0b50*/  @!P2 S2R R6, SR_CgaCtaId ;  /* 0x000000000006a919 */ /* 0x000ea20000008800 */
[----:B0-----:R-:W-:Y:S02]  /*0b60*/  @!P2 MOV R5, 0x400 ;  /* 0x000004000005a802 */ /* 0x001fe40000000f00 */
[----:B------:R-:W-:-:S04]  /*0b70*/  @!P2 SHF.R.U32.HI R4, RZ, 0x3, R0 ;  /* 0x00000003ff04a819 */ /* 0x000fc80000011600 */
[----:B------:R-:W-:Y:S02]  /*0b80*/  @!P2 LOP3.LUT R4, R4, 0x7c, RZ, 0xc0, !PT ;  /* 0x0000007c0404a812 */ /* 0x000fe400078ec0ff */
[----:B-1----:R-:W-:-:S04]  /*0b90*/  FSETP.GEU.AND P1, PT, R2, R3, PT ;  /* 0x000000030200720b */ /* 0x002fc80003f2e000 */
[----:B------:R-:W-:Y:S02]  /*0ba0*/  @!P0 FSEL R2, R3, R2, !P1 ;  /* 0x0000000203028208 */ /* 0x000fe40004800000 */
[----:B------:R-:W-:-:S03]  /*0bb0*/  ISETP.GT.AND P0, PT, R8, 0x1b, PT ;  /* 0x0000001b0800780c */ /* 0x000fc60003f04270 */
[----:B------:R-:W0:Y:S01]  /*0bc0*/  SHFL.DOWN PT, R3, R2, 0x4, 0x1f ;  /* 0x08801f0002037f89 */ /* 0x000e2200000e0000 */
[----:B--2---:R-:W-:-:S05]  /*0bd0*/  @!P2 LEA R5, R6, R5, 0x18 ;  /* 0x000000050605a211 */ /* 0x004fca00078ec0ff */
        /* <DEDUP_REMOVED lines=37> */
.L_x_113:
[----:B------:R-:W-:Y:S01]  /*0e30*/  LOP3.LUT R2, R0, 0x3e0, RZ, 0xc0, !PT ;  /* 0x000003e000027812 */ /* 0x000fe200078ec0ff */
[----:B------:R-:W1:Y:S04]  /*0e40*/  S2R R9, SR_LANEID ;  /* 0x0000000000097919 */ /* 0x000e680000000000 */
[----:B0-----:R-:W-:Y:S01]  /*0e50*/  VIADD R4, R2, 0x20 ;  /* 0x0000002002047836 */ /* 0x001fe20000000000 */
[----:B------:R-:W-:-:S04]  /*0e60*/  LOP3.LUT R2, RZ, R2, RZ, 0x33, !PT ;  /* 0x00000002ff027212 */ /* 0x000fc800078e33ff */
[----:B------:R-:W-:Y:S01]  /*0e70*/  ISETP.GT.U32.AND P0, PT, R4, R3, PT ;  /* 0x000000030400720c */ /* 0x000fe20003f04070 */
[----:B------:R-:W-:-:S05]  /*0e80*/  IMAD.IADD R2, R2, 0x1, R3 ;  /* 0x0000000102027824 */ /* 0x000fca00078e0203 */
        /* <DEDUP_REMOVED lines=65> */
.L_x_100:
[----:B------:R-:W0:Y:S01]  /*12a0*/  S2R R0, SR_TID.X ;  /* 0x0000000000007919 */ /* 0x000e220000002100 */
[----:B------:R-:W1:Y:S02]  /*12b0*/  LDCU.64 UR4, c[0x0][0x380] ;  /* 0x00007000ff0477ac */ /* 0x000e640008000a00 */
[----:B-1----:R-:W-:Y:S02]  /*12c0*/  IMAD.U32 R20, RZ, RZ, UR4 ;  /* 0x00000004ff147e24 */ /* 0x002fe4000f8e00ff */
[----:B------:R-:W-:Y:S02]  /*12d0*/  IMAD.U32 R21, RZ, RZ, UR5 ;  /* 0x00000005ff157e24 */ /* 0x000fe4000f8e00ff */
[----:B0-----:R-:W-:-:S04]  /*12e0*/  IMAD.SHL.U32 R2, R0, 0x4, RZ ;  /* 0x0000000400027824 */ /* 0x001fc800078e00ff */
[----:B------:R-:W-:-:S05]  /*12f0*/  IMAD.WIDE.U32 R22, R2, 0x4, R20 ;  /* 0x0000000402167825 */ /* 0x000fca00078e0014 */
[----:B------:R-:W2:Y:S04]  /*1300*/  LDG.E.128.CONSTANT R4, desc[UR6][R22.64] ;  /* 0x0000000616047981 */ /* 0x000ea8000c1e9d00 */
[----:B------:R-:W3:Y:S04]  /*1310*/  LDG.E.128.CONSTANT R8, desc[UR6][R22.64+0x1000] ;  /* 0x0010000616087981 */ /* 0x000ee8000c1e9d00 */
[----:B------:R-:W4:Y:S04]  /*1320*/  LDG.E.128.CONSTANT R12, desc[UR6][R22.64+0x2000] ;  /* 0x00200006160c7981 */ /* 0x000f28000c1e9d00 */
[----:B------:R0:W5:Y:S01]  /*1330*/  LDG.E.128.CONSTANT R16, desc[UR6][R22.64+0x3000] ;  /* 0x0030000616107981 */ /* 0x000162000c1e9d00 */
[----:B------:R-:W-:Y:S01]  /*1340*/  UMOV UR4, 0x1000 ;  /* 0x0000100000047882 */ /* 0x000fe20000000000 */
[----:B0-----:R-:W-:Y:S01]  /*1350*/  VIADD R22, R3, 0xfffff000 ;  /* 0xfffff00003167836 */ /* 0x001fe20000000000 */
        /* <DEDUP_REMOVED lines=33> */
[----:B------:R-:W-:-:S07]  /*1570*/  UMOV UR4, 0x1000 ;  /* 0x0000100000047882 */ /* 0x000fce0000000000 */
[----:B------:R-:W1:Y:S02]  /*1580*/  LDC.64 R20, c[0x0][0x380] ;  /* 0x0000e000ff147b82 */ /* 0x000e640000000a00 */
.L_x_117:
[----:B------:R-:W-:-:S04]  /*1590*/  VIADD R25, R2, UR4 ;  /* 0x0000000402197c36 */ /* 0x000fc80008000000 */
[----:B-1----:R-:W-:-:S05]  /*15a0*/  IMAD.WIDE.U32 R24, R25, 0x4, R20 ;  /* 0x0000000419187825 */ /* 0x002fca00078e0014 */
        /* <DEDUP_REMOVED lines=9> */
[----:B------:R-:W-:Y:S01]  /*1640*/  FSEL R4, R6, R5, !P1 ;  /* 0x0000000506047208 */ /* 0x000fe20004800000 */
[----:B0-----:R-:W-:Y:S01]  /*1650*/  VIADD R5, R3, -UR4 ;  /* 0x8000000403057c36 */ /* 0x001fe20008000000 */
        /* <DEDUP_REMOVED lines=22> */
[----:B------:R-:W-:Y:S02]  /*17c0*/  ISETP.GE.U32.AND P1, PT, R5, 0x1000, PT ;  /* 0x000010000500780c */ /* 0x000fe40003f26070 */
[----:B------:R-:W-:-:S04]  /*17d0*/  FSETP.GEU.AND P0, PT, R4, R17, PT ;  /* 0x000000110400720b */ /* 0x000fc80003f0e000 */
[----:B------:R-:W-:-:S04]  /*17e0*/  FSEL R17, R17, R4, !P0 ;  /* 0x0000000411117208 */ /* 0x000fc80004000000 */
[----:B------:R-:W-:-:S04]  /*17f0*/  FSETP.GEU.AND P0, PT, R17, R19, PT ;  /* 0x000000131100720b */ /* 0x000fc80003f0e000 */
[----:B------:R-:W-:Y:S01]  /*1800*/  FSEL R23, R19, R17, !P0 ;  /* 0x0000001113177208 */ /* 0x000fe20004000000 */
[----:B------:R-:W-:Y:S08]  /*1810*/  @!P1 BRA `(.L_x_116) ;  /* 0x0000000000f09947 */ /* 0x000ff00003800000 */
[----:B------:R-:W-:-:S06]  /*1820*/  UIADD3 UR4, UPT, UPT, UR4, 0x1000, URZ ;  /* 0x0000100004047890 */ /* 0x000fcc000fffe0ff */
[----:B------:R-:W-:-:S13]  /*1830*/  ISETP.LT.U32.AND P0, PT, R22, UR4, PT ;  /* 0x0000000416007c0c */ /* 0x000fda000bf01070 */
[----:B------:R-:W-:Y:S05]  /*1840*/  @!P0 BRA `(.L_x_117) ;  /* 0xfffffffc00508947 */ /* 0x000fea000383ffff */
.L_x_115:
[----:B------:R-:W-:-:S13]  /*1850*/  ISETP.LE.U32.AND P0, PT, R3, UR4, PT ;  /* 0x0000000403007c0c */ /* 0x000fda000bf03070 */
[----:B------:R-:W-:Y:S05]  /*1860*/  @P0 BRA `(.L_x_116) ;  /* 0x0000000000dc0947 */ /* 0x000fea0003800000 */
[----:B------:R-:W-:Y:S01]  /*1870*/  VIADD R5, R3, -UR4 ;  /* 0x8000000403057c36 */ /* 0x000fe20008000000 */
[----:B------:R-:W-:Y:S04]  /*1880*/  BSSY.RECONVERGENT B1, `(.L_x_116) ;  /* 0x0000035000017945 */ /* 0x000fe80003800200 */
[----:B------:R-:W-:-:S13]  /*1890*/  ISETP.GE.AND P0, PT, R0, R5, PT ;  /* 0x000000050000720c */ /* 0x000fda0003f06270 */
[----:B------:R-:W-:Y:S05]  /*18a0*/  @P0 BRA `(.L_x_118) ;  /* 0x0000000000c80947 */ /* 0x000fea0003800000 */
[----:B------:R-:W-:Y:S01]  /*18b0*/  LOP3.LUT R2, RZ, R0, RZ, 0x33, !PT ;  /* 0x00000000ff027212 */ /* 0x000fe200078e33ff */
[----:B------:R-:W-:Y:S01]  /*18c0*/  BSSY.RECONVERGENT B2, `(.L_x_119) ;  /* 0x0000015000027945 */ /* 0x000fe20003800200 */
[----:B------:R-:W-:Y:S02]  /*18d0*/  IMAD.MOV.U32 R4, RZ, RZ, R0 ;  /* 0x000000ffff047224 */ /* 0x000fe400078e0000 */
[----:B------:R-:W-:-:S04]  /*18e0*/  IADD3 R2, PT, PT, R3, -UR4, R2 ;  /* 0x8000000403027c10 */ /* 0x000fc8000fffe002 */
[C---:B------:R-:W-:Y:S02]  /*18f0*/  LOP3.LUT R3, R2.reuse, 0x300, RZ, 0xc0, !PT ;  /* 0x0000030002037812 */ /* 0x040fe400078ec0ff */
[----:B------:R-:W-:Y:S02]  /*1900*/  ISETP.GE.U32.AND P2, PT, R2, 0x300, PT ;  /* 0x000003000200780c */ /* 0x000fe40003f46070 */
[----:B------:R-:W-:-:S13]  /*1910*/  ISETP.NE.AND P0, PT, R3, 0x300, PT ;  /* 0x000003000300780c */ /* 0x000fda0003f05270 */
[----:B------:R-:W-:Y:S05]  /*1920*/  @!P0 BRA `(.L_x_120) ;  /* 0x0000000000388947 */ /* 0x000fea0003800000 */
[----:B------:R-:W-:Y:S01]  /*1930*/  LEA.HI R2, R2, 0x1, RZ, 0x18 ;  /* 0x0000000102027811 */ /* 0x000fe200078fc0ff */
[----:B------:R-:W-:Y:S02]  /*1940*/  VIADD R7, R0, UR4 ;  /* 0x0000000400077c36 */ /* 0x000fe40008000000 */
[----:B------:R-:W-:Y:S01]  /*1950*/  IMAD.MOV.U32 R4, RZ, RZ, R0 ;  /* 0x000000ffff047224 */ /* 0x000fe200078e0000 */
[----:B------:R-:W-:-:S05]  /*1960*/  LOP3.LUT R2, R2, 0x3, RZ, 0xc0, !PT ;  /* 0x0000000302027812 */ /* 0x000fca00078ec0ff */
[----:B------:R-:W-:-:S07]  /*1970*/  IMAD.MOV R6, RZ, RZ, -R2 ;  /* 0x000000ffff067224 */ /* 0x000fce00078e0a02 */
.L_x_121:
        /* <DEDUP_REMOVED lines=9> */
.L_x_120:
[----:B------:R-:W-:Y:S05]  /*1a10*/  BSYNC.RECONVERGENT B2 ;  /* 0x0000000000027941 */ /* 0x000fea0003800200 */
.L_x_119:
[----:B------:R-:W-:Y:S05]  /*1a20*/  @!P2 BRA `(.L_x_118) ;  /* 0x000000000068a947 */ /* 0x000fea0003800000 */
[C---:B------:R-:W-:Y:S02]  /*1a30*/  VIADD R12, R4.reuse, 0x200 ;  /* 0x00000200040c7836 */ /* 0x040fe40000000000 */
[----:B------:R-:W-:-:S07]  /*1a40*/  VIADD R13, R4, UR4 ;  /* 0x00000004040d7c36 */ /* 0x000fce0008000000 */
.L_x_122:
[----:B------:R-:W-:-:S04]  /*1a50*/  IMAD.WIDE.U32 R2, R13, 0x4, R20 ;  /* 0x000000040d027825 */ /* 0x000fc800078e0014 */
[C---:B------:R-:W-:Y:S02]  /*1a60*/  VIADD R7, R13.reuse, 0x100 ;  /* 0x000001000d077836 */ /* 0x040fe40000000000 */
[----:B------:R-:W2:Y:S01]  /*1a70*/  LDG.E.CONSTANT R2, desc[UR6][R2.64] ;  /* 0x0000000602027981 */ /* 0x000ea2000c1e9900 */
[----:B------:R-:W-:Y:S02]  /*1a80*/  VIADD R9, R13, 0x200 ;  /* 0x000002000d097836 */ /* 0x000fe40000000000 */
[----:B------:R-:W-:-:S04]  /*1a90*/  IMAD.WIDE.U32 R6, R7, 0x4, R20 ;  /* 0x0000000407067825 */ /* 0x000fc800078e0014 */
[--C-:B------:R-:W-:Y:S02]  /*1aa0*/  IMAD.WIDE.U32 R8, R9, 0x4, R20.reuse ;  /* 0x0000000409087825 */ /* 0x100fe400078e0014 */
[----:B------:R-:W3:Y:S02]  /*1ab0*/  LDG.E.CONSTANT R6, desc[UR6][R6.64] ;  /* 0x0000000606067981 */ /* 0x000ee4000c1e9900 */
[----:B------:R-:W-:Y:S02]  /*1ac0*/  VIADD R11, R13, 0x300 ;  /* 0x000003000d0b7836 */ /* 0x000fe40000000000 */
[----:B------:R-:W4:Y:S02]  /*1ad0*/  LDG.E.CONSTANT R8, desc[UR6][R8.64] ;  /* 0x0000000608087981 */ /* 0x000f24000c1e9900 */
[----:B------:R-:W-:-:S06]  /*1ae0*/  IMAD.WIDE.U32 R10, R11, 0x4, R20 ;  /* 0x000000040b0a7825 */ /* 0x000fcc00078e0014 */
        /* <DEDUP_REMOVED lines=14> */
.L_x_118:
[----:B------:R-:W-:Y:S05]  /*1bd0*/  BSYNC.RECONVERGENT B1 ;  /* 0x0000000000017941 */ /* 0x000fea0003800200 */
.L_x_116:
        /* <DEDUP_REMOVED lines=54> */
.L_x_99:
        /* <DEDUP_REMOVED lines=12> */
.L_x_125:
[----:B------:R-:W-:Y:S05]  /*2000*/  BSYNC.RECONVERGENT B1 ;  /* 0x0000000000017941 */ /* 0x000fea0003800200 */
.L_x_124:
        /* <DEDUP_REMOVED lines=16> */
.L_x_130:
        /* <DEDUP_REMOVED lines=10> */
.L_x_129:
[----:B------:R-:W-:Y:S05]  /*21b0*/  BSYNC.RECONVERGENT B2 ;  /* 0x0000000000027941 */ /* 0x000fea0003800200 */
.L_x_128:
        /* <DEDUP_REMOVED lines=10> */
.L_x_133:
        /* <DEDUP_REMOVED lines=53> */
.L_x_132:
[----:B------:R-:W-:Y:S05]  /*25b0*/  BSYNC.RECONVERGENT B2 ;  /* 0x0000000000027941 */ /* 0x000fea0003800200 */
.L_x_131:
        /* <DEDUP_REMOVED lines=32> */
.L_x_135:
[----:B------:R-:W-:Y:S05]  /*27c0*/  BSYNC.RECONVERGENT B2 ;  /* 0x0000000000027941 */ /* 0x000fea0003800200 */
.L_x_134:
        /* <DEDUP_REMOVED lines=14> */
.L_x_127:
[----:B------:R-:W-:Y:S05]  /*28b0*/  BSYNC.RECONVERGENT B1 ;  /* 0x0000000000017941 */ /* 0x000fea0003800200 */
.L_x_126:
        /* <DEDUP_REMOVED lines=58> */
.L_x_136:
        /* <DEDUP_REMOVED lines=71> */
.L_x_123:
[----:B------:R-:W0:Y:S01]  /*30d0*/  S2R R11, SR_TID.X ;  /* 0x00000000000b7919 */ /* 0x000e220000002100 */
[----:B------:R-:W1:Y:S02]  /*30e0*/  LDCU.64 UR4, c[0x0][0x380] ;  /* 0x00007000ff0477ac */ /* 0x000e640008000a00 */
[----:B-1----:R-:W-:Y:S02]  /*30f0*/  IMAD.U32 R6, RZ, RZ, UR4 ;  /* 0x00000004ff067e24 */ /* 0x002fe4000f8e00ff */
[----:B------:R-:W-:Y:S02]  /*3100*/  IMAD.U32 R7, RZ, RZ, UR5 ;  /* 0x00000005ff077e24 */ /* 0x000fe4000f8e00ff */
        /* <DEDUP_REMOVED lines=24> */
[----:B------:R-:W-:Y:S01]  /*3290*/  FSEL R15, R15, R10, !P3 ;  /* 0x0000000a0f0f7208 */ /* 0x000fe20005800000 */
[----:B------:R-:W-:Y:S01]  /*32a0*/  IMAD.MOV.U32 R10, RZ, RZ, 0x1000 ;  /* 0x00001000ff0a7424 */ /* 0x000fe200078e00ff */
[----:B------:R-:W-:-:S04]  /*32b0*/  FSETP.GEU.AND P0, PT, R12, R17, PT ;  /* 0x000000110c00720b */ /* 0x000fc80003f0e000 */
[----:B------:R-:W-:Y:S02]  /*32c0*/  FSEL R12, R17, R12, !P0 ;  /* 0x0000000c110c7208 */ /* 0x000fe40004000000 */
[----:B------:R-:W-:Y:S02]  /*32d0*/  FSETP.GEU.AND P0, PT, R0, R9, PT ;  /* 0x000000090000720b */ /* 0x000fe40003f0e000 */
[----:B------:R-:W-:Y:S02]  /*32e0*/  FSETP.GEU.AND P1, PT, R14, R19, PT ;  /* 0x000000130e00720b */ /* 0x000fe40003f2e000 */
[----:B------:R-:W-:Y:S01]  /*32f0*/  FSEL R9, R9, R0, !P0 ;  /* 0x0000000009097208 */ /* 0x000fe20004000000 */
[----:B------:R-:W-:Y:S01]  /*3300*/  VIADD R0, R3, 0xfffff000 ;  /* 0xfffff00003007836 */ /* 0x000fe20000000000 */
        /* <DEDUP_REMOVED lines=15> */
[----:B------:R-:W-:Y:S02]  /*3400*/  ISETP.GE.U32.AND P1, PT, R0, 0x1000, PT ;  /* 0x000010000000780c */ /* 0x000fe40003f26070 */
[----:B------:R-:W-:-:S04]  /*3410*/  FSETP.GEU.AND P0, PT, R8, R23, PT ;  /* 0x000000170800720b */ /* 0x000fc80003f0e000 */
[----:B------:R-:W-:-:S07]  /*3420*/  FSEL R12, R23, R8, !P0 ;  /* 0x00000008170c7208 */ /* 0x000fce0004000000 */
[----:B------:R-:W-:Y:S05]  /*3430*/  @!P1 BRA `(.L_x_137) ;  /* 0x0000000000f49947 */ /* 0x000fea0003800000 */
[----:B------:R-:W0:Y:S01]  /*3440*/  LDC R14, c[0x0][0x390] ;  /* 0x0000e400ff0e7b82 */ /* 0x000e220000000800 */
[----:B------:R-:W-:-:S07]  /*3450*/  IMAD.MOV.U32 R10, RZ, RZ, 0x1000 ;  /* 0x00001000ff0a7424 */ /* 0x000fce00078e00ff */
[----:B------:R-:W1:Y:S02]  /*3460*/  LDC.64 R6, c[0x0][0x380] ;  /* 0x0000e000ff067b82 */ /* 0x000e640000000a00 */
.L_x_139:
[----:B------:R-:W-:-:S04]  /*3470*/  IMAD.WIDE.U32 R2, R10, 0x4, R4 ;  /* 0x000000040a027825 */ /* 0x000fc800078e0004 */
[----:B------:R-:W-:Y:S01]  /*3480*/  IMAD.IADD R9, R11, 0x1, R10 ;  /* 0x000000010b097824 */ /* 0x000fe200078e020a */
[----:B------:R-:W2:Y:S03]  /*3490*/  LDG.E.CONSTANT R15, desc[UR6][R2.64+0x400] ;  /* 0x00040006020f7981 */ /* 0x000ea6000c1e9900 */
[----:B-1----:R-:W-:Y:S01]  /*34a0*/  IMAD.WIDE.U32 R8, R9, 0x4, R6 ;  /* 0x0000000409087825 */ /* 0x002fe200078e0006 */
        /* <DEDUP_REMOVED lines=14> */
[----:B------:R0:W5:Y:S02]  /*3590*/  LDG.E.CONSTANT R27, desc[UR6][R2.64+0x3c00] ;  /* 0x003c0006021b7981 */ /* 0x000164000c1e9900 */
[----:B0-----:R-:W-:-:S04]  /*35a0*/  IMAD.MOV.U32 R3, RZ, RZ, R14 ;  /* 0x000000ffff037224 */ /* 0x001fc800078e000e */
[----:B------:R-:W-:Y:S01]  /*35b0*/  IMAD.IADD R2, R3, 0x1, -R10 ;  /* 0x0000000103027824 */ /* 0x000fe200078e0a0a */
        /* <DEDUP_REMOVED lines=34> */
[----:B------:R-:W-:-:S05]  /*37e0*/  VIADD R10, R10, 0x1000 ;  /* 0x000010000a0a7836 */ /* 0x000fca0000000000 */
[----:B------:R-:W-:-:S13]  /*37f0*/  ISETP.GT.U32.AND P0, PT, R10, R0, PT ;  /* 0x000000000a00720c */ /* 0x000fda0003f04070 */
[----:B------:R-:W-:Y:S05]  /*3800*/  @!P0 BRA `(.L_x_139) ;  /* 0xfffffffc00188947 */ /* 0x000fea000383ffff */
.L_x_137:
[----:B------:R-:W-:-:S13]  /*3810*/  ISETP.GE.U32.AND P0, PT, R10, R3, PT ;  /* 0x000000030a00720c */ /* 0x000fda0003f06070 */
        /* <DEDUP_REMOVED lines=13> */
[----:B------:R-:W-:Y:S01]  /*38f0*/  LEA.HI R2, R2, 0x1, RZ, 0x18 ;  /* 0x0000000102027811 */ /* 0x000fe200078fc0ff */
[----:B------:R-:W-:Y:S02]  /*3900*/  IMAD.IADD R9, R11, 0x1, R10 ;  /* 0x000000010b097824 */ /* 0x000fe400078e020a */
[----:B------:R-:W-:Y:S01]  /*3910*/  IMAD.MOV.U32 R5, RZ, RZ, R11 ;  /* 0x000000ffff057224 */ /* 0x000fe200078e000b */
[----:B------:R-:W-:-:S05]  /*3920*/  LOP3.LUT R2, R2, 0x3, RZ, 0xc0, !PT ;  /* 0x0000000302027812 */ /* 0x000fca00078ec0ff */
[----:B------:R-:W-:-:S07]  /*3930*/  IMAD.MOV R4, RZ, RZ, -R2 ;  /* 0x000000ffff047224 */ /* 0x000fce00078e0a02 */
.L_x_143:
        /* <DEDUP_REMOVED lines=9> */
.L_x_142:
[----:B------:R-:W-:Y:S05]  /*39d0*/  BSYNC.RECONVERGENT B2 ;  /* 0x0000000000027941 */ /* 0x000fea0003800200 */
.L_x_141:
[----:B------:R-:W-:Y:S05]  /*39e0*/  @!P2 BRA `(.L_x_140) ;  /* 0x000000000068a947 */ /* 0x000fea0003800000 */
[C---:B------:R-:W-:Y:S02]  /*39f0*/  IMAD.IADD R13, R5.reuse, 0x1, R10 ;  /* 0x00000001050d7824 */ /* 0x040fe400078e020a */
[----:B------:R-:W-:-:S07]  /*3a00*/  VIADD R10, R5, 0x200 ;  /* 0x00000200050a7836 */ /* 0x000fce0000000000 */
.L_x_144:
        /* <DEDUP_REMOVED lines=24> */
.L_x_140:
[----:B------:R-:W-:Y:S05]  /*3b90*/  BSYNC.RECONVERGENT B1 ;  /* 0x0000000000017941 */ /* 0x000fea0003800200 */
.L_x_138:
        /* <DEDUP_REMOVED lines=54> */
.L_x_114:
[----:B------:R-:W-:Y:S05]  /*3f00*/  BSYNC.RECONVERGENT B0 ;  /* 0x0000000000007941 */ /* 0x000fea0003800200 */
.L_x_98:
[----:B------:R-:W-:Y:S05]  /*3f10*/  @P0 EXIT ;  /* 0x000000000000094d */ /* 0x000fea0003800000 */
[----:B------:R-:W0:Y:S01]  /*3f20*/  LDCU UR4, c[0x0][0x398] ;  /* 0x00007300ff0477ac */ /* 0x000e220008000800 */
[----:B------:R-:W1:Y:S01]  /*3f30*/  LDC.64 R4, c[0x0][0x388] ;  /* 0x0000e200ff047b82 */ /* 0x000e620000000a00 */
[----:B0-----:R-:W-:-:S04]  /*3f40*/  FSETP.GT.AND P0, PT, R2, UR4, PT ;  /* 0x0000000402007c0b */ /* 0x001fc8000bf04000 */
[----:B------:R-:W-:-:S05]  /*3f50*/  FSEL R3, R2, UR4, P0 ;  /* 0x0000000402037c08 */ /* 0x000fca0008000000 */
[----:B-1----:R-:W-:Y:S01]  /*3f60*/  STG.E desc[UR6][R4.64], R3 ;  /* 0x0000000304007986 */ /* 0x002fe2000c101906 */
[----:B------:R-:W-:Y:S05]  /*3f70*/  EXIT ;  /* 0x000000000000794d */ /* 0x000fea0003800000 */
.L_x_145:
        /* <DEDUP_REMOVED lines=16> */
.L_x_189:


//--------------------- .text._ZN3cub18CUB_300001_SM_10006detail11EmptyKernelIvEEvv --------------------------
	.section	.text._ZN3cub18CUB_300001_SM_10006detail11EmptyKernelIvEEvv,"ax",@progbits
	.align	128
        .global         _ZN3cub18CUB_300001_SM_10006detail11EmptyKernelIvEEvv
        .type           _ZN3cub18CUB_300001_SM_10006detail11EmptyKernelIvEEvv,@function
        .size           _ZN3cub18CUB_300001_SM_10006detail11EmptyKernelIvEEvv,(.L_x_190 - _ZN3cub18CUB_300001_SM_10006detail11EmptyKernelIvEEvv)
        .other          _ZN3cub18CUB_300001_SM_10006detail11EmptyKernelIvEEvv,@"STO_CUDA_ENTRY STV_DEFAULT"
_ZN3cub18CUB_300001_SM_10006detail11EmptyKernelIvEEvv:
.text._ZN3cub18CUB_300001_SM_10006detail11EmptyKernelIvEEvv:
[----:B------:R-:W-:Y:S01]  /*0000*/  LDC R1, c[0x0][0x37c] ;  /* 0x0000df00ff017b82 */ /* 0x000fe20000000800 */
[----:B------:R-:W-:Y:S05]  /*0010*/  EXIT ;  /* 0x000000000000794d */ /* 0x000fea0003800000 */
.L_x_146:
        /* <DEDUP_REMOVED lines=14> */
.L_x_190:


//--------------------- .text._Z13processBlocksP11BlockOfGridiPff --------------------------
	.section	.text._Z13processBlocksP11BlockOfGridiPff,"ax",@progbits
	.align	128
        .global         _Z13processBlocksP11BlockOfGridiPff
        .type           _Z13processBlocksP11BlockOfGridiPff,@function
        .size           _Z13processBlocksP11BlockOfGridiPff,(.L_x_191 - _Z13processBlocksP11BlockOfGridiPff)
        .other          _Z13processBlocksP11BlockOfGridiPff,@"STO_CUDA_ENTRY STV_DEFAULT"
_Z13processBlocksP11BlockOfGridiPff:
.text._Z13processBlocksP11BlockOfGridiPff:
[----:B------:R-:W-:Y:S01]  /*0000*/  LDC R1, c[0x0][0x37c] ;  /* 0x0000df00ff017b82 */ /* 0x000fe20000000800 */
[----:B------:R-:W0:Y:S07]  /*0010*/  S2R R0, SR_TID.X ;  /* 0x0000000000007919 */ /* 0x000e2e0000002100 */
[----:B------:R-:W1:Y:S01]  /*0020*/  S2UR UR5, SR_CgaCtaId ;  /* 0x00000000000579c3 */ /* 0x000e620000008800 */
[----:B------:R-:W0:Y:S01]  /*0030*/  LDCU UR6, c[0x0][0x388] ;  /* 0x00007100ff0677ac */ /* 0x000e220008000800 */
[----:B------:R-:W-:Y:S01]  /*0040*/  BSSY.RECONVERGENT B0, `(.L_x_147) ;  /* 0x0000114000007945 */ /* 0x000fe20003800200 */
[----:B------:R-:W-:-:S02]  /*0050*/  UMOV UR4, 0x400 ;  /* 0x0000040000047882 */ /* 0x000fc40000000000 */
[----:B-1----:R-:W-:Y:S01]  /*0060*/  ULEA UR4, UR5, UR4, 0x18 ;  /* 0x0000000405047291 */ /* 0x002fe2000f8ec0ff */
[----:B0-----:R-:W-:-:S05]  /*0070*/  ISETP.GE.AND P0, PT, R0, UR6, PT ;  /* 0x0000000600007c0c */ /* 0x001fca000bf06270 */
[----:B------:R-:W-:-:S08]  /*0080*/  LEA R4, R0, UR4, 0x2 ;  /* 0x0000000400047c11 */ /* 0x000fd0000f8e10ff */
[----:B------:R-:W-:Y:S05]  /*0090*/  @P0 BRA `(.L_x_148) ;  /* 0x0000001000340947 */ /* 0x000fea0003800000 */
[----:B------:R-:W0:Y:S08]  /*00a0*/  LDC.64 R12, c[0x0][0x358] ;  /* 0x0000d600ff0c7b82 */ /* 0x000e300000000a00 */
[----:B------:R-:W1:Y:S01]  /*00b0*/  LDC.64 R2, c[0x0][0x380] ;  /* 0x0000e000ff027b82 */ /* 0x000e620000000a00 */
[----:B0-----:R-:W-:Y:S02]  /*00c0*/  R2UR UR4, R12 ;  /* 0x000000000c0472ca */ /* 0x001fe400000e0000 */
[----:B------:R-:W-:Y:S01]  /*00d0*/  R2UR UR5, R13 ;  /* 0x000000000d0572ca */ /* 0x000fe200000e0000 */
[----:B-1----:R-:W-:-:S12]  /*00e0*/  IMAD.WIDE.U32 R2, R0, 0x40, R2 ;  /* 0x0000004000027825 */ /* 0x002fd800078e0002 */
[----:B------:R-:W2:Y:S01]  /*00f0*/  LDG.E.64 R6, desc[UR4][R2.64] ;  /* 0x0000000402067981 */ /* 0x000ea2000c1e1b00 */
[----:B------:R-:W-:Y:S01]  /*0100*/  BSSY.RECONVERGENT B1, `(.L_x_149) ;  /* 0x0000042000017945 */ /* 0x000fe20003800200 */
[----:B--2---:R-:W-:-:S13]  /*0110*/  ISETP.GT.AND P0, PT, R7, R6, PT ;  /* 0x000000060700720c */ /* 0x004fda0003f04270 */
[----:B------:R-:W-:Y:S05]  /*0120*/  @!P0 BRA `(.L_x_150) ;  /* 0x0000000000fc8947 */ /* 0x000fea0003800000 */
[----:B------:R-:W-:Y:S02]  /*0130*/  R2UR UR4, R12 ;  /* 0x000000000c0472ca */ /* 0x000fe400000e0000 */
[----:B------:R-:W-:-:S13]  /*0140*/  R2UR UR5, R13 ;  /* 0x000000000d0572ca */ /* 0x000fda00000e0000 */
[----:B------:R0:W5:Y:S01]  /*0150*/  LDG.E.64 R14, desc[UR4][R2.64+0x8] ;  /* 0x00000804020e7981 */ /* 0x000162000c1e1b00 */
[----:B------:R-:W-:-:S07]  /*0160*/  IMAD.MOV.U32 R5, RZ, RZ, RZ ;  /* 0x000000ffff057224 */ /* 0x000fce00078e00ff */
.L_x_155:
[----:B-----5:R-:W-:Y:S01]  /*0170*/  ISETP.GT.AND P0, PT, R15, R14, PT ;  /* 0x0000000e0f00720c */ /* 0x020fe20003f04270 */
[----:B------:R-:W-:-:S12]  /*0180*/  BSSY.RECONVERGENT B2, `(.L_x_151) ;  /* 0x0000035000027945 */ /* 0x000fd80003800200 */
[----:B-1----:R-:W-:Y:S05]  /*0190*/  @!P0 BRA `(.L_x_152) ;  /* 0x0000000000cc8947 */ /* 0x002fea0003800000 */
[----:B------:R-:W-:Y:S01]  /*01a0*/  BSSY.RECONVERGENT B3, `(.L_x_153) ;  /* 0x000002f000037945 */ /* 0x000fe20003800200 */
[----:B------:R-:W-:-:S07]  /*01b0*/  IMAD.MOV.U32 R6, RZ, RZ, RZ ;  /* 0x000000ffff067224 */ /* 0x000fce00078e00ff */
.L_x_154:
[----:B------:R-:W-:Y:S01]  /*01c0*/  R2UR UR4, R12 ;  /* 0x000000000c0472ca */ /* 0x000fe200000e0000 */
[----:B------:R-:W1:Y:S01]  /*01d0*/  LDC.64 R8, c[0x0][0x390] ;  /* 0x0000e400ff087b82 */ /* 0x000e620000000a00 */
[----:B------:R-:W-:-:S13]  /*01e0*/  R2UR UR5, R13 ;  /* 0x000000000d0572ca */ /* 0x000fda00000e0000 */
[----:B------:R-:W2:Y:S01]  /*01f0*/  LDG.E R10, desc[UR4][R2.64] ;  /* 0x00000004020a7981 */ /* 0x000ea2000c1e1900 */
[----:B------:R-:W-:Y:S01]  /*0200*/  IMAD.IADD R7, R6, 0x1, R14 ;  /* 0x0000000106077824 */ /* 0x000fe200078e020e */
[C---:B------:R-:W-:Y:S02]  /*0210*/  R2UR UR8, R12.reuse ;  /* 0x000000000c0872ca */ /* 0x040fe400000e0000 */
[C---:B------:R-:W-:Y:S02]  /*0220*/  R2UR UR9, R13.reuse ;  /* 0x000000000d0972ca */ /* 0x040fe400000e0000 */
[C---:B------:R-:W-:Y:S02]  /*0230*/  R2UR UR12, R12.reuse ;  /* 0x000000000c0c72ca */ /* 0x040fe400000e0000 */
[----:B------:R-:W-:Y:S02]  /*0240*/  R2UR UR13, R13 ;  /* 0x000000000d0d72ca */ /* 0x000fe400000e0000 */
[----:B------:R-:W-:-:S02]  /*0250*/  R2UR UR6, R12 ;  /* 0x000000000c0672ca */ /* 0x000fc400000e0000 */
[C---:B------:R-:W-:Y:S02]  /*0260*/  R2UR UR7, R13.reuse ;  /* 0x000000000d0772ca */ /* 0x040fe400000e0000 */
[C---:B------:R-:W-:Y:S02]  /*0270*/  R2UR UR14, R12.reuse ;  /* 0x000000000c0e72ca */ /* 0x040fe400000e0000 */
[C---:B------:R-:W-:Y:S02]  /*0280*/  R2UR UR15, R13.reuse ;  /* 0x000000000d0f72ca */ /* 0x040fe400000e0000 */
[----:B------:R-:W-:Y:S02]  /*0290*/  R2UR UR10, R12 ;  /* 0x000000000c0a72ca */ /* 0x000fe400000e0000 */
[----:B------:R-:W-:Y:S01]  /*02a0*/  R2UR UR11, R13 ;  /* 0x000000000d0b72ca */ /* 0x000fe200000e0000 */
[----:B--2---:R-:W-:-:S04]  /*02b0*/  IMAD.IADD R10, R10, 0x1, R5 ;  /* 0x000000010a0a7824 */ /* 0x004fc800078e0205 */
[----:B------:R-:W-:Y:S02]  /*02c0*/  IMAD R7, R10, 0x96, R7 ;  /* 0x000000960a077824 */ /* 0x000fe400078e0207 */
[----:B------:R-:W2:Y:S02]  /*02d0*/  LDG.E.64 R10, desc[UR4][R2.64+0x30] ;  /* 0x00003004020a7981 */ /* 0x000ea4000c1e1b00 */
[----:B------:R-:W-:-:S04]  /*02e0*/  VIADD R7, R7, 0x96 ;  /* 0x0000009607077836 */ /* 0x000fc80000000000 */
[----:B-1----:R-:W-:-:S05]  /*02f0*/  IMAD.WIDE R8, R7, 0x4, R8 ;  /* 0x0000000407087825 */ /* 0x002fca00078e0208 */
[----:B------:R-:W3:Y:S04]  /*0300*/  LDG.E R14, desc[UR8][R8.64+-0x258] ;  /* 0xfffda808080e7981 */ /* 0x000ee8000c1e1900 */
[----:B------:R-:W4:Y:S04]  /*0310*/  LDG.E R15, desc[UR12][R8.64+-0x254] ;  /* 0xfffdac0c080f7981 */ /* 0x000f28000c1e1900 */
[----:B------:R-:W5:Y:S04]  /*0320*/  LDG.E R7, desc[UR6][R8.64] ;  /* 0x0000000608077981 */ /* 0x000f68000c1e1900 */
[----:B------:R-:W2:Y:S04]  /*0330*/  LDG.E R18, desc[UR14][R8.64+-0x25c] ;  /* 0xfffda40e08127981 */ /* 0x000ea8000c1e1900 */
[----:B------:R-:W2:Y:S01]  /*0340*/  LDG.E R16, desc[UR10][R8.64+-0x4b0] ;  /* 0xfffb500a08107981 */ /* 0x000ea2000c1e1900 */
[----:B---3--:R-:W-:-:S04]  /*0350*/  FADD R14, R14, R14 ;  /* 0x0000000e0e0e7221 */ /* 0x008fc80000000000 */
[----:B----4-:R-:W-:Y:S01]  /*0360*/  FADD R15, -R14, R15 ;  /* 0x0000000f0e0f7221 */ /* 0x010fe20000000100 */
[----:B-----5:R-:W-:Y:S02]  /*0370*/  FADD R7, R7, -R14 ;  /* 0x8000000e07077221 */ /* 0x020fe40000000000 */
[----:B------:R-:W3:Y:S01]  /*0380*/  LDG.E R14, desc[UR10][R2.64+0x10] ;  /* 0x0000100a020e7981 */ /* 0x000ee2000c1e1900 */
[----:B--2---:R-:W-:Y:S01]  /*0390*/  FADD R18, R15, R18 ;  /* 0x000000120f127221 */ /* 0x004fe20000000000 */
[----:B------:R-:W-:-:S03]  /*03a0*/  FADD R7, R7, R16 ;  /* 0x0000001007077221 */ /* 0x000fc60000000000 */
[----:B------:R-:W-:-:S04]  /*03b0*/  FMUL R11, R11, R18 ;  /* 0x000000120b0b7220 */ /* 0x000fc80000400000 */
[----:B------:R-:W-:Y:S02]  /*03c0*/  FFMA R7, R10, R7, R11 ;  /* 0x000000070a077223 */ /* 0x000fe4000000000b */
[----:B------:R-:W2:Y:S04]  /*03d0*/  LDG.E.64 R10, desc[UR8][R2.64+0x18] ;  /* 0x00001808020a7981 */ /* 0x000ea8000c1e1b00 */
[----:B------:R1:W-:Y:S04]  /*03e0*/  STG.E desc[UR4][R2.64+0x38], R7 ;  /* 0x0000380702007986 */ /* 0x0003e8000c101904 */
[----:B------:R-:W4:Y:S01]  /*03f0*/  LDG.E R8, desc[UR6][R8.64+-0x258] ;  /* 0xfffda80608087981 */ /* 0x000f22000c1e1900 */
[----:B---3--:R-:W-:-:S04]  /*0400*/  IMAD R15, R14, R5, R6 ;  /* 0x000000050e0f7224 */ /* 0x008fc800078e0206 */
[----:B--2---:R-:W-:-:S04]  /*0410*/  IMAD.WIDE R10, R15, 0x4, R10 ;  /* 0x000000040f0a7825 */ /* 0x004fc800078e020a */
[----:B----4-:R-:W-:-:S05]  /*0420*/  FADD R17, R7, R8 ;  /* 0x0000000807117221 */ /* 0x010fca0000000000 */
[----:B------:R2:W-:Y:S04]  /*0430*/  STG.E desc[UR4][R10.64], R17 ;  /* 0x000000110a007986 */ /* 0x0005e8000c101904 */
[----:B------:R-:W1:Y:S01]  /*0440*/  LDG.E.64 R14, desc[UR6][R2.64+0x8] ;  /* 0x00000806020e7981 */ /* 0x000e62000c1e1b00 */
[----:B------:R-:W-:Y:S02]  /*0450*/  VIADD R6, R6, 0x1 ;  /* 0x0000000106067836 */ /* 0x000fe40000000000 */
[----:B-1----:R-:W-:-:S05]  /*0460*/  IMAD.IADD R7, R15, 0x1, -R14 ;  /* 0x000000010f077824 */ /* 0x002fca00078e0a0e */
[----:B------:R-:W-:-:S13]  /*0470*/  ISETP.GE.AND P0, PT, R6, R7, PT ;  /* 0x000000070600720c */ /* 0x000fda0003f06270 */
[----:B--2---:R-:W-:Y:S05]  /*0480*/  @!P0 BRA `(.L_x_154) ;  /* 0xfffffffc004c8947 */ /* 0x004fea000383ffff */
[----:B------:R-:W-:Y:S05]  /*0490*/  BSYNC.RECONVERGENT B3 ;  /* 0x0000000000037941 */ /* 0x000fea0003800200 */
.L_x_153:
[----:B------:R-:W-:Y:S02]  /*04a0*/  R2UR UR4, R12 ;  /* 0x000000000c0472ca */ /* 0x000fe400000e0000 */
[----:B------:R-:W-:-:S13]  /*04b0*/  R2UR UR5, R13 ;  /* 0x000000000d0572ca */ /* 0x000fda00000e0000 */
[----:B------:R1:W5:Y:S02]  /*04c0*/  LDG.E.64 R6, desc[UR4][R2.64] ;  /* 0x0000000402067981 */ /* 0x000364000c1e1b00 */
.L_x_152:
[----:B------:R-:W-:Y:S05]  /*04d0*/  BSYNC.RECONVERGENT B2 ;  /* 0x0000000000027941 */ /* 0x000fea0003800200 */
.L_x_151:
[----:B------:R-:W-:Y:S02]  /*04e0*/  VIADD R5, R5, 0x1 ;  /* 0x0000000105057836 */ /* 0x000fe40000000000 */
[----:B-----5:R-:W-:-:S05]  /*04f0*/  IMAD.IADD R8, R7, 0x1, -R6 ;  /* 0x0000000107087824 */ /* 0x020fca00078e0a06 */
[----:B------:R-:W-:-:S13]  /*0500*/  ISETP.GE.AND P0, PT, R5, R8, PT ;  /* 0x000000080500720c */ /* 0x000fda0003f06270 */
[----:B------:R-:W-:Y:S05]  /*0510*/  @!P0 BRA `(.L_x_155) ;  /* 0xfffffffc00148947 */ /* 0x000fea000383ffff */
.L_x_150:
[----:B------:R-:W-:Y:S05]  /*0520*/  BSYNC.RECONVERGENT B1 ;  /* 0x0000000000017941 */ /* 0x000fea0003800200 */
.L_x_149:
[----:B------:R-:W-:Y:S01]  /*0530*/  ISETP.GT.AND P0, PT, R7, 0xc7, PT ;  /* 0x000000c70700780c */ /* 0x000fe20003f04270 */
[----:B------:R-:W-:Y:S04]  /*0540*/  BSSY.RECONVERGENT B1, `(.L_x_156) ;  /* 0x0000090000017945 */ /* 0x000fe80003800200 */
[----:B------:R-:W-:Y:S01]  /*0550*/  BSSY.RELIABLE B2, `(.L_x_157) ;  /* 0x000000b000027945 */ /* 0x000fe20003800100 */
[----:B------:R-:W-:-:S13]  /*0560*/  ISETP.LT.OR P0, PT, R6, 0x1, P0 ;  /* 0x000000010600780c */ /* 0x000fda0000701670 */
[----:B------:R-:W-:Y:S05]  /*0570*/  @P0 BRA `(.L_x_158) ;  /* 0x0000000000200947 */ /* 0x000fea0003800000 */
[----:B------:R-:W-:Y:S02]  /*0580*/  R2UR UR4, R12 ;  /* 0x000000000c0472ca */ /* 0x000fe400000e0000 */
[----:B------:R-:W-:-:S13]  /*0590*/  R2UR UR5, R13 ;  /* 0x000000000d0572ca */ /* 0x000fda00000e0000 */
[----:B------:R-:W2:Y:S02]  /*05a0*/  LDG.E.64 R8, desc[UR4][R2.64+0x8] ;  /* 0x0000080402087981 */ /* 0x000ea4000c1e1b00 */
[----:B--2---:R-:W-:-:S13]  /*05b0*/  ISETP.GE.AND P0, PT, R8, 0x1, PT ;  /* 0x000000010800780c */ /* 0x004fda0003f06270 */
[----:B------:R-:W-:Y:S05]  /*05c0*/  @!P0 BRA `(.L_x_158) ;  /* 0x00000000000c8947 */ /* 0x000fea0003800000 */
[----:B------:R-:W-:-:S13]  /*05d0*/  ISETP.GE.AND P0, PT, R9, 0xc8, PT ;  /* 0x000000c80900780c */ /* 0x000fda0003f06270 */
[----:B------:R-:W-:Y:S05]  /*05e0*/  @!P0 BREAK.RELIABLE B2 ;  /* 0x0000000000028942 */ /* 0x000fea0003800100 */
[----:B------:R-:W-:Y:S05]  /*05f0*/  @!P0 BRA `(.L_x_159) ;  /* 0x0000000800108947 */ /* 0x000fea0003800000 */
.L_x_158:
[----:B------:R-:W-:Y:S05]  /*0600*/  BSYNC.RELIABLE B2 ;  /* 0x0000000000027941 */ /* 0x000fea0003800100 */
.L_x_157:
[----:B------:R-:W-:Y:S01]  /*0610*/  ISETP.NE.AND P0, PT, R6, RZ, PT ;  /* 0x000000ff0600720c */ /* 0x000fe20003f05270 */
[----:B------:R-:W-:-:S12]  /*0620*/  BSSY.RECONVERGENT B2, `(.L_x_160) ;  /* 0x000001a000027945 */ /* 0x000fd80003800200 */
[----:B------:R-:W-:Y:S05]  /*0630*/  @P0 BRA `(.L_x_161) ;  /* 0x0000000000600947 */ /* 0x000fea0003800000 */
[----:B------:R-:W-:Y:S02]  /*0640*/  R2UR UR4, R12 ;  /* 0x000000000c0472ca */ /* 0x000fe400000e0000 */
[----:B------:R-:W-:-:S13]  /*0650*/  R2UR UR5, R13 ;  /* 0x000000000d0572ca */ /* 0x000fda00000e0000 */
[----:B------:R-:W2:Y:S02]  /*0660*/  LDG.E.64 R8, desc[UR4][R2.64+0x8] ;  /* 0x0000080402087981 */ /* 0x000ea4000c1e1b00 */
[----:B--2---:R-:W-:-:S13]  /*0670*/  ISETP.GE.AND P0, PT, R8, R9, PT ;  /* 0x000000090800720c */ /* 0x004fda0003f06270 */
[----:B------:R-:W-:Y:S05]  /*0680*/  @P0 BRA `(.L_x_161) ;  /* 0x00000000004c0947 */ /* 0x000fea0003800000 */
[----:B------:R-:W-:Y:S01]  /*0690*/  BSSY.RECONVERGENT B3, `(.L_x_162) ;  /* 0x000000f000037945 */ /* 0x000fe20003800200 */
[----:B------:R-:W-:-:S07]  /*06a0*/  IMAD.MOV.U32 R5, RZ, RZ, R8 ;  /* 0x000000ffff057224 */ /* 0x000fce00078e0008 */
.L_x_163:
[C---:B------:R-:W-:Y:S02]  /*06b0*/  R2UR UR6, R12.reuse ;  /* 0x000000000c0672ca */ /* 0x040fe400000e0000 */
[C---:B------:R-:W-:Y:S02]  /*06c0*/  R2UR UR7, R13.reuse ;  /* 0x000000000d0772ca */ /* 0x040fe400000e0000 */
[----:B------:R-:W-:Y:S02]  /*06d0*/  R2UR UR4, R12 ;  /* 0x000000000c0472ca */ /* 0x000fe400000e0000 */
[----:B------:R-:W-:-:S09]  /*06e0*/  R2UR UR5, R13 ;  /* 0x000000000d0572ca */ /* 0x000fd200000e0000 */
[----:B------:R-:W2:Y:S04]  /*06f0*/  LDG.E R8, desc[UR6][R2.64+0x8] ;  /* 0x0000080602087981 */ /* 0x000ea8000c1e1900 */
[----:B------:R-:W3:Y:S01]  /*0700*/  LDG.E.64 R6, desc[UR4][R2.64+0x18] ;  /* 0x0000180402067981 */ /* 0x000ee2000c1e1b00 */
[----:B--2---:R-:W-:-:S04]  /*0710*/  IMAD.IADD R9, R5, 0x1, -R8 ;  /* 0x0000000105097824 */ /* 0x004fc800078e0a08 */
[----:B---3--:R-:W-:-:S05]  /*0720*/  IMAD.WIDE R6, R9, 0x4, R6 ;  /* 0x0000000409067825 */ /* 0x008fca00078e0206 */
[----:B------:R2:W-:Y:S04]  /*0730*/  STG.E desc[UR4][R6.64], RZ ;  /* 0x000000ff06007986 */ /* 0x0005e8000c101904 */
[----:B------:R-:W3:Y:S01]  /*0740*/  LDG.E R8, desc[UR6][R2.64+0xc] ;  /* 0x00000c0602087981 */ /* 0x000ee2000c1e1900 */
[----:B------:R-:W-:-:S05]  /*0750*/  VIADD R5, R5, 0x1 ;  /* 0x0000000105057836 */ /* 0x000fca0000000000 */
[----:B---3--:R-:W-:-:S13]  /*0760*/  ISETP.GE.AND P0, PT, R5, R8, PT ;  /* 0x000000080500720c */ /* 0x008fda0003f06270 */
[----:B--2---:R-:W-:Y:S05]  /*0770*/  @!P0 BRA `(.L_x_163) ;  /* 0xfffffffc00cc8947 */ /* 0x004fea000383ffff */
[----:B------:R-:W-:Y:S05]  /*0780*/  BSYNC.RECONVERGENT B3 ;  /* 0x0000000000037941 */ /* 0x000fea0003800200 */
.L_x_162:
[----:B------:R-:W-:Y:S02]  /*0790*/  R2UR UR4, R12 ;  /* 0x000000000c0472ca */ /* 0x000fe400000e0000 */
[----:B------:R-:W-:-:S13]  /*07a0*/  R2UR UR5, R13 ;  /* 0x000000000d0572ca */ /* 0x000fda00000e0000 */
[----:B------:R2:W5:Y:S02]  /*07b0*/  LDG.E R7, desc[UR4][R2.64+0x4] ;  /* 0x0000040402077981 */ /* 0x000564000c1e1900 */
.L_x_161:
[----:B------:R-:W-:Y:S05]  /*07c0*/  BSYNC.RECONVERGENT B2 ;  /* 0x0000000000027941 */ /* 0x000fea0003800200 */
.L_x_160:
[----:B-----5:R-:W-:Y:S01]  /*07d0*/  ISETP.NE.AND P0, PT, R7, 0xc8, PT ;  /* 0x000000c80700780c */ /* 0x020fe20003f05270 */
[----:B------:R-:W-:-:S12]  /*07e0*/  BSSY.RECONVERGENT B2, `(.L_x_164) ;  /* 0x0000022000027945 */ /* 0x000fd80003800200 */
[----:B------:R-:W-:Y:S05]  /*07f0*/  @P0 BRA `(.L_x_165) ;  /* 0x0000000000800947 */ /* 0x000fea0003800000 */
[----:B------:R-:W-:Y:S02]  /*0800*/  R2UR UR4, R12 ;  /* 0x000000000c0472ca */ /* 0x000fe400000e0000 */
[----:B------:R-:W-:-:S13]  /*0810*/  R2UR UR5, R13 ;  /* 0x000000000d0572ca */ /* 0x000fda00000e0000 */
[----:B------:R-:W3:Y:S02]  /*0820*/  LDG.E.64 R6, desc[UR4][R2.64+0x8] ;  /* 0x0000080402067981 */ /* 0x000ee4000c1e1b00 */
[----:B---3--:R-:W-:Y:S01]  /*0830*/  ISETP.GE.AND P0, PT, R6, R7, PT ;  /* 0x000000070600720c */ /* 0x008fe20003f06270 */
[----:B------:R-:W-:-:S12]  /*0840*/  IMAD.MOV.U32 R7, RZ, RZ, 0xc8 ;  /* 0x000000c8ff077424 */ /* 0x000fd800078e00ff */
[----:B------:R-:W-:Y:S05]  /*0850*/  @P0 BRA `(.L_x_165) ;  /* 0x0000000000680947 */ /* 0x000fea0003800000 */
[----:B------:R-:W-:Y:S01]  /*0860*/  BSSY.RECONVERGENT B3, `(.L_x_166) ;  /* 0x0000016000037945 */ /* 0x000fe20003800200 */
[----:B------:R-:W-:-:S07]  /*0870*/  IMAD.MOV.U32 R5, RZ, RZ, R6 ;  /* 0x000000ffff057224 */ /* 0x000fce00078e0006 */
.L_x_167:
[C---:B------:R-:W-:Y:S02]  /*0880*/  R2UR UR4, R12.reuse ;  /* 0x000000000c0472ca */ /* 0x040fe400000e0000 */
[C---:B------:R-:W-:Y:S02]  /*0890*/  R2UR UR5, R13.reuse ;  /* 0x000000000d0572ca */ /* 0x040fe400000e0000 */
[C---:B------:R-:W-:Y:S02]  /*08a0*/  R2UR UR8, R12.reuse ;  /* 0x000000000c0872ca */ /* 0x040fe400000e0000 */
[C---:B------:R-:W-:Y:S02]  /*08b0*/  R2UR UR9, R13.reuse ;  /* 0x000000000d0972ca */ /* 0x040fe400000e0000 */
[----:B------:R-:W-:Y:S02]  /*08c0*/  R2UR UR6, R12 ;  /* 0x000000000c0672ca */ /* 0x000fe400000e0000 */
[----:B------:R-:W-:-:S05]  /*08d0*/  R2UR UR7, R13 ;  /* 0x000000000d0772ca */ /* 0x000fca00000e0000 */
[----:B------:R-:W3:Y:S04]  /*08e0*/  LDG.E.64 R8, desc[UR4][R2.64] ;  /* 0x0000000402087981 */ /* 0x000ee8000c1e1b00 */
[----:B------:R-:W4:Y:S04]  /*08f0*/  LDG.E R10, desc[UR8][R2.64+0x8] ;  /* 0x00000808020a7981 */ /* 0x000f28000c1e1900 */
[----:B------:R-:W5:Y:S04]  /*0900*/  LDG.E R11, desc[UR6][R2.64+0x10] ;  /* 0x00001006020b7981 */ /* 0x000f68000c1e1900 */
[----:B------:R-:W2:Y:S01]  /*0910*/  LDG.E.64 R6, desc[UR4][R2.64+0x18] ;  /* 0x0000180402067981 */ /* 0x000ea2000c1e1b00 */
[----:B---3--:R-:W-:Y:S01]  /*0920*/  LOP3.LUT R8, RZ, R8, RZ, 0x33, !PT ;  /* 0x00000008ff087212 */ /* 0x008fe200078e33ff */
[----:B----4-:R-:W-:-:S04]  /*0930*/  IMAD.IADD R10, R5, 0x1, -R10 ;  /* 0x00000001050a7824 */ /* 0x010fc800078e0a0a */
[----:B------:R-:W-:-:S04]  /*0940*/  IMAD.IADD R8, R9, 0x1, R8 ;  /* 0x0000000109087824 */ /* 0x000fc800078e0208 */
[----:B-----5:R-:W-:-:S04]  /*0950*/  IMAD R11, R8, R11, R10 ;  /* 0x0000000b080b7224 */ /* 0x020fc800078e020a */
[----:B--2---:R-:W-:-:S05]  /*0960*/  IMAD.WIDE R6, R11, 0x4, R6 ;  /* 0x000000040b067825 */ /* 0x004fca00078e0206 */
[----:B------:R3:W-:Y:S04]  /*0970*/  STG.E desc[UR4][R6.64], RZ ;  /* 0x000000ff06007986 */ /* 0x0007e8000c101904 */
[----:B------:R-:W2:Y:S01]  /*0980*/  LDG.E R8, desc[UR6][R2.64+0xc] ;  /* 0x00000c0602087981 */ /* 0x000ea2000c1e1900 */
[----:B------:R-:W-:-:S05]  /*0990*/  VIADD R5, R5, 0x1 ;  /* 0x0000000105057836 */ /* 0x000fca0000000000 */
[----:B--2---:R-:W-:-:S13]  /*09a0*/  ISETP.GE.AND P0, PT, R5, R8, PT ;  /* 0x000000080500720c */ /* 0x004fda0003f06270 */
[----:B---3--:R-:W-:Y:S05]  /*09b0*/  @!P0 BRA `(.L_x_167) ;  /* 0xfffffffc00b08947 */ /* 0x008fea000383ffff */
[----:B------:R-:W-:Y:S05]  /*09c0*/  BSYNC.RECONVERGENT B3 ;  /* 0x0000000000037941 */ /* 0x000fea0003800200 */
.L_x_166:
[----:B------:R-:W-:Y:S02]  /*09d0*/  R2UR UR4, R12 ;  /* 0x000000000c0472ca */ /* 0x000fe400000e0000 */
[----:B------:R-:W-:-:S13]  /*09e0*/  R2UR UR5, R13 ;  /* 0x000000000d0572ca */ /* 0x000fda00000e0000 */
[----:B------:R3:W5:Y:S02]  /*09f0*/  LDG.E R7, desc[UR4][R2.64+0x4] ;  /* 0x0000040402077981 */ /* 0x000764000c1e1900 */
.L_x_165:
[----:B------:R-:W-:Y:S05]  /*0a00*/  BSYNC.RECONVERGENT B2 ;  /* 0x0000000000027941 */ /* 0x000fea0003800200 */
.L_x_164:
[C---:B------:R-:W-:Y:S02]  /*0a10*/  R2UR UR6, R12.reuse ;  /* 0x000000000c0672ca */ /* 0x040fe400000e0000 */
[C---:B------:R-:W-:Y:S02]  /*0a20*/  R2UR UR7, R13.reuse ;  /* 0x000000000d0772ca */ /* 0x040fe400000e0000 */
[----:B------:R-:W-:Y:S02]  /*0a30*/  R2UR UR4, R12 ;  /* 0x000000000c0472ca */ /* 0x000fe400000e0000 */
[----:B------:R-:W-:-:S09]  /*0a40*/  R2UR UR5, R13 ;  /* 0x000000000d0572ca */ /* 0x000fd200000e0000 */
[----:B------:R-:W4:Y:S04]  /*0a50*/  LDG.E R6, desc[UR6][R2.64] ;  /* 0x0000000602067981 */ /* 0x000f28000c1e1900 */
[----:B------:R-:W2:Y:S01]  /*0a60*/  LDG.E R5, desc[UR4][R2.64+0x8] ;  /* 0x0000080402057981 */ /* 0x000ea2000c1e1900 */
[----:B------:R-:W-:Y:S01]  /*0a70*/  BSSY.RECONVERGENT B2, `(.L_x_168) ;  /* 0x0000019000027945 */ /* 0x000fe20003800200 */
[----:B----45:R-:W-:-:S04]  /*0a80*/  ISETP.GE.AND P0, PT, R6, R7, PT ;  /* 0x000000070600720c */ /* 0x030fc80003f06270 */
[----:B--2---:R-:W-:-:S13]  /*0a90*/  ISETP.NE.OR P0, PT, R5, RZ, P0 ;  /* 0x000000ff0500720c */ /* 0x004fda0000705670 */
[----:B------:R-:W-:Y:S05]  /*0aa0*/  @P0 BRA `(.L_x_169) ;  /* 0x0000000000540947 */ /* 0x000fea0003800000 */
[----:B------:R-:W-:Y:S01]  /*0ab0*/  BSSY.RECONVERGENT B3, `(.L_x_170) ;  /* 0x0000012000037945 */ /* 0x000fe20003800200 */
.L_x_171:
[C---:B------:R-:W-:Y:S02]  /*0ac0*/  R2UR UR6, R12.reuse ;  /* 0x000000000c0672ca */ /* 0x040fe400000e0000 */
[C---:B------:R-:W-:Y:S02]  /*0ad0*/  R2UR UR7, R13.reuse ;  /* 0x000000000d0772ca */ /* 0x040fe400000e0000 */
[C---:B------:R-:W-:Y:S02]  /*0ae0*/  R2UR UR8, R12.reuse ;  /* 0x000000000c0872ca */ /* 0x040fe400000e0000 */
[C---:B------:R-:W-:Y:S02]  /*0af0*/  R2UR UR9, R13.reuse ;  /* 0x000000000d0972ca */ /* 0x040fe400000e0000 */
[----:B------:R-:W-:Y:S02]  /*0b00*/  R2UR UR4, R12 ;  /* 0x000000000c0472ca */ /* 0x000fe400000e0000 */
[----:B------:R-:W-:-:S05]  /*0b10*/  R2UR UR5, R13 ;  /* 0x000000000d0572ca */ /* 0x000fca00000e0000 */
[----:B------:R-:W2:Y:S04]  /*0b20*/  LDG.E R5, desc[UR6][R2.64] ;  /* 0x0000000602057981 */ /* 0x000ea8000c1e1900 */
[----:B------:R-:W4:Y:S04]  /*0b30*/  LDG.E R10, desc[UR8][R2.64+0x10] ;  /* 0x00001008020a7981 */ /* 0x000f28000c1e1900 */
[----:B------:R-:W5:Y:S01]  /*0b40*/  LDG.E.64 R8, desc[UR4][R2.64+0x18] ;  /* 0x0000180402087981 */ /* 0x000f62000c1e1b00 */
[----:B--2---:R-:W-:-:S04]  /*0b50*/  IMAD.IADD R5, R6, 0x1, -R5 ;  /* 0x0000000106057824 */ /* 0x004fc800078e0a05 */
[----:B----4-:R-:W-:-:S04]  /*0b60*/  IMAD R5, R5, R10, RZ ;  /* 0x0000000a05057224 */ /* 0x010fc800078e02ff */
[----:B-----5:R-:W-:-:S05]  /*0b70*/  IMAD.WIDE R8, R5, 0x4, R8 ;  /* 0x0000000405087825 */ /* 0x020fca00078e0208 */
[----:B------:R2:W-:Y:S04]  /*0b80*/  STG.E desc[UR4][R8.64], RZ ;  /* 0x000000ff08007986 */ /* 0x0005e8000c101904 */
[----:B------:R-:W4:Y:S01]  /*0b90*/  LDG.E.64 R10, desc[UR6][R2.64] ;  /* 0x00000006020a7981 */ /* 0x000f22000c1e1b00 */
[----:B------:R-:W-:-:S05]  /*0ba0*/  VIADD R6, R6, 0x1 ;  /* 0x0000000106067836 */ /* 0x000fca0000000000 */
[----:B----4-:R-:W-:-:S13]  /*0bb0*/  ISETP.GE.AND P0, PT, R6, R11, PT ;  /* 0x0000000b0600720c */ /* 0x010fda0003f06270 */
[----:B--2---:R-:W-:Y:S05]  /*0bc0*/  @!P0 BRA `(.L_x_171) ;  /* 0xfffffffc00bc8947 */ /* 0x004fea000383ffff */
[----:B------:R-:W-:Y:S05]  /*0bd0*/  BSYNC.RECONVERGENT B3 ;  /* 0x0000000000037941 */ /* 0x000fea0003800200 */
.L_x_170:
[----:B------:R-:W-:Y:S02]  /*0be0*/  IMAD.MOV.U32 R7, RZ, RZ, R11 ;  /* 0x000000ffff077224 */ /* 0x000fe400078e000b */
[----:B------:R-:W-:-:S07]  /*0bf0*/  IMAD.MOV.U32 R6, RZ, RZ, R10 ;  /* 0x000000ffff067224 */ /* 0x000fce00078e000a */
.L_x_169:
[----:B------:R-:W-:Y:S05]  /*0c00*/  BSYNC.RECONVERGENT B2 ;  /* 0x0000000000027941 */ /* 0x000fea0003800200 */
.L_x_168:
[----:B------:R-:W-:Y:S02]  /*0c10*/  R2UR UR4, R12 ;  /* 0x000000000c0472ca */ /* 0x000fe400000e0000 */
[----:B------:R-:W-:-:S13]  /*0c20*/  R2UR UR5, R13 ;  /* 0x000000000d0572ca */ /* 0x000fda00000e0000 */
[----:B------:R-:W2:Y:S01]  /*0c30*/  LDG.E R5, desc[UR4][R2.64+0xc] ;  /* 0x00000c0402057981 */ /* 0x000ea2000c1e1900 */
[----:B------:R-:W-:Y:S01]  /*0c40*/  ISETP.GE.AND P0, PT, R6, R7, PT ;  /* 0x000000070600720c */ /* 0x000fe20003f06270 */
[----:B------:R-:W-:Y:S03]  /*0c50*/  BSSY.RECONVERGENT B2, `(.L_x_172) ;  /* 0x000001b000027945 */ /* 0x000fe60003800200 */
[----:B--2---:R-:W-:-:S13]  /*0c60*/  ISETP.NE.OR P0, PT, R5, 0xc8, P0 ;  /* 0x000000c80500780c */ /* 0x004fda0000705670 */
[----:B------:R-:W-:Y:S05]  /*0c70*/  @P0 BRA `(.L_x_173) ;  /* 0x0000000000600947 */ /* 0x000fea0003800000 */
[----:B------:R-:W-:Y:S01]  /*0c80*/  BSSY.RECONVERGENT B3, `(.L_x_174) ;  /* 0x0000015000037945 */ /* 0x000fe20003800200 */
.L_x_175:
[C---:B------:R-:W-:Y:S02]  /*0c90*/  R2UR UR4, R12.reuse ;  /* 0x000000000c0472ca */ /* 0x040fe400000e0000 */
[C---:B------:R-:W-:Y:S02]  /*0ca0*/  R2UR UR5, R13.reuse ;  /* 0x000000000d0572ca */ /* 0x040fe400000e0000 */
[C---:B------:R-:W-:Y:S02]  /*0cb0*/  R2UR UR8, R12.reuse ;  /* 0x000000000c0872ca */ /* 0x040fe400000e0000 */
[C---:B------:R-:W-:Y:S02]  /*0cc0*/  R2UR UR9, R13.reuse ;  /* 0x000000000d0972ca */ /* 0x040fe400000e0000 */
[----:B------:R-:W-:Y:S02]  /*0cd0*/  R2UR UR6, R12 ;  /* 0x000000000c0672ca */ /* 0x000fe400000e0000 */
[----:B------:R-:W-:-:S05]  /*0ce0*/  R2UR UR7, R13 ;  /* 0x000000000d0772ca */ /* 0x000fca00000e0000 */
[----:B------:R-:W2:Y:S04]  /*0cf0*/  LDG.E R5, desc[UR4][R2.64] ;  /* 0x0000000402057981 */ /* 0x000ea8000c1e1900 */
[----:B------:R-:W4:Y:S04]  /*0d00*/  LDG.E.64 R14, desc[UR8][R2.64+0x8] ;  /* 0x00000808020e7981 */ /* 0x000f28000c1e1b00 */
[----:B------:R-:W5:Y:S04]  /*0d10*/  LDG.E R7, desc[UR6][R2.64+0x10] ;  /* 0x0000100602077981 */ /* 0x000f68000c1e1900 */
[----:B------:R-:W3:Y:S01]  /*0d20*/  LDG.E.64 R8, desc[UR4][R2.64+0x18] ;  /* 0x0000180402087981 */ /* 0x000ee2000c1e1b00 */
[----:B--2---:R-:W-:Y:S01]  /*0d30*/  IMAD.IADD R10, R6, 0x1, -R5 ;  /* 0x00000001060a7824 */ /* 0x004fe200078e0a05 */
[----:B----4-:R-:W-:-:S03]  /*0d40*/  LOP3.LUT R14, RZ, R14, RZ, 0x33, !PT ;  /* 0x0000000eff0e7212 */ /* 0x010fc600078e33ff */
[----:B-----5:R-:W-:-:S04]  /*0d50*/  IMAD R7, R10, R7, R15 ;  /* 0x000000070a077224 */ /* 0x020fc800078e020f */
[----:B------:R-:W-:-:S04]  /*0d60*/  IMAD.IADD R7, R14, 0x1, R7 ;  /* 0x000000010e077824 */ /* 0x000fc800078e0207 */
[----:B---3--:R-:W-:-:S05]  /*0d70*/  IMAD.WIDE R8, R7, 0x4, R8 ;  /* 0x0000000407087825 */ /* 0x008fca00078e0208 */
[----:B------:R2:W-:Y:S04]  /*0d80*/  STG.E desc[UR4][R8.64], RZ ;  /* 0x000000ff08007986 */ /* 0x0005e8000c101904 */
[----:B------:R-:W3:Y:S01]  /*0d90*/  LDG.E.64 R10, desc[UR6][R2.64] ;  /* 0x00000006020a7981 */ /* 0x000ee2000c1e1b00 */
[----:B------:R-:W-:-:S05]  /*0da0*/  VIADD R6, R6, 0x1 ;  /* 0x0000000106067836 */ /* 0x000fca0000000000 */
[----:B---3--:R-:W-:-:S13]  /*0db0*/  ISETP.GE.AND P0, PT, R6, R11, PT ;  /* 0x0000000b0600720c */ /* 0x008fda0003f06270 */
[----:B--2---:R-:W-:Y:S05]  /*0dc0*/  @!P0 BRA `(.L_x_175) ;  /* 0xfffffffc00b08947 */ /* 0x004fea000383ffff */
[----:B------:R-:W-:Y:S05]  /*0dd0*/  BSYNC.RECONVERGENT B3 ;  /* 0x0000000000037941 */ /* 0x000fea0003800200 */
.L_x_174:
[----:B------:R-:W-:Y:S02]  /*0de0*/  IMAD.MOV.U32 R7, RZ, RZ, R11 ;  /* 0x000000ffff077224 */ /* 0x000fe400078e000b */
[----:B------:R-:W-:-:S07]  /*0df0*/  IMAD.MOV.U32 R6, RZ, RZ, R10 ;  /* 0x000000ffff067224 */ /* 0x000fce00078e000a */
.L_x_173:
[----:B------:R-:W-:Y:S05]  /*0e00*/  BSYNC.RECONVERGENT B2 ;  /* 0x0000000000027941 */ /* 0x000fea0003800200 */
.L_x_172:
[----:B------:R-:W-:Y:S02]  /*0e10*/  R2UR UR4, R12 ;  /* 0x000000000c0472ca */ /* 0x000fe400000e0000 */
[----:B------:R-:W-:-:S13]  /*0e20*/  R2UR UR5, R13 ;  /* 0x000000000d0572ca */ /* 0x000fda00000e0000 */
[----:B------:R2:W5:Y:S02]  /*0e30*/  LDG.E R5, desc[UR4][R2.64+0x3c] ;  /* 0x00003c0402057981 */ /* 0x000564000c1e1900 */
.L_x_159:
[----:B------:R-:W-:Y:S05]  /*0e40*/  BSYNC.RECONVERGENT B1 ;  /* 0x0000000000017941 */ /* 0x000fea0003800200 */
.L_x_156:
[----:B------:R-:W-:Y:S01]  /*0e50*/  ISETP.GE.AND P0, PT, R6, R7, PT ;  /* 0x000000070600720c */ /* 0x000fe20003f06270 */
[----:B------:R-:W-:-:S12]  /*0e60*/  BSSY.RECONVERGENT B1, `(.L_x_176) ;  /* 0x000002e000017945 */ /* 0x000fd80003800200 */
[----:B------:R-:W-:Y:S05]  /*0e70*/  @P0 BRA `(.L_x_177) ;  /* 0x0000000000b00947 */ /* 0x000fea0003800000 */
[----:B------:R-:W-:Y:S02]  /*0e80*/  R2UR UR4, R12 ;  /* 0x000000000c0472ca */ /* 0x000fe400000e0000 */
[----:B------:R-:W-:-:S13]  /*0e90*/  R2UR UR5, R13 ;  /* 0x000000000d0572ca */ /* 0x000fda00000e0000 */
[----:B------:R4:W5:Y:S02]  /*0ea0*/  LDG.E R8, desc[UR4][R2.64+0xc] ;  /* 0x00000c0402087981 */ /* 0x000964000c1e1900 */
.L_x_182:
[----:B------:R-:W-:Y:S02]  /*0eb0*/  R2UR UR4, R12 ;  /* 0x000000000c0472ca */ /* 0x000fe400000e0000 */
[----:B------:R-:W-:-:S13]  /*0ec0*/  R2UR UR5, R13 ;  /* 0x000000000d0572ca */ /* 0x000fda00000e0000 */
[----:B--2---:R-:W2:Y:S01]  /*0ed0*/  LDG.E R9, desc[UR4][R2.64+0x8] ;  /* 0x0000080402097981 */ /* 0x004ea2000c1e1900 */
[----:B------:R-:W-:Y:S01]  /*0ee0*/  BSSY.RECONVERGENT B2, `(.L_x_178) ;  /* 0x0000022000027945 */ /* 0x000fe20003800200 */
[----:B--2--5:R-:W-:-:S13]  /*0ef0*/  ISETP.GE.AND P0, PT, R9, R8, PT ;  /* 0x000000080900720c */ /* 0x024fda0003f06270 */
[----:B------:R-:W-:Y:S05]  /*0f00*/  @P0 BRA `(.L_x_179) ;  /* 0x00000000007c0947 */ /* 0x000fea0003800000 */
[----:B------:R-:W-:Y:S01]  /*0f10*/  BSSY.RECONVERGENT B3, `(.L_x_180) ;  /* 0x000001b000037945 */ /* 0x000fe20003800200 */
[----:B------:R-:W-:-:S07]  /*0f20*/  IMAD.MOV.U32 R7, RZ, RZ, R9 ;  /* 0x000000ffff077224 */ /* 0x000fce00078e0009 */
.L_x_181:
[C---:B------:R-:W-:Y:S02]  /*0f30*/  R2UR UR6, R12.reuse ;  /* 0x000000000c0672ca */ /* 0x040fe400000e0000 */
[C---:B------:R-:W-:Y:S02]  /*0f40*/  R2UR UR7, R13.reuse ;  /* 0x000000000d0772ca */ /* 0x040fe400000e0000 */
[C---:B------:R-:W-:Y:S02]  /*0f50*/  R2UR UR10, R12.reuse ;  /* 0x000000000c0a72ca */ /* 0x040fe400000e0000 */
[C---:B------:R-:W-:Y:S02]  /*0f60*/  R2UR UR11, R13.reuse ;  /* 0x000000000d0b72ca */ /* 0x040fe400000e0000 */
[----:B------:R-:W-:Y:S02]  /*0f70*/  R2UR UR8, R12 ;  /* 0x000000000c0872ca */ /* 0x000fe400000e0000 */
[----:B------:R-:W-:-:S02]  /*0f80*/  R2UR UR9, R13 ;  /* 0x000000000d0972ca */ /* 0x000fc400000e0000 */
[----:B------:R-:W-:Y:S02]  /*0f90*/  R2UR UR4, R12 ;  /* 0x000000000c0472ca */ /* 0x000fe400000e0000 */
[----:B------:R-:W-:Y:S01]  /*0fa0*/  R2UR UR5, R13 ;  /* 0x000000000d0572ca */ /* 0x000fe200000e0000 */
[----:B------:R-:W2:Y:S04]  /*0fb0*/  LDG.E R11, desc[UR6][R2.64] ;  /* 0x00000006020b7981 */ /* 0x000ea8000c1e1900 */
[----:B------:R-:W5:Y:S04]  /*0fc0*/  LDG.E R14, desc[UR10][R2.64+0x8] ;  /* 0x0000080a020e7981 */ /* 0x000f68000c1e1900 */
[----:B------:R-:W3:Y:S04]  /*0fd0*/  LDG.E R10, desc[UR8][R2.64+0x10] ;  /* 0x00001008020a7981 */ /* 0x000ee8000c1e1900 */
[----:B------:R-:W4:Y:S01]  /*0fe0*/  LDG.E.64 R8, desc[UR4][R2.64+0x18] ;  /* 0x0000180402087981 */ /* 0x000f22000c1e1b00 */
[----:B--2---:R-:W-:-:S02]  /*0ff0*/  IMAD.IADD R11, R6, 0x1, -R11 ;  /* 0x00000001060b7824 */ /* 0x004fc400078e0a0b */
[----:B-----5:R-:W-:-:S04]  /*1000*/  IMAD.IADD R14, R7, 0x1, -R14 ;  /* 0x00000001070e7824 */ /* 0x020fc800078e0a0e */
[----:B---3--:R-:W-:-:S04]  /*1010*/  IMAD R11, R11, R10, R14 ;  /* 0x0000000a0b0b7224 */ /* 0x008fc800078e020e */
[----:B----4-:R-:W-:Y:S02]  /*1020*/  IMAD.WIDE R8, R11, 0x4, R8 ;  /* 0x000000040b087825 */ /* 0x010fe400078e0208 */
[----:B------:R-:W2:Y:S04]  /*1030*/  LDC.64 R10, c[0x0][0x390] ;  /* 0x0000e400ff0a7b82 */ /* 0x000ea80000000a00 */
[----:B------:R-:W3:Y:S01]  /*1040*/  LDG.E R9, desc[UR4][R8.64] ;  /* 0x0000000408097981 */ /* 0x000ee2000c1e1900 */
[----:B------:R-:W-:-:S04]  /*1050*/  IMAD R15, R6, 0x96, R7 ;  /* 0x00000096060f7824 */ /* 0x000fc800078e0207 */
[----:B--2---:R-:W-:-:S05]  /*1060*/  IMAD.WIDE R10, R15, 0x4, R10 ;  /* 0x000000040f0a7825 */ /* 0x004fca00078e020a */
[----:B---3--:R2:W-:Y:S04]  /*1070*/  STG.E desc[UR4][R10.64], R9 ;  /* 0x000000090a007986 */ /* 0x0085e8000c101904 */
[----:B------:R-:W3:Y:S01]  /*1080*/  LDG.E R8, desc[UR6][R2.64+0xc] ;  /* 0x00000c0602087981 */ /* 0x000ee2000c1e1900 */
[----:B------:R-:W-:-:S05]  /*1090*/  VIADD R7, R7, 0x1 ;  /* 0x0000000107077836 */ /* 0x000fca0000000000 */
[----:B---3--:R-:W-:-:S13]  /*10a0*/  ISETP.GE.AND P0, PT, R7, R8, PT ;  /* 0x000000080700720c */ /* 0x008fda0003f06270 */
[----:B--2---:R-:W-:Y:S05]  /*10b0*/  @!P0 BRA `(.L_x_181) ;  /* 0xfffffffc009c8947 */ /* 0x004fea000383ffff */
[----:B------:R-:W-:Y:S05]  /*10c0*/  BSYNC.RECONVERGENT B3 ;  /* 0x0000000000037941 */ /* 0x000fea0003800200 */
.L_x_180:
[----:B------:R-:W-:Y:S02]  /*10d0*/  R2UR UR4, R12 ;  /* 0x000000000c0472ca */ /* 0x000fe400000e0000 */
[----:B------:R-:W-:-:S13]  /*10e0*/  R2UR UR5, R13 ;  /* 0x000000000d0572ca */ /* 0x000fda00000e0000 */
[----:B------:R2:W5:Y:S02]  /*10f0*/  LDG.E R7, desc[UR4][R2.64+0x4] ;  /* 0x0000040402077981 */ /* 0x000564000c1e1900 */
.L_x_179:
[----:B------:R-:W-:Y:S05]  /*1100*/  BSYNC.RECONVERGENT B2 ;  /* 0x0000000000027941 */ /* 0x000fea0003800200 */
.L_x_178:
[----:B------:R-:W-:-:S05]  /*1110*/  VIADD R6, R6, 0x1 ;  /* 0x0000000106067836 */ /* 0x000fca0000000000 */
[----:B-----5:R-:W-:-:S13]  /*1120*/  ISETP.GE.AND P0, PT, R6, R7, PT ;  /* 0x000000070600720c */ /* 0x020fda0003f06270 */
[----:B------:R-:W-:Y:S05]  /*1130*/  @!P0 BRA `(.L_x_182) ;  /* 0xfffffffc005c8947 */ /* 0x000fea000383ffff */
.L_x_177:
[----:B------:R-:W-:Y:S05]  /*1140*/  BSYNC.RECONVERGENT B1 ;  /* 0x0000000000017941 */ /* 0x000fea0003800200 */
.L_x_176:
[----:B-----5:R0:W-:Y:S01]  /*1150*/  STS [R4], R5 ;  /* 0x0000000504007388 */ /* 0x0201e20000000800 */
[----:B------:R-:W-:Y:S05]  /*1160*/  BRA `(.L_x_183) ;  /* 0x0000000000047947 */ /* 0x000fea0003800000 */
.L_x_148:
[----:B------:R0:W-:Y:S02]  /*1170*/  STS [R4], RZ ;  /* 0x000000ff04007388 */ /* 0x0001e40000000800 */
.L_x_183:
[----:B------:R-:W-:Y:S05]  /*1180*/  BSYNC.RECONVERGENT B0 ;  /* 0x0000000000007941 */ /* 0x000fea0003800200 */
.L_x_147:
[----:B------:R-:W-:Y:S05]  /*1190*/  WARPSYNC.ALL ;  /* 0x0000000000007948 */ /* 0x000fea0003800000 */
[----:B------:R-:W5:Y:S01]  /*11a0*/  LDCU UR4, c[0x0][0x360] ;  /* 0x00006c00ff0477ac */ /* 0x000f620008000800 */
[----:B------:R-:W-:Y:S01]  /*11b0*/  BAR.SYNC.DEFER_BLOCKING 0x0 ;  /* 0x0000000000007b1d */ /* 0x000fe20000010000 */
[----:B-----5:R-:W-:-:S09]  /*11c0*/  UISETP.GE.U32.AND UP0, UPT, UR4, 0x2, UPT ;  /* 0x000000020400788c */ /* 0x020fd2000bf06070 */
[----:B------:R-:W-:Y:S05]  /*11d0*/  BRA.U !UP0, `(.L_x_184) ;  /* 0x0000000108307547 */ /* 0x000fea000b800000 */
[----:B01234-:R-:W-:-:S07]  /*11e0*/  IMAD.U32 R2, RZ, RZ, UR4 ;  /* 0x00000004ff027e24 */ /* 0x01ffce000f8e00ff */
.L_x_185:
[----:B------:R-:W-:-:S04]  /*11f0*/  SHF.R.U32.HI R7, RZ, 0x1, R2 ;  /* 0x00000001ff077819 */ /* 0x000fc80000011602 */
[----:B------:R-:W-:-:S13]  /*1200*/  ISETP.GE.U32.AND P0, PT, R0, R7, PT ;  /* 0x000000070000720c */ /* 0x000fda0003f06070 */
[----:B------:R-:W-:Y:S01]  /*1210*/  @!P0 IMAD R5, R7, 0x4, R4 ;  /* 0x0000000407058824 */ /* 0x000fe200078e0204 */
[----:B------:R-:W-:Y:S04]  /*1220*/  @!P0 LDS R3, [R4] ;  /* 0x0000000004038984 */ /* 0x000fe80000000800 */
[----:B------:R-:W0:Y:S02]  /*1230*/  @!P0 LDS R6, [R5] ;  /* 0x0000000005068984 */ /* 0x000e240000000800 */
[----:B0-----:R-:W-:-:S05]  /*1240*/  @!P0 FMNMX R3, R3, R6, !PT ;  /* 0x0000000603038209 */ /* 0x001fca0007800000 */
[----:B------:R0:W-:Y:S01]  /*1250*/  @!P0 STS [R4], R3 ;  /* 0x0000000304008388 */ /* 0x0001e20000000800 */
[----:B------:R-:W-:Y:S01]  /*1260*/  BAR.SYNC.DEFER_BLOCKING 0x0 ;  /* 0x0000000000007b1d */ /* 0x000fe20000010000 */
[----:B------:R-:W-:Y:S01]  /*1270*/  ISETP.GT.U32.AND P0, PT, R2, 0x3, PT ;  /* 0x000000030200780c */ /* 0x000fe20003f04070 */
[----:B------:R-:W-:-:S12]  /*1280*/  IMAD.MOV.U32 R2, RZ, RZ, R7 ;  /* 0x000000ffff027224 */ /* 0x000fd800078e0007 */
[----:B0-----:R-:W-:Y:S05]  /*1290*/  @P0 BRA `(.L_x_185) ;  /* 0xfffffffc00d40947 */ /* 0x001fea000383ffff */
.L_x_184:
[----:B------:R-:W-:Y:S06]  /*12a0*/  BAR.SYNC.DEFER_BLOCKING 0x0 ;  /* 0x0000000000007b1d */ /* 0x000fec0000010000 */
[----:B------:R-:W-:Y:S05]  /*12b0*/  EXIT ;  /* 0x000000000000794d */ /* 0x000fea0003800000 */
.L_x_186:
        /* <DEDUP_REMOVED lines=12> */
.L_x_191:


//--------------------- .nv.shared._ZN3cub18CUB_300001_SM_10006detail6reduce28DeviceReduceSingleTileKernelINS2_10policy_hubIfjN4cuda3__47maximumIvEEE10Policy1000EPfSB_iS8_ffNS5_3std3__410__identityEEEvT0_T1_T2_T3_T4_T6_ --------------------------
	.section	.nv.shared._ZN3cub18CUB_300001_SM_10006detail6reduce28DeviceReduceSingleTileKernelINS2_10policy_hubIfjN4cuda3__47maximumIvEEE10Policy1000EPfSB_iS8_ffNS5_3std3__410__identityEEEvT0_T1_T2_T3_T4_T6_,"aw",@nobits
	.sectionflags	@""
	.align	4
.nv.shared._ZN3cub18CUB_300001_SM_10006detail6reduce28DeviceReduceSingleTileKernelINS2_10policy_hubIfjN4cuda3__47maximumIvEEE10Policy1000EPfSB_iS8_ffNS5_3std3__410__identityEEEvT0_T1_T2_T3_T4_T6_:
	.zero		1068


//--------------------- .nv.shared.reserved.0     --------------------------
	.section	.nv.shared.reserved.0,"aw",@nobits
	.weak		__nv_reservedSMEM_offset_0_alias
	.size		__nv_reservedSMEM_offset_0_alias, 0, 64
	.other		__nv_reservedSMEM_offset_0_alias,@"STO_CUDA_RESERVED_SHARED STV_DEFAULT"
__nv_reservedSMEM_offset_0_alias:
	.zero		0
	.zero		64


//--------------------- .nv.global                --------------------------
	.section	.nv.global,"aw",@nobits
.nv.global:
	.type		_ZN34_INTERNAL_cc2c6ce6_4_k_cu_3b7a56616thrust24THRUST_300001_SM_1000_NS12placeholders2_5E,@object
	.size		_ZN34_INTERNAL_cc2c6ce6_4_k_cu_3b7a56616thrust24THRUST_300001_SM_1000_NS12placeholders2_5E,(_ZN34_INTERNAL_cc2c6ce6_4_k_cu_3b7a56614cuda3std3__45__cpo6cbeginE - _ZN34_INTERNAL_cc2c6ce6_4_k_cu_3b7a56616thrust24THRUST_300001_SM_1000_NS12placeholders2_5E)
_ZN34_INTERNAL_cc2c6ce6_4_k_cu_3b7a56616thrust24THRUST_300001_SM_1000_NS12placeholders2_5E:
	.zero		1
	.type		_ZN34_INTERNAL_cc2c6ce6_4_k_cu_3b7a56614cuda3std3__45__cpo6cbeginE,@object
	.size		_ZN34_INTERNAL_cc2c6ce6_4_k_cu_3b7a56614cuda3std3__45__cpo6cbeginE,(_ZN34_INTERNAL_cc2c6ce6_4_k_cu_3b7a56614cuda3std6ranges3__45__cpo6cbeginE - _ZN34_INTERNAL_cc2c6ce6_4_k_cu_3b7a56614cuda3std3__45__cpo6cbeginE)
_ZN34_INTERNAL_cc2c6ce6_4_k_cu_3b7a56614cuda3std3__45__cpo6cbeginE:
	.zero		1
	.type		_ZN34_INTERNAL_cc2c6ce6_4_k_cu_3b7a56614cuda3std6ranges3__45__cpo6cbeginE,@object
	.size		_ZN34_INTERNAL_cc2c6ce6_4_k_cu_3b7a56614cuda3std6ranges3__45__cpo6cbeginE,(_ZN34_INTERNAL_cc2c6ce6_4_k_cu_3b7a56614cuda3std3__48in_placeE - _ZN34_INTERNAL_cc2c6ce6_4_k_cu_3b7a56614cuda3std6ranges3__45__cpo6cbeginE)
_ZN34_INTERNAL_cc2c6ce6_4_k_cu_3b7a56614cuda3std6ranges3__45__cpo6cbeginE:
	.zero		1
	.type		_ZN34_INTERNAL_cc2c6ce6_4_k_cu_3b7a56614cuda3std3__48in_placeE,@object
	.size		_ZN34_INTERNAL_cc2c6ce6_4_k_cu_3b7a56614cuda3std3__48in_placeE,(_ZN34_INTERNAL_cc2c6ce6_4_k_cu_3b7a56614cuda3std6ranges3__45__cpo4sizeE - _ZN34_INTERNAL_cc2c6ce6_4_k_cu_3b7a56614cuda3std3__48in_placeE)
_ZN34_INTERNAL_cc2c6ce6_4_k_cu_3b7a56614cuda3std3__48in_placeE:
	.zero		1
	.type		_ZN34_INTERNAL_cc2c6ce6_4_k_cu_3b7a56614cuda3std6ranges3__45__cpo4sizeE,@object
	.size		_ZN34_INTERNAL_cc2c6ce6_4_k_cu_3b7a56614cuda3std6ranges3__45__cpo4sizeE,(_ZN34_INTERNAL_cc2c6ce6_4_k_cu_3b7a56616thrust24THRUST_300001_SM_1000_NS12placeholders2_9E - _ZN34_INTERNAL_cc2c6ce6_4_k_cu_3b7a56614cuda3std6ranges3__45__cpo4sizeE)
_ZN34_INTERNAL_cc2c6ce6_4_k_cu_3b7a56614cuda3std6ranges3__45__cpo4sizeE:
	.zero		1
	.type		_ZN34_INTERNAL_cc2c6ce6_4_k_cu_3b7a56616thrust24THRUST_300001_SM_1000_NS12placeholders2_9E,@object
	.size		_ZN34_INTERNAL_cc2c6ce6_4_k_cu_3b7a56616thrust24THRUST_300001_SM_1000_NS12placeholders2_9E,(_ZN34_INTERNAL_cc2c6ce6_4_k_cu_3b7a56614cuda3std3__45__cpo7crbeginE - _ZN34_INTERNAL_cc2c6ce6_4_k_cu_3b7a56616thrust24THRUST_300001_SM_1000_NS12placeholders2_9E)
_ZN34_INTERNAL_cc2c6ce6_4_k_cu_3b7a56616thrust24THRUST_300001_SM_1000_NS12placeholders2_9E:
	.zero		1
	.type		_ZN34_INTERNAL_cc2c6ce6_4_k_cu_3b7a56614cuda3std3__45__cpo7crbeginE,@object
	.size		_ZN34_INTERNAL_cc2c6ce6_4_k_cu_3b7a56614cuda3std3__45__cpo7crbeginE,(_ZN34_INTERNAL_cc2c6ce6_4_k_cu_3b7a56614cuda3std6ranges3__45__cpo4nextE - _ZN34_INTERNAL_cc2c6ce6_4_k_cu_3b7a56614cuda3std3__45__cpo7crbeginE)
_ZN34_INTERNAL_cc2c6ce6_4_k_cu_3b7a56614cuda3std3__45__cpo7crbeginE:
	.zero		1
	.type		_ZN34_INTERNAL_cc2c6ce6_4_k_cu_3b7a56614cuda3std6ranges3__45__cpo4nextE,@object
	.size		_ZN34_INTERNAL_cc2c6ce6_4_k_cu_3b7a56614cuda3std6ranges3__45__cpo4nextE,(_ZN34_INTERNAL_cc2c6ce6_4_k_cu_3b7a56614cuda3std6ranges3__45__cpo4swapE - _ZN34_INTERNAL_cc2c6ce6_4_k_cu_3b7a56614cuda3std6ranges3__45__cpo4nextE)
_ZN34_INTERNAL_cc2c6ce6_4_k_cu_3b7a56614cuda3std6ranges3__45__cpo4nextE:
	.zero		1
	.type		_ZN34_INTERNAL_cc2c6ce6_4_k_cu_3b7a56614cuda3std6ranges3__45__cpo4swapE,@object
	.size		_ZN34_INTERNAL_cc2c6ce6_4_k_cu_3b7a56614cuda3std6ranges3__45__cpo4swapE,(_ZN34_INTERNAL_cc2c6ce6_4_k_cu_3b7a56616thrust24THRUST_300001_SM_1000_NS12placeholders2_1E - _ZN34_INTERNAL_cc2c6ce6_4_k_cu_3b7a56614cuda3std6ranges3__45__cpo4swapE)
_ZN34_INTERNAL_cc2c6ce6_4_k_cu_3b7a56614cuda3std6ranges3__45__cpo4swapE:
	.zero		1
	.type		_ZN34_INTERNAL_cc2c6ce6_4_k_cu_3b7a56616thrust24THRUST_300001_SM_1000_NS12placeholders2_1E,@object
	.size		_ZN34_INTERNAL_cc2c6ce6_4_k_cu_3b7a56616thrust24THRUST_300001_SM_1000_NS12placeholders2_1E,(_ZN34_INTERNAL_cc2c6ce6_4_k_cu_3b7a56616thrust24THRUST_300001_SM_1000_NS12placeholders2_3E - _ZN34_INTERNAL_cc2c6ce6_4_k_cu_3b7a56616thrust24THRUST_300001_SM_1000_NS12placeholders2_1E)
_ZN34_INTERNAL_cc2c6ce6_4_k_cu_3b7a56616thrust24THRUST_300001_SM_1000_NS12placeholders2_1E:
	.zero		1
	.type		_ZN34_INTERNAL_cc2c6ce6_4_k_cu_3b7a56616thrust24THRUST_300001_SM_1000_NS12placeholders2_3E,@object
	.size		_ZN34_INTERNAL_cc2c6ce6_4_k_cu_3b7a56616thrust24THRUST_300001_SM_1000_NS12placeholders2_3E,(_ZN34_INTERNAL_cc2c6ce6_4_k_cu_3b7a56614cuda3std3__45__cpo5beginE - _ZN34_INTERNAL_cc2c6ce6_4_k_cu_3b7a56616thrust24THRUST_300001_SM_1000_NS12placeholders2_3E)
_ZN34_INTERNAL_cc2c6ce6_4_k_cu_3b7a56616thrust24THRUST_300001_SM_1000_NS12placeholders2_3E:
	.zero		1
	.type		_ZN34_INTERNAL_cc2c6ce6_4_k_cu_3b7a56614cuda3std3__45__cpo5beginE,@object
	.size		_ZN34_INTERNAL_cc2c6ce6_4_k_cu_3b7a56614cuda3std3__45__cpo5beginE,(_ZN34_INTERNAL_cc2c6ce6_4_k_cu_3b7a56614cuda3std6ranges3__45__cpo5beginE - _ZN34_INTERNAL_cc2c6ce6_4_k_cu_3b7a56614cuda3std3__45__cpo5beginE)
_ZN34_INTERNAL_cc2c6ce6_4_k_cu_3b7a56614cuda3std3__45__cpo5beginE:
	.zero		1
	.type		_ZN34_INTERNAL_cc2c6ce6_4_k_cu_3b7a56614cuda3std6ranges3__45__cpo5beginE,@object
	.size		_ZN34_INTERNAL_cc2c6ce6_4_k_cu_3b7a56614cuda3std6ranges3__45__cpo5beginE,(_ZN34_INTERNAL_cc2c6ce6_4_k_cu_3b7a56614cuda3std3__436_GLOBAL__N__cc2c6ce6_4_k_cu_3b7a56616ignoreE - _ZN34_INTERNAL_cc2c6ce6_4_k_cu_3b7a56614cuda3std6ranges3__45__cpo5beginE)
_ZN34_INTERNAL_cc2c6ce6_4_k_cu_3b7a56614cuda3std6ranges3__45__cpo5beginE:
	.zero		1
	.type		_ZN34_INTERNAL_cc2c6ce6_4_k_cu_3b7a56614cuda3std3__436_GLOBAL__N__cc2c6ce6_4_k_cu_3b7a56616ignoreE,@object
	.size		_ZN34_INTERNAL_cc2c6ce6_4_k_cu_3b7a56614cuda3std3__436_GLOBAL__N__cc2c6ce6_4_k_cu_3b7a56616ignoreE,(_ZN34_INTERNAL_cc2c6ce6_4_k_cu_3b7a56614cuda3std6ranges3__45__cpo4dataE - _ZN34_INTERNAL_cc2c6ce6_4_k_cu_3b7a56614cuda3std3__436_GLOBAL__N__cc2c6ce6_4_k_cu_3b7a56616ignoreE)
_ZN34_INTERNAL_cc2c6ce6_4_k_cu_3b7a56614cuda3std3__436_GLOBAL__N__cc2c6ce6_4_k_cu_3b7a56616ignoreE:
	.zero		1
	.type		_ZN34_INTERNAL_cc2c6ce6_4_k_cu_3b7a56614cuda3std6ranges3__45__cpo4dataE,@object
	.size		_ZN34_INTERNAL_cc2c6ce6_4_k_cu_3b7a56614cuda3std6ranges3__45__cpo4dataE,(_ZN34_INTERNAL_cc2c6ce6_4_k_cu_3b7a56616thrust24THRUST_300001_SM_1000_NS12placeholders2_7E - _ZN34_INTERNAL_cc2c6ce6_4_k_cu_3b7a56614cuda3std6ranges3__45__cpo4dataE)
_ZN34_INTERNAL_cc2c6ce6_4_k_cu_3b7a56614cuda3std6ranges3__45__cpo4dataE:
	.zero		1
	.type		_ZN34_INTERNAL_cc2c6ce6_4_k_cu_3b7a56616thrust24THRUST_300001_SM_1000_NS12placeholders2_7E,@object
	.size		_ZN34_INTERNAL_cc2c6ce6_4_k_cu_3b7a56616thrust24THRUST_300001_SM_1000_NS12placeholders2_7E,(_ZN34_INTERNAL_cc2c6ce6_4_k_cu_3b7a56614cuda3std3__45__cpo6rbeginE - _ZN34_INTERNAL_cc2c6ce6_4_k_cu_3b7a56616thrust24THRUST_300001_SM_1000_NS12placeholders2_7E)
_ZN34_INTERNAL_cc2c6ce6_4_k_cu_3b7a56616thrust24THRUST_300001_SM_1000_NS12placeholders2_7E:
	.zero		1
	.type		_ZN34_INTERNAL_cc2c6ce6_4_k_cu_3b7a56614cuda3std3__45__cpo6rbeginE,@object
	.size		_ZN34_INTERNAL_cc2c6ce6_4_k_cu_3b7a56614cuda3std3__45__cpo6rbeginE,(_ZN34_INTERNAL_cc2c6ce6_4_k_cu_3b7a56614cuda3std6ranges3__45__cpo7advanceE - _ZN34_INTERNAL_cc2c6ce6_4_k_cu_3b7a56614cuda3std3__45__cpo6rbeginE)
_ZN34_INTERNAL_cc2c6ce6_4_k_cu_3b7a56614cuda3std3__45__cpo6rbeginE:
	.zero		1
	.type		_ZN34_INTERNAL_cc2c6ce6_4_k_cu_3b7a56614cuda3std6ranges3__45__cpo7advanceE,@object
	.size		_ZN34_INTERNAL_cc2c6ce6_4_k_cu_3b7a56614cuda3std6ranges3__45__cpo7advanceE,(_ZN34_INTERNAL_cc2c6ce6_4_k_cu_3b7a56614cuda3std3__47nulloptE - _ZN34_INTERNAL_cc2c6ce6_4_k_cu_3b7a56614cuda3std6ranges3__45__cpo7advanceE)
_ZN34_INTERNAL_cc2c6ce6_4_k_cu_3b7a56614cuda3std6ranges3__45__cpo7advanceE:
	.zero		1
	.type		_ZN34_INTERNAL_cc2c6ce6_4_k_cu_3b7a56614cuda3std3__47nulloptE,@object
	.size		_ZN34_INTERNAL_cc2c6ce6_4_k_cu_3b7a56614cuda3std3__47nulloptE,(_ZN34_INTERNAL_cc2c6ce6_4_k_cu_3b7a56614cuda3std6ranges3__45__cpo8distanceE - _ZN34_INTERNAL_cc2c6ce6_4_k_cu_3b7a56614cuda3std3__47nulloptE)
_ZN34_INTERNAL_cc2c6ce6_4_k_cu_3b7a56614cuda3std3__47nulloptE:
	.zero		1
	.type		_ZN34_INTERNAL_cc2c6ce6_4_k_cu_3b7a56614cuda3std6ranges3__45__cpo8distanceE,@object
	.size		_ZN34_INTERNAL_cc2c6ce6_4_k_cu_3b7a56614cuda3std6ranges3__45__cpo8distanceE,(_ZN34_INTERNAL_cc2c6ce6_4_k_cu_3b7a56616thrust24THRUST_300001_SM_1000_NS12placeholders2_6E - _ZN34_INTERNAL_cc2c6ce6_4_k_cu_3b7a56614cuda3std6ranges3__45__cpo8distanceE)
_ZN34_INTERNAL_cc2c6ce6_4_k_cu_3b7a56614cuda3std6ranges3__45__cpo8distanceE:
	.zero		1
	.type		_ZN34_INTERNAL_cc2c6ce6_4_k_cu_3b7a56616thrust24THRUST_300001_SM_1000_NS12placeholders2_6E,@object
	.size		_ZN34_INTERNAL_cc2c6ce6_4_k_cu_3b7a56616thrust24THRUST_300001_SM_1000_NS12placeholders2_6E,(_ZN34_INTERNAL_cc2c6ce6_4_k_cu_3b7a56614cuda3std3__45__cpo4cendE - _ZN34_INTERNAL_cc2c6ce6_4_k_cu_3b7a56616thrust24THRUST_300001_SM_1000_NS12placeholders2_6E)
_ZN34_INTERNAL_cc2c6ce6_4_k_cu_3b7a56616thrust24THRUST_300001_SM_1000_NS12placeholders2_6E:
	.zero		1
	.type		_ZN34_INTERNAL_cc2c6ce6_4_k_cu_3b7a56614cuda3std3__45__cpo4cendE,@object
	.size		_ZN34_INTERNAL_cc2c6ce6_4_k_cu_3b7a56614cuda3std3__45__cpo4cendE,(_ZN34_INTERNAL_cc2c6ce6_4_k_cu_3b7a56614cuda3std6ranges3__45__cpo4cendE - _ZN34_INTERNAL_cc2c6ce6_4_k_cu_3b7a56614cuda3std3__45__cpo4cendE)
_ZN34_INTERNAL_cc2c6ce6_4_k_cu_3b7a56614cuda3std3__45__cpo4cendE:
	.zero		1
	.type		_ZN34_INTERNAL_cc2c6ce6_4_k_cu_3b7a56614cuda3std6ranges3__45__cpo4cendE,@object
	.size		_ZN34_INTERNAL_cc2c6ce6_4_k_cu_3b7a56614cuda3std6ranges3__45__cpo4cendE,(_ZN34_INTERNAL_cc2c6ce6_4_k_cu_3b7a56614cuda3std3__420unreachable_sentinelE - _ZN34_INTERNAL_cc2c6ce6_4_k_cu_3b7a56614cuda3std6ranges3__45__cpo4cendE)
_ZN34_INTERNAL_cc2c6ce6_4_k_cu_3b7a56614cuda3std6ranges3__45__cpo4cendE:
	.zero		1
	.type		_ZN34_INTERNAL_cc2c6ce6_4_k_cu_3b7a56614cuda3std3__420unreachable_sentinelE,@object
	.size		_ZN34_INTERNAL_cc2c6ce6_4_k_cu_3b7a56614cuda3std3__420unreachable_sentinelE,(_ZN34_INTERNAL_cc2c6ce6_4_k_cu_3b7a56614cuda3std6ranges3__45__cpo5ssizeE - _ZN34_INTERNAL_cc2c6ce6_4_k_cu_3b7a56614cuda3std3__420unreachable_sentinelE)
_ZN34_INTERNAL_cc2c6ce6_4_k_cu_3b7a56614cuda3std3__420unreachable_sentinelE:
	.zero		1
	.type		_ZN34_INTERNAL_cc2c6ce6_4_k_cu_3b7a56614cuda3std6ranges3__45__cpo5ssizeE,@object
	.size		_ZN34_INTERNAL_cc2c6ce6_4_k_cu_3b7a56614cuda3std6ranges3__45__cpo5ssizeE,(_ZN34_INTERNAL_cc2c6ce6_4_k_cu_3b7a56616thrust24THRUST_300001_SM_1000_NS12placeholders3_10E - _ZN34_INTERNAL_cc2c6ce6_4_k_cu_3b7a56614cuda3std6ranges3__45__cpo5ssizeE)
_ZN34_INTERNAL_cc2c6ce6_4_k_cu_3b7a56614cuda3std6ranges3__45__cpo5ssizeE:
	.zero		1
	.type		_ZN34_INTERNAL_cc2c6ce6_4_k_cu_3b7a56616thrust24THRUST_300001_SM_1000_NS12placeholders3_10E,@object
	.size		_ZN34_INTERNAL_cc2c6ce6_4_k_cu_3b7a56616thrust24THRUST_300001_SM_1000_NS12placeholders3_10E,(_ZN34_INTERNAL_cc2c6ce6_4_k_cu_3b7a56614cuda3std3__45__cpo5crendE - _ZN34_INTERNAL_cc2c6ce6_4_k_cu_3b7a56616thrust24THRUST_300001_SM_1000_NS12placeholders3_10E)
_ZN34_INTERNAL_cc2c6ce6_4_k_cu_3b7a56616thrust24THRUST_300001_SM_1000_NS12placeholders3_10E:
	.zero		1
	.type		_ZN34_INTERNAL_cc2c6ce6_4_k_cu_3b7a56614cuda3std3__45__cpo5crendE,@object
	.size		_ZN34_INTERNAL_cc2c6ce6_4_k_cu_3b7a56614cuda3std3__45__cpo5crendE,(_ZN34_INTERNAL_cc2c6ce6_4_k_cu_3b7a56614cuda3std6ranges3__45__cpo4prevE - _ZN34_INTERNAL_cc2c6ce6_4_k_cu_3b7a56614cuda3std3__45__cpo5crendE)
_ZN34_INTERNAL_cc2c6ce6_4_k_cu_3b7a56614cuda3std3__45__cpo5crendE:
	.zero		1
	.type		_ZN34_INTERNAL_cc2c6ce6_4_k_cu_3b7a56614cuda3std6ranges3__45__cpo4prevE,@object
	.size		_ZN34_INTERNAL_cc2c6ce6_4_k_cu_3b7a56614cuda3std6ranges3__45__cpo4prevE,(_ZN34_INTERNAL_cc2c6ce6_4_k_cu_3b7a56614cuda3std6ranges3__45__cpo9iter_moveE - _ZN34_INTERNAL_cc2c6ce6_4_k_cu_3b7a56614cuda3std6ranges3__45__cpo4prevE)
_ZN34_INTERNAL_cc2c6ce6_4_k_cu_3b7a56614cuda3std6ranges3__45__cpo4prevE:
	.zero		1
	.type		_ZN34_INTERNAL_cc2c6ce6_4_k_cu_3b7a56614cuda3std6ranges3__45__cpo9iter_moveE,@object
	.size		_ZN34_INTERNAL_cc2c6ce6_4_k_cu_3b7a56614cuda3std6ranges3__45__cpo9iter_moveE,(_ZN34_INTERNAL_cc2c6ce6_4_k_cu_3b7a56616thrust24THRUST_300001_SM_1000_NS12placeholders2_2E - _ZN34_INTERNAL_cc2c6ce6_4_k_cu_3b7a56614cuda3std6ranges3__45__cpo9iter_moveE)
_ZN34_INTERNAL_cc2c6ce6_4_k_cu_3b7a56614cuda3std6ranges3__45__cpo9iter_moveE:
	.zero		1
	.type		_ZN34_INTERNAL_cc2c6ce6_4_k_cu_3b7a56616thrust24THRUST_300001_SM_1000_NS12placeholders2_2E,@object
	.size		_ZN34_INTERNAL_cc2c6ce6_4_k_cu_3b7a56616thrust24THRUST_300001_SM_1000_NS12placeholders2_2E,(_ZN34_INTERNAL_cc2c6ce6_4_k_cu_3b7a56616thrust24THRUST_300001_SM_1000_NS12placeholders2_4E - _ZN34_INTERNAL_cc2c6ce6_4_k_cu_3b7a56616thrust24THRUST_300001_SM_1000_NS12placeholders2_2E)
_ZN34_INTERNAL_cc2c6ce6_4_k_cu_3b7a56616thrust24THRUST_300001_SM_1000_NS12placeholders2_2E:
	.zero		1
	.type		_ZN34_INTERNAL_cc2c6ce6_4_k_cu_3b7a56616thrust24THRUST_300001_SM_1000_NS12placeholders2_4E,@object
	.size		_ZN34_INTERNAL_cc2c6ce6_4_k_cu_3b7a56616thrust24THRUST_300001_SM_1000_NS12placeholders2_4E,(_ZN34_INTERNAL_cc2c6ce6_4_k_cu_3b7a56614cuda3std3__45__cpo3endE - _ZN34_INTERNAL_cc2c6ce6_4_k_cu_3b7a56616thrust24THRUST_300001_SM_1000_NS12placeholders2_4E)
_ZN34_INTERNAL_cc2c6ce6_4_k_cu_3b7a56616thrust24THRUST_300001_SM_1000_NS12placeholders2_4E:
	.zero		1
	.type		_ZN34_INTERNAL_cc2c6ce6_4_k_cu_3b7a56614cuda3std3__45__cpo3endE,@object
	.size		_ZN34_INTERNAL_cc2c6ce6_4_k_cu_3b7a56614cuda3std3__45__cpo3endE,(_ZN34_INTERNAL_cc2c6ce6_4_k_cu_3b7a56614cuda3std6ranges3__45__cpo3endE - _ZN34_INTERNAL_cc2c6ce6_4_k_cu_3b7a56614cuda3std3__45__cpo3endE)
_ZN34_INTERNAL_cc2c6ce6_4_k_cu_3b7a56614cuda3std3__45__cpo3endE:
	.zero		1
	.type		_ZN34_INTERNAL_cc2c6ce6_4_k_cu_3b7a56614cuda3std6ranges3__45__cpo3endE,@object
	.size		_ZN34_INTERNAL_cc2c6ce6_4_k_cu_3b7a56614cuda3std6ranges3__45__cpo3endE,(_ZN34_INTERNAL_cc2c6ce6_4_k_cu_3b7a56614cuda3std3__419piecewise_constructE - _ZN34_INTERNAL_cc2c6ce6_4_k_cu_3b7a56614cuda3std6ranges3__45__cpo3endE)
_ZN34_INTERNAL_cc2c6ce6_4_k_cu_3b7a56614cuda3std6ranges3__45__cpo3endE:
	.zero		1
	.type		_ZN34_INTERNAL_cc2c6ce6_4_k_cu_3b7a56614cuda3std3__419piecewise_constructE,@object
	.size		_ZN34_INTERNAL_cc2c6ce6_4_k_cu_3b7a56614cuda3std3__419piecewise_constructE,(_ZN34_INTERNAL_cc2c6ce6_4_k_cu_3b7a56614cuda3std6ranges3__45__cpo5cdataE - _ZN34_INTERNAL_cc2c6ce6_4_k_cu_3b7a56614cuda3std3__419piecewise_constructE)
_ZN34_INTERNAL_cc2c6ce6_4_k_cu_3b7a56614cuda3std3__419piecewise_constructE:
	.zero		1
	.type		_ZN34_INTERNAL_cc2c6ce6_4_k_cu_3b7a56614cuda3std6ranges3__45__cpo5cdataE,@object
	.size		_ZN34_INTERNAL_cc2c6ce6_4_k_cu_3b7a56614cuda3std6ranges3__45__cpo5cdataE,(_ZN34_INTERNAL_cc2c6ce6_4_k_cu_3b7a56616thrust24THRUST_300001_SM_1000_NS12placeholders2_8E - _ZN34_INTERNAL_cc2c6ce6_4_k_cu_3b7a56614cuda3std6ranges3__45__cpo5cdataE)
_ZN34_INTERNAL_cc2c6ce6_4_k_cu_3b7a56614cuda3std6ranges3__45__cpo5cdataE:
	.zero		1
	.type		_ZN34_INTERNAL_cc2c6ce6_4_k_cu_3b7a56616thrust24THRUST_300001_SM_1000_NS12placeholders2_8E,@object
	.size		_ZN34_INTERNAL_cc2c6ce6_4_k_cu_3b7a56616thrust24THRUST_300001_SM_1000_NS12placeholders2_8E,(_ZN34_INTERNAL_cc2c6ce6_4_k_cu_3b7a56614cuda3std3__45__cpo4rendE - _ZN34_INTERNAL_cc2c6ce6_4_k_cu_3b7a56616thrust24THRUST_300001_SM_1000_NS12placeholders2_8E)
_ZN34_INTERNAL_cc2c6ce6_4_k_cu_3b7a56616thrust24THRUST_300001_SM_1000_NS12placeholders2_8E:
	.zero		1
	.type		_ZN34_INTERNAL_cc2c6ce6_4_k_cu_3b7a56614cuda3std3__45__cpo4rendE,@object
	.size		_ZN34_INTERNAL_cc2c6ce6_4_k_cu_3b7a56614cuda3std3__45__cpo4rendE,(_ZN34_INTERNAL_cc2c6ce6_4_k_cu_3b7a56614cuda3std6ranges3__45__cpo9iter_swapE - _ZN34_INTERNAL_cc2c6ce6_4_k_cu_3b7a56614cuda3std3__45__cpo4rendE)
_ZN34_INTERNAL_cc2c6ce6_4_k_cu_3b7a56614cuda3std3__45__cpo4rendE:
	.zero		1
	.type		_ZN34_INTERNAL_cc2c6ce6_4_k_cu_3b7a56614cuda3std6ranges3__45__cpo9iter_swapE,@object
	.size		_ZN34_INTERNAL_cc2c6ce6_4_k_cu_3b7a56614cuda3std6ranges3__45__cpo9iter_swapE,(_ZN34_INTERNAL_cc2c6ce6_4_k_cu_3b7a56614cuda3std3__48unexpectE - _ZN34_INTERNAL_cc2c6ce6_4_k_cu_3b7a56614cuda3std6ranges3__45__cpo9iter_swapE)
_ZN34_INTERNAL_cc2c6ce6_4_k_cu_3b7a56614cuda3std6ranges3__45__cpo9iter_swapE:
	.zero		1
	.type		_ZN34_INTERNAL_cc2c6ce6_4_k_cu_3b7a56614cuda3std3__48unexpectE,@object
	.size		_ZN34_INTERNAL_cc2c6ce6_4_k_cu_3b7a56614cuda3std3__48unexpectE,(_ZN34_INTERNAL_cc2c6ce6_4_k_cu_3b7a56616thrust24THRUST_300001_SM_1000_NS6system6detail10sequential3seqE - _ZN34_INTERNAL_cc2c6ce6_4_k_cu_3b7a56614cuda3std3__48unexpectE)
_ZN34_INTERNAL_cc2c6ce6_4_k_cu_3b7a56614cuda3std3__48unexpectE:
	.zero		1
	.type		_ZN34_INTERNAL_cc2c6ce6_4_k_cu_3b7a56616thrust24THRUST_300001_SM_1000_NS6system6detail10sequential3seqE,@object
	.size		_ZN34_INTERNAL_cc2c6ce6_4_k_cu_3b7a56616thrust24THRUST_300001_SM_1000_NS6system6detail10sequential3seqE,(.L_29 - _ZN34_INTERNAL_cc2c6ce6_4_k_cu_3b7a56616thrust24THRUST_300001_SM_1000_NS6system6detail10sequential3seqE)
_ZN34_INTERNAL_cc2c6ce6_4_k_cu_3b7a56616thrust24THRUST_300001_SM_1000_NS6system6detail10sequential3seqE:
	.zero		1
.L_29:


//--------------------- .nv.shared._ZN3cub18CUB_300001_SM_10006detail6reduce18DeviceReduceKernelINS2_10policy_hubIfjN4cuda3__47maximumIvEEE10Policy1000EPfjS8_fNS5_3std3__410__identityEEEvT0_PT3_T1_NS0_13GridEvenShareISI_EET2_T4_ --------------------------
	.section	.nv.shared._ZN3cub18CUB_300001_SM_10006detail6reduce18DeviceReduceKernelINS2_10policy_hubIfjN4cuda3__47maximumIvEEE10Policy1000EPfjS8_fNS5_3std3__410__identityEEEvT0_PT3_T1_NS0_13GridEvenShareISI_EET2_T4_,"aw",@nobits
	.sectionflags	@""
	.align	4
.nv.shared._ZN3cub18CUB_300001_SM_10006detail6reduce18DeviceReduceKernelINS2_10policy_hubIfjN4cuda3__47maximumIvEEE10Policy1000EPfjS8_fNS5_3std3__410__identityEEEvT0_PT3_T1_NS0_13GridEvenShareISI_EET2_T4_:
	.zero		1068


//--------------------- .nv.shared._ZN3cub18CUB_300001_SM_10006detail6reduce28DeviceReduceSingleTileKernelINS2_10policy_hubIfjN4cuda3__47maximumIvEEE10Policy1000EPfSB_jS8_ffNS5_3std3__410__identityEEEvT0_T1_T2_T3_T4_T6_ --------------------------
	.section	.nv.shared._ZN3cub18CUB_300001_SM_10006detail6reduce28DeviceReduceSingleTileKernelINS2_10policy_hubIfjN4cuda3__47maximumIvEEE10Policy1000EPfSB_jS8_ffNS5_3std3__410__identityEEEvT0_T1_T2_T3_T4_T6_,"aw",@nobits
	.sectionflags	@""
	.align	4
.nv.shared._ZN3cub18CUB_300001_SM_10006detail6reduce28DeviceReduceSingleTileKernelINS2_10policy_hubIfjN4cuda3__47maximumIvEEE10Policy1000EPfSB_jS8_ffNS5_3std3__410__identityEEEvT0_T1_T2_T3_T4_T6_:
	.zero		1068


//--------------------- .nv.shared._Z13processBlocksP11BlockOfGridiPff --------------------------
	.section	.nv.shared._Z13processBlocksP11BlockOfGridiPff,"aw",@nobits
	.sectionflags	@""
	.align	4
.nv.shared._Z13processBlocksP11BlockOfGridiPff:
	.zero		1060


//--------------------- .nv.constant0._ZN3cub18CUB_300001_SM_10006detail6reduce28DeviceReduceSingleTileKernelINS2_10policy_hubIfjN4cuda3__47maximumIvEEE10Policy1000EPfSB_iS8_ffNS5_3std3__410__identityEEEvT0_T1_T2_T3_T4_T6_ --------------------------
	.section	.nv.constant0._ZN3cub18CUB_300001_SM_10006detail6reduce28DeviceReduceSingleTileKernelINS2_10policy_hubIfjN4cuda3__47maximumIvEEE10Policy1000EPfSB_iS8_ffNS5_3std3__410__identityEEEvT0_T1_T2_T3_T4_T6_,"a",@progbits
	.sectionflags	@""
	.align	4
.nv.constant0._ZN3cub18CUB_300001_SM_10006detail6reduce28DeviceReduceSingleTileKernelINS2_10policy_hubIfjN4cuda3__47maximumIvEEE10Policy1000EPfSB_iS8_ffNS5_3std3__410__identityEEEvT0_T1_T2_T3_T4_T6_:
	.zero		925


//--------------------- .nv.constant0._ZN3cub18CUB_300001_SM_10006detail6reduce18DeviceReduceKernelINS2_10policy_hubIfjN4cuda3__47maximumIvEEE10Policy1000EPfjS8_fNS5_3std3__410__identityEEEvT0_PT3_T1_NS0_13GridEvenShareISI_EET2_T4_ --------------------------
	.section	.nv.constant0._ZN3cub18CUB_300001_SM_10006detail6reduce18DeviceReduceKernelINS2_10policy_hubIfjN4cuda3__47maximumIvEEE10Policy1000EPfjS8_fNS5_3std3__410__identityEEEvT0_PT3_T1_NS0_13GridEvenShareISI_EET2_T4_,"a",@progbits
	.sectionflags	@""
	.align	4
.nv.constant0._ZN3cub18CUB_300001_SM_10006detail6reduce18DeviceReduceKernelINS2_10policy_hubIfjN4cuda3__47maximumIvEEE10Policy1000EPfjS8_fNS5_3std3__410__identityEEEvT0_PT3_T1_NS0_13GridEvenShareISI_EET2_T4_:
	.zero		958


//--------------------- .nv.constant0._ZN3cub18CUB_300001_SM_10006detail6reduce28DeviceReduceSingleTileKernelINS2_10policy_hubIfjN4cuda3__47maximumIvEEE10Policy1000EPfSB_jS8_ffNS5_3std3__410__identityEEEvT0_T1_T2_T3_T4_T6_ --------------------------
	.section	.nv.constant0._ZN3cub18CUB_300001_SM_10006detail6reduce28DeviceReduceSingleTileKernelINS2_10policy_hubIfjN4cuda3__47maximumIvEEE10Policy1000EPfSB_jS8_ffNS5_3std3__410__identityEEEvT0_T1_T2_T3_T4_T6_,"a",@progbits
	.sectionflags	@""
	.align	4
.nv.constant0._ZN3cub18CUB_300001_SM_10006detail6reduce28DeviceReduceSingleTileKernelINS2_10policy_hubIfjN4cuda3__47maximumIvEEE10Policy1000EPfSB_jS8_ffNS5_3std3__410__identityEEEvT0_T1_T2_T3_T4_T6_:
	.zero		925


//--------------------- .nv.constant0._ZN3cub18CUB_300001_SM_10006detail11EmptyKernelIvEEvv --------------------------
	.section	.nv.constant0._ZN3cub18CUB_300001_SM_10006detail11EmptyKernelIvEEvv,"a",@progbits
	.sectionflags	@""
	.align	4
.nv.constant0._ZN3cub18CUB_300001_SM_10006detail11EmptyKernelIvEEvv:
	.zero		896


//--------------------- .nv.constant0._Z13processBlocksP11BlockOfGridiPff --------------------------
	.section	.nv.constant0._Z13processBlocksP11BlockOfGridiPff,"a",@progbits
	.sectionflags	@""
	.align	4
.nv.constant0._Z13processBlocksP11BlockOfGridiPff:
	.zero		924


//--------------------- SYMBOLS --------------------------

	.type		.nv.reservedSmem.offset0,@object
	.size		.nv.reservedSmem.offset0,0x4
	.type		.nv.reservedSmem.cap,@object
	.size		.nv.reservedSmem.cap,0x4
